//
// Generated by NVIDIA NVVM Compiler
//
// Compiler Build ID: CL-36424714
// Cuda compilation tools, release 13.0, V13.0.88
// Based on NVVM 20.0.0
//

.version 9.0
.target sm_100
.address_size 64

	// .globl	_Z7mat_mulPfS_S_iii
.global .align 4 .b8 precalc_xorwow_matrix[102400];
.global .align 4 .b8 precalc_xorwow_offset_matrix[102400];
.global .align 4 .b8 mrg32k3aM1[2304];
.global .align 4 .b8 mrg32k3aM2[2304];
.global .align 4 .b8 mrg32k3aM1SubSeq[2016];
.global .align 4 .b8 mrg32k3aM2SubSeq[2016];
.global .align 4 .b8 mrg32k3aM1Seq[2304];
.global .align 4 .b8 mrg32k3aM2Seq[2304];
.const .align 8 .b8 __cr_lgamma_table[72];

.visible .entry _Z7mat_mulPfS_S_iii(
	.param .u64 .ptr .align 1 _Z7mat_mulPfS_S_iii_param_0,
	.param .u64 .ptr .align 1 _Z7mat_mulPfS_S_iii_param_1,
	.param .u64 .ptr .align 1 _Z7mat_mulPfS_S_iii_param_2,
	.param .u32 _Z7mat_mulPfS_S_iii_param_3,
	.param .u32 _Z7mat_mulPfS_S_iii_param_4,
	.param .u32 _Z7mat_mulPfS_S_iii_param_5
)
{
	.reg .pred 	%p<13>;
	.reg .b32 	%r<41>;
	.reg .b32 	%f<68>;
	.reg .b64 	%rd<53>;

	ld.param.u64 	%rd7, [_Z7mat_mulPfS_S_iii_param_0];
	ld.param.u64 	%rd8, [_Z7mat_mulPfS_S_iii_param_1];
	ld.param.u64 	%rd6, [_Z7mat_mulPfS_S_iii_param_2];
	ld.param.u32 	%r20, [_Z7mat_mulPfS_S_iii_param_3];
	ld.param.u32 	%r18, [_Z7mat_mulPfS_S_iii_param_4];
	ld.param.u32 	%r19, [_Z7mat_mulPfS_S_iii_param_5];
	cvta.to.global.u64 	%rd1, %rd8;
	cvta.to.global.u64 	%rd2, %rd7;
	mov.u32 	%r21, %ctaid.x;
	mov.u32 	%r22, %ntid.x;
	mov.u32 	%r23, %tid.x;
	mad.lo.s32 	%r1, %r21, %r22, %r23;
	mov.u32 	%r24, %ctaid.y;
	mov.u32 	%r25, %ntid.y;
	mov.u32 	%r26, %tid.y;
	mad.lo.s32 	%r2, %r24, %r25, %r26;
	setp.ge.s32 	%p1, %r2, %r20;
	setp.ge.s32 	%p2, %r1, %r19;
	or.pred  	%p3, %p1, %p2;
	@%p3 bra 	$L__BB0_14;
	setp.lt.s32 	%p4, %r18, 1;
	mov.f32 	%f67, 0f00000000;
	@%p4 bra 	$L__BB0_13;
	mul.lo.s32 	%r3, %r18, %r2;
	and.b32  	%r4, %r18, 7;
	setp.lt.u32 	%p5, %r18, 8;
	mov.f32 	%f67, 0f00000000;
	mov.b32 	%r39, 0;
	@%p5 bra 	$L__BB0_5;
	and.b32  	%r39, %r18, 2147483640;
	neg.s32 	%r37, %r39;
	shl.b32 	%r7, %r19, 3;
	mul.wide.u32 	%rd9, %r3, 4;
	add.s64 	%rd10, %rd9, %rd2;
	add.s64 	%rd52, %rd10, 16;
	mov.f32 	%f67, 0f00000000;
	mul.wide.s32 	%rd13, %r19, 4;
	mov.u32 	%r36, %r1;
$L__BB0_4:
	.pragma "nounroll";
	ld.global.f32 	%f17, [%rd52+-16];
	mul.wide.s32 	%rd11, %r36, 4;
	add.s64 	%rd12, %rd1, %rd11;
	ld.global.f32 	%f18, [%rd12];
	fma.rn.f32 	%f19, %f17, %f18, %f67;
	ld.global.f32 	%f20, [%rd52+-12];
	add.s64 	%rd14, %rd12, %rd13;
	ld.global.f32 	%f21, [%rd14];
	fma.rn.f32 	%f22, %f20, %f21, %f19;
	ld.global.f32 	%f23, [%rd52+-8];
	add.s64 	%rd15, %rd14, %rd13;
	ld.global.f32 	%f24, [%rd15];
	fma.rn.f32 	%f25, %f23, %f24, %f22;
	ld.global.f32 	%f26, [%rd52+-4];
	add.s64 	%rd16, %rd15, %rd13;
	ld.global.f32 	%f27, [%rd16];
	fma.rn.f32 	%f28, %f26, %f27, %f25;
	ld.global.f32 	%f29, [%rd52];
	add.s64 	%rd17, %rd16, %rd13;
	ld.global.f32 	%f30, [%rd17];
	fma.rn.f32 	%f31, %f29, %f30, %f28;
	ld.global.f32 	%f32, [%rd52+4];
	add.s64 	%rd18, %rd17, %rd13;
	ld.global.f32 	%f33, [%rd18];
	fma.rn.f32 	%f34, %f32, %f33, %f31;
	ld.global.f32 	%f35, [%rd52+8];
	add.s64 	%rd19, %rd18, %rd13;
	ld.global.f32 	%f36, [%rd19];
	fma.rn.f32 	%f37, %f35, %f36, %f34;
	ld.global.f32 	%f38, [%rd52+12];
	add.s64 	%rd20, %rd19, %rd13;
	ld.global.f32 	%f39, [%rd20];
	fma.rn.f32 	%f67, %f38, %f39, %f37;
	add.s32 	%r37, %r37, 8;
	add.s32 	%r36, %r36, %r7;
	add.s64 	%rd52, %rd52, 32;
	setp.ne.s32 	%p6, %r37, 0;
	@%p6 bra 	$L__BB0_4;
$L__BB0_5:
	setp.eq.s32 	%p7, %r4, 0;
	@%p7 bra 	$L__BB0_13;
	and.b32  	%r13, %r18, 3;
	setp.lt.u32 	%p8, %r4, 4;
	@%p8 bra 	$L__BB0_8;
	add.s32 	%r28, %r39, %r3;
	mul.wide.u32 	%rd21, %r28, 4;
	add.s64 	%rd22, %rd2, %rd21;
	ld.global.f32 	%f41, [%rd22];
	mad.lo.s32 	%r29, %r39, %r19, %r1;
	mul.wide.s32 	%rd23, %r29, 4;
	add.s64 	%rd24, %rd1, %rd23;
	ld.global.f32 	%f42, [%rd24];
	fma.rn.f32 	%f43, %f41, %f42, %f67;
	cvt.u64.u32 	%rd25, %r3;
	cvt.u64.u32 	%rd26, %r39;
	add.s64 	%rd27, %rd26, %rd25;
	shl.b64 	%rd28, %rd27, 2;
	add.s64 	%rd29, %rd2, %rd28;
	ld.global.f32 	%f44, [%rd29+4];
	mul.wide.s32 	%rd30, %r19, 4;
	add.s64 	%rd31, %rd24, %rd30;
	ld.global.f32 	%f45, [%rd31];
	fma.rn.f32 	%f46, %f44, %f45, %f43;
	ld.global.f32 	%f47, [%rd29+8];
	add.s64 	%rd32, %rd31, %rd30;
	ld.global.f32 	%f48, [%rd32];
	fma.rn.f32 	%f49, %f47, %f48, %f46;
	ld.global.f32 	%f50, [%rd29+12];
	add.s64 	%rd33, %rd32, %rd30;
	ld.global.f32 	%f51, [%rd33];
	fma.rn.f32 	%f67, %f50, %f51, %f49;
	add.s32 	%r39, %r39, 4;
$L__BB0_8:
	setp.eq.s32 	%p9, %r13, 0;
	@%p9 bra 	$L__BB0_13;
	setp.eq.s32 	%p10, %r13, 1;
	@%p10 bra 	$L__BB0_11;
	add.s32 	%r30, %r39, %r3;
	mul.wide.u32 	%rd34, %r30, 4;
	add.s64 	%rd35, %rd2, %rd34;
	ld.global.f32 	%f53, [%rd35];
	mad.lo.s32 	%r31, %r39, %r19, %r1;
	mul.wide.s32 	%rd36, %r31, 4;
	add.s64 	%rd37, %rd1, %rd36;
	ld.global.f32 	%f54, [%rd37];
	fma.rn.f32 	%f55, %f53, %f54, %f67;
	cvt.u64.u32 	%rd38, %r3;
	cvt.u64.u32 	%rd39, %r39;
	add.s64 	%rd40, %rd39, %rd38;
	shl.b64 	%rd41, %rd40, 2;
	add.s64 	%rd42, %rd2, %rd41;
	ld.global.f32 	%f56, [%rd42+4];
	mul.wide.s32 	%rd43, %r19, 4;
	add.s64 	%rd44, %rd37, %rd43;
	ld.global.f32 	%f57, [%rd44];
	fma.rn.f32 	%f67, %f56, %f57, %f55;
	add.s32 	%r39, %r39, 2;
$L__BB0_11:
	and.b32  	%r32, %r18, 1;
	setp.eq.b32 	%p11, %r32, 1;
	not.pred 	%p12, %p11;
	@%p12 bra 	$L__BB0_13;
	add.s32 	%r33, %r39, %r3;
	mul.wide.u32 	%rd45, %r33, 4;
	add.s64 	%rd46, %rd2, %rd45;
	ld.global.f32 	%f58, [%rd46];
	mad.lo.s32 	%r34, %r39, %r19, %r1;
	mul.wide.s32 	%rd47, %r34, 4;
	add.s64 	%rd48, %rd1, %rd47;
	ld.global.f32 	%f59, [%rd48];
	fma.rn.f32 	%f67, %f58, %f59, %f67;
$L__BB0_13:
	mad.lo.s32 	%r35, %r19, %r2, %r1;
	cvta.to.global.u64 	%rd49, %rd6;
	mul.wide.s32 	%rd50, %r35, 4;
	add.s64 	%rd51, %rd49, %rd50;
	st.global.f32 	[%rd51], %f67;
$L__BB0_14:
	ret;

}
	// .globl	_Z12relu_inplacePfi
.visible .entry _Z12relu_inplacePfi(
	.param .u64 .ptr .align 1 _Z12relu_inplacePfi_param_0,
	.param .u32 _Z12relu_inplacePfi_param_1
)
{
	.reg .pred 	%p<2>;
	.reg .b32 	%r<6>;
	.reg .b32 	%f<3>;
	.reg .b64 	%rd<5>;

	ld.param.u64 	%rd1, [_Z12relu_inplacePfi_param_0];
	ld.param.u32 	%r2, [_Z12relu_inplacePfi_param_1];
	mov.u32 	%r3, %ctaid.x;
	mov.u32 	%r4, %ntid.x;
	mov.u32 	%r5, %tid.x;
	mad.lo.s32 	%r1, %r3, %r4, %r5;
	setp.ge.s32 	%p1, %r1, %r2;
	@%p1 bra 	$L__BB1_2;
	cvta.to.global.u64 	%rd2, %rd1;
	mul.wide.s32 	%rd3, %r1, 4;
	add.s64 	%rd4, %rd2, %rd3;
	ld.global.f32 	%f1, [%rd4];
	max.f32 	%f2, %f1, 0f00000000;
	st.global.f32 	[%rd4], %f2;
$L__BB1_2:
	ret;

}
	// .globl	_Z7softmaxiiPfS_
.visible .entry _Z7softmaxiiPfS_(
	.param .u32 _Z7softmaxiiPfS__param_0,
	.param .u32 _Z7softmaxiiPfS__param_1,
	.param .u64 .ptr .align 1 _Z7softmaxiiPfS__param_2,
	.param .u64 .ptr .align 1 _Z7softmaxiiPfS__param_3
)
{
	.reg .pred 	%p<22>;
	.reg .b32 	%r<97>;
	.reg .b32 	%f<306>;
	.reg .b64 	%rd<58>;

	ld.param.u32 	%r33, [_Z7softmaxiiPfS__param_0];
	ld.param.u32 	%r34, [_Z7softmaxiiPfS__param_1];
	ld.param.u64 	%rd13, [_Z7softmaxiiPfS__param_2];
	ld.param.u64 	%rd12, [_Z7softmaxiiPfS__param_3];
	cvta.to.global.u64 	%rd1, %rd13;
	mov.u32 	%r35, %ctaid.x;
	mov.u32 	%r36, %ntid.x;
	mov.u32 	%r37, %tid.x;
	mad.lo.s32 	%r1, %r35, %r36, %r37;
	mov.u32 	%r38, %ctaid.y;
	mov.u32 	%r39, %ntid.y;
	mov.u32 	%r40, %tid.y;
	mad.lo.s32 	%r2, %r38, %r39, %r40;
	setp.ge.s32 	%p1, %r2, %r34;
	setp.ge.s32 	%p2, %r1, %r33;
	or.pred  	%p3, %p2, %p1;
	@%p3 bra 	$L__BB2_28;
	mul.lo.s32 	%r3, %r2, %r33;
	mul.wide.s32 	%rd14, %r3, 4;
	add.s64 	%rd2, %rd1, %rd14;
	ld.global.f32 	%f296, [%rd2];
	setp.lt.s32 	%p4, %r33, 2;
	@%p4 bra 	$L__BB2_15;
	add.s32 	%r4, %r33, -1;
	add.s32 	%r42, %r33, -2;
	and.b32  	%r5, %r4, 15;
	setp.lt.u32 	%p5, %r42, 15;
	mov.b32 	%r88, 1;
	@%p5 bra 	$L__BB2_6;
	and.b32  	%r44, %r4, -16;
	neg.s32 	%r92, %r44;
	add.s32 	%r45, %r3, 1;
	mul.wide.u32 	%rd15, %r45, 4;
	add.s64 	%rd16, %rd15, %rd1;
	add.s64 	%rd56, %rd16, 32;
	mov.b32 	%r91, 0;
$L__BB2_4:
	.pragma "nounroll";
	ld.global.f32 	%f28, [%rd56+-32];
	max.f32 	%f29, %f296, %f28;
	ld.global.f32 	%f30, [%rd56+-28];
	max.f32 	%f31, %f29, %f30;
	ld.global.f32 	%f32, [%rd56+-24];
	max.f32 	%f33, %f31, %f32;
	ld.global.f32 	%f34, [%rd56+-20];
	max.f32 	%f35, %f33, %f34;
	ld.global.f32 	%f36, [%rd56+-16];
	max.f32 	%f37, %f35, %f36;
	ld.global.f32 	%f38, [%rd56+-12];
	max.f32 	%f39, %f37, %f38;
	ld.global.f32 	%f40, [%rd56+-8];
	max.f32 	%f41, %f39, %f40;
	ld.global.f32 	%f42, [%rd56+-4];
	max.f32 	%f43, %f41, %f42;
	ld.global.f32 	%f44, [%rd56];
	max.f32 	%f45, %f43, %f44;
	ld.global.f32 	%f46, [%rd56+4];
	max.f32 	%f47, %f45, %f46;
	ld.global.f32 	%f48, [%rd56+8];
	max.f32 	%f49, %f47, %f48;
	ld.global.f32 	%f50, [%rd56+12];
	max.f32 	%f51, %f49, %f50;
	ld.global.f32 	%f52, [%rd56+16];
	max.f32 	%f53, %f51, %f52;
	ld.global.f32 	%f54, [%rd56+20];
	max.f32 	%f55, %f53, %f54;
	ld.global.f32 	%f56, [%rd56+24];
	max.f32 	%f57, %f55, %f56;
	ld.global.f32 	%f58, [%rd56+28];
	max.f32 	%f296, %f57, %f58;
	add.s32 	%r92, %r92, 16;
	add.s32 	%r91, %r91, 16;
	add.s64 	%rd56, %rd56, 64;
	setp.eq.s32 	%p6, %r92, 0;
	@%p6 bra 	$L__BB2_5;
	bra.uni 	$L__BB2_4;
$L__BB2_5:
	add.s32 	%r88, %r91, 1;
$L__BB2_6:
	setp.eq.s32 	%p7, %r5, 0;
	@%p7 bra 	$L__BB2_15;
	and.b32  	%r9, %r4, 7;
	setp.lt.u32 	%p8, %r5, 8;
	@%p8 bra 	$L__BB2_9;
	add.s32 	%r46, %r88, %r3;
	mul.wide.u32 	%rd17, %r46, 4;
	add.s64 	%rd18, %rd1, %rd17;
	ld.global.f32 	%f60, [%rd18];
	max.f32 	%f61, %f296, %f60;
	cvt.u64.u32 	%rd19, %r3;
	cvt.u64.u32 	%rd20, %r88;
	add.s64 	%rd21, %rd20, %rd19;
	shl.b64 	%rd22, %rd21, 2;
	add.s64 	%rd23, %rd1, %rd22;
	ld.global.f32 	%f62, [%rd23+4];
	max.f32 	%f63, %f61, %f62;
	ld.global.f32 	%f64, [%rd23+8];
	max.f32 	%f65, %f63, %f64;
	ld.global.f32 	%f66, [%rd23+12];
	max.f32 	%f67, %f65, %f66;
	ld.global.f32 	%f68, [%rd23+16];
	max.f32 	%f69, %f67, %f68;
	ld.global.f32 	%f70, [%rd23+20];
	max.f32 	%f71, %f69, %f70;
	ld.global.f32 	%f72, [%rd23+24];
	max.f32 	%f73, %f71, %f72;
	ld.global.f32 	%f74, [%rd23+28];
	max.f32 	%f296, %f73, %f74;
	add.s32 	%r88, %r88, 8;
$L__BB2_9:
	setp.eq.s32 	%p9, %r9, 0;
	@%p9 bra 	$L__BB2_15;
	and.b32  	%r12, %r4, 3;
	setp.lt.u32 	%p10, %r9, 4;
	@%p10 bra 	$L__BB2_12;
	add.s32 	%r47, %r88, %r3;
	mul.wide.u32 	%rd24, %r47, 4;
	add.s64 	%rd25, %rd1, %rd24;
	ld.global.f32 	%f76, [%rd25];
	max.f32 	%f77, %f296, %f76;
	cvt.u64.u32 	%rd26, %r3;
	cvt.u64.u32 	%rd27, %r88;
	add.s64 	%rd28, %rd27, %rd26;
	shl.b64 	%rd29, %rd28, 2;
	add.s64 	%rd30, %rd1, %rd29;
	ld.global.f32 	%f78, [%rd30+4];
	max.f32 	%f79, %f77, %f78;
	ld.global.f32 	%f80, [%rd30+8];
	max.f32 	%f81, %f79, %f80;
	ld.global.f32 	%f82, [%rd30+12];
	max.f32 	%f296, %f81, %f82;
	add.s32 	%r88, %r88, 4;
$L__BB2_12:
	setp.eq.s32 	%p11, %r12, 0;
	@%p11 bra 	$L__BB2_15;
	add.s32 	%r48, %r88, %r3;
	mul.wide.u32 	%rd31, %r48, 4;
	add.s64 	%rd55, %rd1, %rd31;
	neg.s32 	%r90, %r12;
$L__BB2_14:
	.pragma "nounroll";
	ld.global.f32 	%f83, [%rd55];
	max.f32 	%f296, %f296, %f83;
	add.s64 	%rd55, %rd55, 4;
	add.s32 	%r90, %r90, 1;
	setp.ne.s32 	%p12, %r90, 0;
	@%p12 bra 	$L__BB2_14;
$L__BB2_15:
	setp.lt.s32 	%p13, %r33, 1;
	mov.f32 	%f305, 0f00000000;
	@%p13 bra 	$L__BB2_27;
	and.b32  	%r18, %r33, 7;
	setp.lt.u32 	%p14, %r33, 8;
	mov.f32 	%f305, 0f00000000;
	mov.b32 	%r94, 0;
	@%p14 bra 	$L__BB2_19;
	and.b32  	%r94, %r33, 2147483640;
	neg.s32 	%r93, %r94;
	mul.wide.u32 	%rd32, %r3, 4;
	add.s64 	%rd33, %rd32, %rd1;
	add.s64 	%rd57, %rd33, 16;
	mov.f32 	%f305, 0f00000000;
$L__BB2_18:
	.pragma "nounroll";
	ld.global.f32 	%f88, [%rd57+-16];
	sub.f32 	%f89, %f88, %f296;
	fma.rn.f32 	%f90, %f89, 0f3BBB989D, 0f3F000000;
	cvt.sat.f32.f32 	%f91, %f90;
	mov.f32 	%f92, 0f4B400001;
	mov.f32 	%f93, 0f437C0000;
	fma.rm.f32 	%f94, %f91, %f93, %f92;
	add.f32 	%f95, %f94, 0fCB40007F;
	neg.f32 	%f96, %f95;
	fma.rn.f32 	%f97, %f89, 0f3FB8AA3B, %f96;
	fma.rn.f32 	%f98, %f89, 0f32A57060, %f97;
	mov.b32 	%r50, %f94;
	shl.b32 	%r51, %r50, 23;
	mov.b32 	%f99, %r51;
	ex2.approx.ftz.f32 	%f100, %f98;
	fma.rn.f32 	%f101, %f100, %f99, %f305;
	ld.global.f32 	%f102, [%rd57+-12];
	sub.f32 	%f103, %f102, %f296;
	fma.rn.f32 	%f104, %f103, 0f3BBB989D, 0f3F000000;
	cvt.sat.f32.f32 	%f105, %f104;
	fma.rm.f32 	%f106, %f105, %f93, %f92;
	add.f32 	%f107, %f106, 0fCB40007F;
	neg.f32 	%f108, %f107;
	fma.rn.f32 	%f109, %f103, 0f3FB8AA3B, %f108;
	fma.rn.f32 	%f110, %f103, 0f32A57060, %f109;
	mov.b32 	%r52, %f106;
	shl.b32 	%r53, %r52, 23;
	mov.b32 	%f111, %r53;
	ex2.approx.ftz.f32 	%f112, %f110;
	fma.rn.f32 	%f113, %f112, %f111, %f101;
	ld.global.f32 	%f114, [%rd57+-8];
	sub.f32 	%f115, %f114, %f296;
	fma.rn.f32 	%f116, %f115, 0f3BBB989D, 0f3F000000;
	cvt.sat.f32.f32 	%f117, %f116;
	fma.rm.f32 	%f118, %f117, %f93, %f92;
	add.f32 	%f119, %f118, 0fCB40007F;
	neg.f32 	%f120, %f119;
	fma.rn.f32 	%f121, %f115, 0f3FB8AA3B, %f120;
	fma.rn.f32 	%f122, %f115, 0f32A57060, %f121;
	mov.b32 	%r54, %f118;
	shl.b32 	%r55, %r54, 23;
	mov.b32 	%f123, %r55;
	ex2.approx.ftz.f32 	%f124, %f122;
	fma.rn.f32 	%f125, %f124, %f123, %f113;
	ld.global.f32 	%f126, [%rd57+-4];
	sub.f32 	%f127, %f126, %f296;
	fma.rn.f32 	%f128, %f127, 0f3BBB989D, 0f3F000000;
	cvt.sat.f32.f32 	%f129, %f128;
	fma.rm.f32 	%f130, %f129, %f93, %f92;
	add.f32 	%f131, %f130, 0fCB40007F;
	neg.f32 	%f132, %f131;
	fma.rn.f32 	%f133, %f127, 0f3FB8AA3B, %f132;
	fma.rn.f32 	%f134, %f127, 0f32A57060, %f133;
	mov.b32 	%r56, %f130;
	shl.b32 	%r57, %r56, 23;
	mov.b32 	%f135, %r57;
	ex2.approx.ftz.f32 	%f136, %f134;
	fma.rn.f32 	%f137, %f136, %f135, %f125;
	ld.global.f32 	%f138, [%rd57];
	sub.f32 	%f139, %f138, %f296;
	fma.rn.f32 	%f140, %f139, 0f3BBB989D, 0f3F000000;
	cvt.sat.f32.f32 	%f141, %f140;
	fma.rm.f32 	%f142, %f141, %f93, %f92;
	add.f32 	%f143, %f142, 0fCB40007F;
	neg.f32 	%f144, %f143;
	fma.rn.f32 	%f145, %f139, 0f3FB8AA3B, %f144;
	fma.rn.f32 	%f146, %f139, 0f32A57060, %f145;
	mov.b32 	%r58, %f142;
	shl.b32 	%r59, %r58, 23;
	mov.b32 	%f147, %r59;
	ex2.approx.ftz.f32 	%f148, %f146;
	fma.rn.f32 	%f149, %f148, %f147, %f137;
	ld.global.f32 	%f150, [%rd57+4];
	sub.f32 	%f151, %f150, %f296;
	fma.rn.f32 	%f152, %f151, 0f3BBB989D, 0f3F000000;
	cvt.sat.f32.f32 	%f153, %f152;
	fma.rm.f32 	%f154, %f153, %f93, %f92;
	add.f32 	%f155, %f154, 0fCB40007F;
	neg.f32 	%f156, %f155;
	fma.rn.f32 	%f157, %f151, 0f3FB8AA3B, %f156;
	fma.rn.f32 	%f158, %f151, 0f32A57060, %f157;
	mov.b32 	%r60, %f154;
	shl.b32 	%r61, %r60, 23;
	mov.b32 	%f159, %r61;
	ex2.approx.ftz.f32 	%f160, %f158;
	fma.rn.f32 	%f161, %f160, %f159, %f149;
	ld.global.f32 	%f162, [%rd57+8];
	sub.f32 	%f163, %f162, %f296;
	fma.rn.f32 	%f164, %f163, 0f3BBB989D, 0f3F000000;
	cvt.sat.f32.f32 	%f165, %f164;
	fma.rm.f32 	%f166, %f165, %f93, %f92;
	add.f32 	%f167, %f166, 0fCB40007F;
	neg.f32 	%f168, %f167;
	fma.rn.f32 	%f169, %f163, 0f3FB8AA3B, %f168;
	fma.rn.f32 	%f170, %f163, 0f32A57060, %f169;
	mov.b32 	%r62, %f166;
	shl.b32 	%r63, %r62, 23;
	mov.b32 	%f171, %r63;
	ex2.approx.ftz.f32 	%f172, %f170;
	fma.rn.f32 	%f173, %f172, %f171, %f161;
	ld.global.f32 	%f174, [%rd57+12];
	sub.f32 	%f175, %f174, %f296;
	fma.rn.f32 	%f176, %f175, 0f3BBB989D, 0f3F000000;
	cvt.sat.f32.f32 	%f177, %f176;
	fma.rm.f32 	%f178, %f177, %f93, %f92;
	add.f32 	%f179, %f178, 0fCB40007F;
	neg.f32 	%f180, %f179;
	fma.rn.f32 	%f181, %f175, 0f3FB8AA3B, %f180;
	fma.rn.f32 	%f182, %f175, 0f32A57060, %f181;
	mov.b32 	%r64, %f178;
	shl.b32 	%r65, %r64, 23;
	mov.b32 	%f183, %r65;
	ex2.approx.ftz.f32 	%f184, %f182;
	fma.rn.f32 	%f305, %f184, %f183, %f173;
	add.s32 	%r93, %r93, 8;
	add.s64 	%rd57, %rd57, 32;
	setp.ne.s32 	%p15, %r93, 0;
	@%p15 bra 	$L__BB2_18;
$L__BB2_19:
	setp.eq.s32 	%p16, %r18, 0;
	@%p16 bra 	$L__BB2_27;
	and.b32  	%r28, %r33, 3;
	setp.lt.u32 	%p17, %r18, 4;
	@%p17 bra 	$L__BB2_22;
	add.s32 	%r66, %r94, %r3;
	mul.wide.u32 	%rd34, %r66, 4;
	add.s64 	%rd35, %rd1, %rd34;
	ld.global.f32 	%f186, [%rd35];
	sub.f32 	%f187, %f186, %f296;
	fma.rn.f32 	%f188, %f187, 0f3BBB989D, 0f3F000000;
	cvt.sat.f32.f32 	%f189, %f188;
	mov.f32 	%f190, 0f4B400001;
	mov.f32 	%f191, 0f437C0000;
	fma.rm.f32 	%f192, %f189, %f191, %f190;
	add.f32 	%f193, %f192, 0fCB40007F;
	neg.f32 	%f194, %f193;
	fma.rn.f32 	%f195, %f187, 0f3FB8AA3B, %f194;
	fma.rn.f32 	%f196, %f187, 0f32A57060, %f195;
	mov.b32 	%r67, %f192;
	shl.b32 	%r68, %r67, 23;
	mov.b32 	%f197, %r68;
	ex2.approx.ftz.f32 	%f198, %f196;
	fma.rn.f32 	%f199, %f198, %f197, %f305;
	cvt.u64.u32 	%rd36, %r3;
	cvt.u64.u32 	%rd37, %r94;
	add.s64 	%rd38, %rd37, %rd36;
	shl.b64 	%rd39, %rd38, 2;
	add.s64 	%rd40, %rd1, %rd39;
	ld.global.f32 	%f200, [%rd40+4];
	sub.f32 	%f201, %f200, %f296;
	fma.rn.f32 	%f202, %f201, 0f3BBB989D, 0f3F000000;
	cvt.sat.f32.f32 	%f203, %f202;
	fma.rm.f32 	%f204, %f203, %f191, %f190;
	add.f32 	%f205, %f204, 0fCB40007F;
	neg.f32 	%f206, %f205;
	fma.rn.f32 	%f207, %f201, 0f3FB8AA3B, %f206;
	fma.rn.f32 	%f208, %f201, 0f32A57060, %f207;
	mov.b32 	%r69, %f204;
	shl.b32 	%r70, %r69, 23;
	mov.b32 	%f209, %r70;
	ex2.approx.ftz.f32 	%f210, %f208;
	fma.rn.f32 	%f211, %f210, %f209, %f199;
	ld.global.f32 	%f212, [%rd40+8];
	sub.f32 	%f213, %f212, %f296;
	fma.rn.f32 	%f214, %f213, 0f3BBB989D, 0f3F000000;
	cvt.sat.f32.f32 	%f215, %f214;
	fma.rm.f32 	%f216, %f215, %f191, %f190;
	add.f32 	%f217, %f216, 0fCB40007F;
	neg.f32 	%f218, %f217;
	fma.rn.f32 	%f219, %f213, 0f3FB8AA3B, %f218;
	fma.rn.f32 	%f220, %f213, 0f32A57060, %f219;
	mov.b32 	%r71, %f216;
	shl.b32 	%r72, %r71, 23;
	mov.b32 	%f221, %r72;
	ex2.approx.ftz.f32 	%f222, %f220;
	fma.rn.f32 	%f223, %f222, %f221, %f211;
	ld.global.f32 	%f224, [%rd40+12];
	sub.f32 	%f225, %f224, %f296;
	fma.rn.f32 	%f226, %f225, 0f3BBB989D, 0f3F000000;
	cvt.sat.f32.f32 	%f227, %f226;
	fma.rm.f32 	%f228, %f227, %f191, %f190;
	add.f32 	%f229, %f228, 0fCB40007F;
	neg.f32 	%f230, %f229;
	fma.rn.f32 	%f231, %f225, 0f3FB8AA3B, %f230;
	fma.rn.f32 	%f232, %f225, 0f32A57060, %f231;
	mov.b32 	%r73, %f228;
	shl.b32 	%r74, %r73, 23;
	mov.b32 	%f233, %r74;
	ex2.approx.ftz.f32 	%f234, %f232;
	fma.rn.f32 	%f305, %f234, %f233, %f223;
	add.s32 	%r94, %r94, 4;
$L__BB2_22:
	setp.eq.s32 	%p18, %r28, 0;
	@%p18 bra 	$L__BB2_27;
	setp.eq.s32 	%p19, %r28, 1;
	@%p19 bra 	$L__BB2_25;
	add.s32 	%r75, %r94, %r3;
	mul.wide.u32 	%rd41, %r75, 4;
	add.s64 	%rd42, %rd1, %rd41;
	ld.global.f32 	%f236, [%rd42];
	sub.f32 	%f237, %f236, %f296;
	fma.rn.f32 	%f238, %f237, 0f3BBB989D, 0f3F000000;
	cvt.sat.f32.f32 	%f239, %f238;
	mov.f32 	%f240, 0f4B400001;
	mov.f32 	%f241, 0f437C0000;
	fma.rm.f32 	%f242, %f239, %f241, %f240;
	add.f32 	%f243, %f242, 0fCB40007F;
	neg.f32 	%f244, %f243;
	fma.rn.f32 	%f245, %f237, 0f3FB8AA3B, %f244;
	fma.rn.f32 	%f246, %f237, 0f32A57060, %f245;
	mov.b32 	%r76, %f242;
	shl.b32 	%r77, %r76, 23;
	mov.b32 	%f247, %r77;
	ex2.approx.ftz.f32 	%f248, %f246;
	fma.rn.f32 	%f249, %f248, %f247, %f305;
	cvt.u64.u32 	%rd43, %r3;
	cvt.u64.u32 	%rd44, %r94;
	add.s64 	%rd45, %rd44, %rd43;
	shl.b64 	%rd46, %rd45, 2;
	add.s64 	%rd47, %rd1, %rd46;
	ld.global.f32 	%f250, [%rd47+4];
	sub.f32 	%f251, %f250, %f296;
	fma.rn.f32 	%f252, %f251, 0f3BBB989D, 0f3F000000;
	cvt.sat.f32.f32 	%f253, %f252;
	fma.rm.f32 	%f254, %f253, %f241, %f240;
	add.f32 	%f255, %f254, 0fCB40007F;
	neg.f32 	%f256, %f255;
	fma.rn.f32 	%f257, %f251, 0f3FB8AA3B, %f256;
	fma.rn.f32 	%f258, %f251, 0f32A57060, %f257;
	mov.b32 	%r78, %f254;
	shl.b32 	%r79, %r78, 23;
	mov.b32 	%f259, %r79;
	ex2.approx.ftz.f32 	%f260, %f258;
	fma.rn.f32 	%f305, %f260, %f259, %f249;
	add.s32 	%r94, %r94, 2;
$L__BB2_25:
	and.b32  	%r80, %r33, 1;
	setp.eq.b32 	%p20, %r80, 1;
	not.pred 	%p21, %p20;
	@%p21 bra 	$L__BB2_27;
	add.s32 	%r81, %r94, %r3;
	mul.wide.u32 	%rd48, %r81, 4;
	add.s64 	%rd49, %rd1, %rd48;
	ld.global.f32 	%f261, [%rd49];
	sub.f32 	%f262, %f261, %f296;
	fma.rn.f32 	%f263, %f262, 0f3BBB989D, 0f3F000000;
	cvt.sat.f32.f32 	%f264, %f263;
	mov.f32 	%f265, 0f4B400001;
	mov.f32 	%f266, 0f437C0000;
	fma.rm.f32 	%f267, %f264, %f266, %f265;
	add.f32 	%f268, %f267, 0fCB40007F;
	neg.f32 	%f269, %f268;
	fma.rn.f32 	%f270, %f262, 0f3FB8AA3B, %f269;
	fma.rn.f32 	%f271, %f262, 0f32A57060, %f270;
	mov.b32 	%r82, %f267;
	shl.b32 	%r83, %r82, 23;
	mov.b32 	%f272, %r83;
	ex2.approx.ftz.f32 	%f273, %f271;
	fma.rn.f32 	%f305, %f273, %f272, %f305;
$L__BB2_27:
	add.s32 	%r84, %r3, %r1;
	mul.wide.s32 	%rd50, %r1, 4;
	add.s64 	%rd51, %rd2, %rd50;
	ld.global.f32 	%f274, [%rd51];
	sub.f32 	%f275, %f274, %f296;
	fma.rn.f32 	%f276, %f275, 0f3BBB989D, 0f3F000000;
	cvt.sat.f32.f32 	%f277, %f276;
	mov.f32 	%f278, 0f4B400001;
	mov.f32 	%f279, 0f437C0000;
	fma.rm.f32 	%f280, %f277, %f279, %f278;
	add.f32 	%f281, %f280, 0fCB40007F;
	neg.f32 	%f282, %f281;
	fma.rn.f32 	%f283, %f275, 0f3FB8AA3B, %f282;
	fma.rn.f32 	%f284, %f275, 0f32A57060, %f283;
	mov.b32 	%r85, %f280;
	shl.b32 	%r86, %r85, 23;
	mov.b32 	%f285, %r86;
	ex2.approx.ftz.f32 	%f286, %f284;
	mul.f32 	%f287, %f286, %f285;
	div.rn.f32 	%f288, %f287, %f305;
	cvta.to.global.u64 	%rd52, %rd12;
	mul.wide.s32 	%rd53, %r84, 4;
	add.s64 	%rd54, %rd52, %rd53;
	st.global.f32 	[%rd54], %f288;
$L__BB2_28:
	ret;

}
	// .globl	_Z13cross_entropyiiPfS_S_
.visible .entry _Z13cross_entropyiiPfS_S_(
	.param .u32 _Z13cross_entropyiiPfS_S__param_0,
	.param .u32 _Z13cross_entropyiiPfS_S__param_1,
	.param .u64 .ptr .align 1 _Z13cross_entropyiiPfS_S__param_2,
	.param .u64 .ptr .align 1 _Z13cross_entropyiiPfS_S__param_3,
	.param .u64 .ptr .align 1 _Z13cross_entropyiiPfS_S__param_4
)
{
	.reg .pred 	%p<16>;
	.reg .b32 	%r<54>;
	.reg .b32 	%f<172>;
	.reg .b64 	%rd<20>;

	ld.param.u32 	%r13, [_Z13cross_entropyiiPfS_S__param_0];
	ld.param.u32 	%r14, [_Z13cross_entropyiiPfS_S__param_1];
	ld.param.u64 	%rd6, [_Z13cross_entropyiiPfS_S__param_2];
	ld.param.u64 	%rd7, [_Z13cross_entropyiiPfS_S__param_3];
	ld.param.u64 	%rd5, [_Z13cross_entropyiiPfS_S__param_4];
	cvta.to.global.u64 	%rd1, %rd6;
	cvta.to.global.u64 	%rd2, %rd7;
	mov.u32 	%r15, %ctaid.x;
	mov.u32 	%r16, %ntid.x;
	mov.u32 	%r17, %tid.x;
	mad.lo.s32 	%r1, %r15, %r16, %r17;
	setp.ge.s32 	%p1, %r1, %r14;
	@%p1 bra 	$L__BB3_11;
	setp.lt.s32 	%p2, %r13, 1;
	mov.f32 	%f171, 0f00000000;
	@%p2 bra 	$L__BB3_10;
	mul.lo.s32 	%r2, %r1, %r13;
	and.b32  	%r3, %r13, 3;
	setp.lt.u32 	%p3, %r13, 4;
	mov.f32 	%f171, 0f00000000;
	mov.b32 	%r53, 0;
	@%p3 bra 	$L__BB3_5;
	and.b32  	%r53, %r13, 2147483644;
	neg.s32 	%r51, %r53;
	add.s64 	%rd3, %rd2, 8;
	add.s64 	%rd4, %rd1, 8;
	mov.f32 	%f171, 0f00000000;
	mov.u32 	%r50, %r2;
$L__BB3_4:
	.pragma "nounroll";
	mul.wide.s32 	%rd8, %r50, 4;
	add.s64 	%rd9, %rd3, %rd8;
	add.s64 	%rd10, %rd4, %rd8;
	ld.global.f32 	%f14, [%rd9+-8];
	ld.global.f32 	%f15, [%rd10+-8];
	max.f32 	%f16, %f15, 0f358637BD;
	mov.b32 	%r19, %f16;
	add.s32 	%r20, %r19, -1059760811;
	and.b32  	%r21, %r20, -8388608;
	sub.s32 	%r22, %r19, %r21;
	mov.b32 	%f17, %r22;
	cvt.rn.f32.s32 	%f18, %r21;
	fma.rn.f32 	%f19, %f18, 0f34000000, 0f00000000;
	add.f32 	%f20, %f17, 0fBF800000;
	fma.rn.f32 	%f21, %f20, 0fBE055027, 0f3E1039F6;
	fma.rn.f32 	%f22, %f21, %f20, 0fBDF8CDCC;
	fma.rn.f32 	%f23, %f22, %f20, 0f3E0F2955;
	fma.rn.f32 	%f24, %f23, %f20, 0fBE2AD8B9;
	fma.rn.f32 	%f25, %f24, %f20, 0f3E4CED0B;
	fma.rn.f32 	%f26, %f25, %f20, 0fBE7FFF22;
	fma.rn.f32 	%f27, %f26, %f20, 0f3EAAAA78;
	fma.rn.f32 	%f28, %f27, %f20, 0fBF000000;
	mul.f32 	%f29, %f20, %f28;
	fma.rn.f32 	%f30, %f29, %f20, %f20;
	fma.rn.f32 	%f31, %f19, 0f3F317218, %f30;
	setp.gt.u32 	%p4, %r19, 2139095039;
	fma.rn.f32 	%f32, %f16, 0f7F800000, 0f7F800000;
	selp.f32 	%f33, %f32, %f31, %p4;
	mul.f32 	%f34, %f14, %f33;
	sub.f32 	%f35, %f171, %f34;
	ld.global.f32 	%f36, [%rd9+-4];
	ld.global.f32 	%f37, [%rd10+-4];
	max.f32 	%f38, %f37, 0f358637BD;
	mov.b32 	%r23, %f38;
	add.s32 	%r24, %r23, -1059760811;
	and.b32  	%r25, %r24, -8388608;
	sub.s32 	%r26, %r23, %r25;
	mov.b32 	%f39, %r26;
	cvt.rn.f32.s32 	%f40, %r25;
	fma.rn.f32 	%f41, %f40, 0f34000000, 0f00000000;
	add.f32 	%f42, %f39, 0fBF800000;
	fma.rn.f32 	%f43, %f42, 0fBE055027, 0f3E1039F6;
	fma.rn.f32 	%f44, %f43, %f42, 0fBDF8CDCC;
	fma.rn.f32 	%f45, %f44, %f42, 0f3E0F2955;
	fma.rn.f32 	%f46, %f45, %f42, 0fBE2AD8B9;
	fma.rn.f32 	%f47, %f46, %f42, 0f3E4CED0B;
	fma.rn.f32 	%f48, %f47, %f42, 0fBE7FFF22;
	fma.rn.f32 	%f49, %f48, %f42, 0f3EAAAA78;
	fma.rn.f32 	%f50, %f49, %f42, 0fBF000000;
	mul.f32 	%f51, %f42, %f50;
	fma.rn.f32 	%f52, %f51, %f42, %f42;
	fma.rn.f32 	%f53, %f41, 0f3F317218, %f52;
	setp.gt.u32 	%p5, %r23, 2139095039;
	fma.rn.f32 	%f54, %f38, 0f7F800000, 0f7F800000;
	selp.f32 	%f55, %f54, %f53, %p5;
	mul.f32 	%f56, %f36, %f55;
	sub.f32 	%f57, %f35, %f56;
	ld.global.f32 	%f58, [%rd9];
	ld.global.f32 	%f59, [%rd10];
	max.f32 	%f60, %f59, 0f358637BD;
	mov.b32 	%r27, %f60;
	add.s32 	%r28, %r27, -1059760811;
	and.b32  	%r29, %r28, -8388608;
	sub.s32 	%r30, %r27, %r29;
	mov.b32 	%f61, %r30;
	cvt.rn.f32.s32 	%f62, %r29;
	fma.rn.f32 	%f63, %f62, 0f34000000, 0f00000000;
	add.f32 	%f64, %f61, 0fBF800000;
	fma.rn.f32 	%f65, %f64, 0fBE055027, 0f3E1039F6;
	fma.rn.f32 	%f66, %f65, %f64, 0fBDF8CDCC;
	fma.rn.f32 	%f67, %f66, %f64, 0f3E0F2955;
	fma.rn.f32 	%f68, %f67, %f64, 0fBE2AD8B9;
	fma.rn.f32 	%f69, %f68, %f64, 0f3E4CED0B;
	fma.rn.f32 	%f70, %f69, %f64, 0fBE7FFF22;
	fma.rn.f32 	%f71, %f70, %f64, 0f3EAAAA78;
	fma.rn.f32 	%f72, %f71, %f64, 0fBF000000;
	mul.f32 	%f73, %f64, %f72;
	fma.rn.f32 	%f74, %f73, %f64, %f64;
	fma.rn.f32 	%f75, %f63, 0f3F317218, %f74;
	setp.gt.u32 	%p6, %r27, 2139095039;
	fma.rn.f32 	%f76, %f60, 0f7F800000, 0f7F800000;
	selp.f32 	%f77, %f76, %f75, %p6;
	mul.f32 	%f78, %f58, %f77;
	sub.f32 	%f79, %f57, %f78;
	ld.global.f32 	%f80, [%rd9+4];
	ld.global.f32 	%f81, [%rd10+4];
	max.f32 	%f82, %f81, 0f358637BD;
	mov.b32 	%r31, %f82;
	add.s32 	%r32, %r31, -1059760811;
	and.b32  	%r33, %r32, -8388608;
	sub.s32 	%r34, %r31, %r33;
	mov.b32 	%f83, %r34;
	cvt.rn.f32.s32 	%f84, %r33;
	fma.rn.f32 	%f85, %f84, 0f34000000, 0f00000000;
	add.f32 	%f86, %f83, 0fBF800000;
	fma.rn.f32 	%f87, %f86, 0fBE055027, 0f3E1039F6;
	fma.rn.f32 	%f88, %f87, %f86, 0fBDF8CDCC;
	fma.rn.f32 	%f89, %f88, %f86, 0f3E0F2955;
	fma.rn.f32 	%f90, %f89, %f86, 0fBE2AD8B9;
	fma.rn.f32 	%f91, %f90, %f86, 0f3E4CED0B;
	fma.rn.f32 	%f92, %f91, %f86, 0fBE7FFF22;
	fma.rn.f32 	%f93, %f92, %f86, 0f3EAAAA78;
	fma.rn.f32 	%f94, %f93, %f86, 0fBF000000;
	mul.f32 	%f95, %f86, %f94;
	fma.rn.f32 	%f96, %f95, %f86, %f86;
	fma.rn.f32 	%f97, %f85, 0f3F317218, %f96;
	setp.gt.u32 	%p7, %r31, 2139095039;
	fma.rn.f32 	%f98, %f82, 0f7F800000, 0f7F800000;
	selp.f32 	%f99, %f98, %f97, %p7;
	mul.f32 	%f100, %f80, %f99;
	sub.f32 	%f171, %f79, %f100;
	add.s32 	%r51, %r51, 4;
	add.s32 	%r50, %r50, 4;
	setp.ne.s32 	%p8, %r51, 0;
	@%p8 bra 	$L__BB3_4;
$L__BB3_5:
	setp.eq.s32 	%p9, %r3, 0;
	@%p9 bra 	$L__BB3_10;
	setp.eq.s32 	%p10, %r3, 1;
	@%p10 bra 	$L__BB3_8;
	add.s32 	%r35, %r53, %r2;
	mul.wide.s32 	%rd11, %r35, 4;
	add.s64 	%rd12, %rd2, %rd11;
	ld.global.f32 	%f102, [%rd12];
	add.s64 	%rd13, %rd1, %rd11;
	ld.global.f32 	%f103, [%rd13];
	max.f32 	%f104, %f103, 0f358637BD;
	mov.b32 	%r36, %f104;
	add.s32 	%r37, %r36, -1059760811;
	and.b32  	%r38, %r37, -8388608;
	sub.s32 	%r39, %r36, %r38;
	mov.b32 	%f105, %r39;
	cvt.rn.f32.s32 	%f106, %r38;
	fma.rn.f32 	%f107, %f106, 0f34000000, 0f00000000;
	add.f32 	%f108, %f105, 0fBF800000;
	fma.rn.f32 	%f109, %f108, 0fBE055027, 0f3E1039F6;
	fma.rn.f32 	%f110, %f109, %f108, 0fBDF8CDCC;
	fma.rn.f32 	%f111, %f110, %f108, 0f3E0F2955;
	fma.rn.f32 	%f112, %f111, %f108, 0fBE2AD8B9;
	fma.rn.f32 	%f113, %f112, %f108, 0f3E4CED0B;
	fma.rn.f32 	%f114, %f113, %f108, 0fBE7FFF22;
	fma.rn.f32 	%f115, %f114, %f108, 0f3EAAAA78;
	fma.rn.f32 	%f116, %f115, %f108, 0fBF000000;
	mul.f32 	%f117, %f108, %f116;
	fma.rn.f32 	%f118, %f117, %f108, %f108;
	fma.rn.f32 	%f119, %f107, 0f3F317218, %f118;
	setp.gt.u32 	%p11, %r36, 2139095039;
	fma.rn.f32 	%f120, %f104, 0f7F800000, 0f7F800000;
	selp.f32 	%f121, %f120, %f119, %p11;
	mul.f32 	%f122, %f102, %f121;
	sub.f32 	%f123, %f171, %f122;
	ld.global.f32 	%f124, [%rd12+4];
	ld.global.f32 	%f125, [%rd13+4];
	max.f32 	%f126, %f125, 0f358637BD;
	mov.b32 	%r40, %f126;
	add.s32 	%r41, %r40, -1059760811;
	and.b32  	%r42, %r41, -8388608;
	sub.s32 	%r43, %r40, %r42;
	mov.b32 	%f127, %r43;
	cvt.rn.f32.s32 	%f128, %r42;
	fma.rn.f32 	%f129, %f128, 0f34000000, 0f00000000;
	add.f32 	%f130, %f127, 0fBF800000;
	fma.rn.f32 	%f131, %f130, 0fBE055027, 0f3E1039F6;
	fma.rn.f32 	%f132, %f131, %f130, 0fBDF8CDCC;
	fma.rn.f32 	%f133, %f132, %f130, 0f3E0F2955;
	fma.rn.f32 	%f134, %f133, %f130, 0fBE2AD8B9;
	fma.rn.f32 	%f135, %f134, %f130, 0f3E4CED0B;
	fma.rn.f32 	%f136, %f135, %f130, 0fBE7FFF22;
	fma.rn.f32 	%f137, %f136, %f130, 0f3EAAAA78;
	fma.rn.f32 	%f138, %f137, %f130, 0fBF000000;
	mul.f32 	%f139, %f130, %f138;
	fma.rn.f32 	%f140, %f139, %f130, %f130;
	fma.rn.f32 	%f141, %f129, 0f3F317218, %f140;
	setp.gt.u32 	%p12, %r40, 2139095039;
	fma.rn.f32 	%f142, %f126, 0f7F800000, 0f7F800000;
	selp.f32 	%f143, %f142, %f141, %p12;
	mul.f32 	%f144, %f124, %f143;
	sub.f32 	%f171, %f123, %f144;
	add.s32 	%r53, %r53, 2;
$L__BB3_8:
	and.b32  	%r44, %r13, 1;
	setp.eq.b32 	%p13, %r44, 1;
	not.pred 	%p14, %p13;
	@%p14 bra 	$L__BB3_10;
	add.s32 	%r45, %r53, %r2;
	mul.wide.s32 	%rd14, %r45, 4;
	add.s64 	%rd15, %rd2, %rd14;
	ld.global.f32 	%f145, [%rd15];
	add.s64 	%rd16, %rd1, %rd14;
	ld.global.f32 	%f146, [%rd16];
	max.f32 	%f147, %f146, 0f358637BD;
	mov.b32 	%r46, %f147;
	add.s32 	%r47, %r46, -1059760811;
	and.b32  	%r48, %r47, -8388608;
	sub.s32 	%r49, %r46, %r48;
	mov.b32 	%f148, %r49;
	cvt.rn.f32.s32 	%f149, %r48;
	fma.rn.f32 	%f150, %f149, 0f34000000, 0f00000000;
	add.f32 	%f151, %f148, 0fBF800000;
	fma.rn.f32 	%f152, %f151, 0fBE055027, 0f3E1039F6;
	fma.rn.f32 	%f153, %f152, %f151, 0fBDF8CDCC;
	fma.rn.f32 	%f154, %f153, %f151, 0f3E0F2955;
	fma.rn.f32 	%f155, %f154, %f151, 0fBE2AD8B9;
	fma.rn.f32 	%f156, %f155, %f151, 0f3E4CED0B;
	fma.rn.f32 	%f157, %f156, %f151, 0fBE7FFF22;
	fma.rn.f32 	%f158, %f157, %f151, 0f3EAAAA78;
	fma.rn.f32 	%f159, %f158, %f151, 0fBF000000;
	mul.f32 	%f160, %f151, %f159;
	fma.rn.f32 	%f161, %f160, %f151, %f151;
	fma.rn.f32 	%f162, %f150, 0f3F317218, %f161;
	setp.gt.u32 	%p15, %r46, 2139095039;
	fma.rn.f32 	%f163, %f147, 0f7F800000, 0f7F800000;
	selp.f32 	%f164, %f163, %f162, %p15;
	mul.f32 	%f165, %f145, %f164;
	sub.f32 	%f171, %f171, %f165;
$L__BB3_10:
	cvta.to.global.u64 	%rd17, %rd5;
	mul.wide.s32 	%rd18, %r1, 4;
	add.s64 	%rd19, %rd17, %rd18;
	st.global.f32 	[%rd19], %f171;
$L__BB3_11:
	ret;

}
	// .globl	_Z12init_weightsPfii
.visible .entry _Z12init_weightsPfii(
	.param .u64 .ptr .align 1 _Z12init_weightsPfii_param_0,
	.param .u32 _Z12init_weightsPfii_param_1,
	.param .u32 _Z12init_weightsPfii_param_2
)
{
	.local .align 8 .b8 	__local_depot4[48];
	.reg .b64 	%SP;
	.reg .b64 	%SPL;
	.reg .pred 	%p<69>;
	.reg .b32 	%r<1218>;
	.reg .b32 	%f<35>;
	.reg .b64 	%rd<27>;

	mov.u64 	%SPL, __local_depot4;
	ld.param.u64 	%rd10, [_Z12init_weightsPfii_param_0];
	ld.param.u32 	%r542, [_Z12init_weightsPfii_param_1];
	ld.param.u32 	%r543, [_Z12init_weightsPfii_param_2];
	mov.u32 	%r544, %ctaid.x;
	mov.u32 	%r545, %ntid.x;
	mov.u32 	%r546, %tid.x;
	mad.lo.s32 	%r1, %r544, %r545, %r546;
	mov.u32 	%r547, %ctaid.y;
	mov.u32 	%r548, %ntid.y;
	mov.u32 	%r549, %tid.y;
	mad.lo.s32 	%r2, %r547, %r548, %r549;
	setp.ge.s32 	%p1, %r2, %r542;
	setp.ge.s32 	%p2, %r1, %r543;
	or.pred  	%p3, %p1, %p2;
	@%p3 bra 	$L__BB4_117;
	add.u64 	%rd1, %SPL, 0;
	mad.lo.s32 	%r553, %r543, %r2, %r1;
	cvt.s64.s32 	%rd2, %r553;
	mov.b32 	%r952, -9920396;
	mov.b32 	%r554, -771510409;
	st.local.v2.u32 	[%rd1], {%r554, %r952};
	mov.b32 	%r555, -123459836;
	mov.b32 	%r951, -308902214;
	st.local.v2.u32 	[%rd1+8], {%r951, %r555};
	mov.b32 	%r948, -127593864;
	mov.b32 	%r556, -589760388;
	st.local.v2.u32 	[%rd1+16], {%r556, %r948};
	setp.eq.s32 	%p4, %r553, 0;
	@%p4 bra 	$L__BB4_116;
	mov.b32 	%r935, 0;
	mov.b32 	%r952, -9920396;
	mov.b32 	%r951, -308902214;
	mov.b32 	%r948, -127593864;
	mov.u64 	%rd13, precalc_xorwow_matrix;
	mov.u64 	%rd26, %rd2;
$L__BB4_3:
	mov.u64 	%rd3, %rd26;
	and.b64  	%rd4, %rd3, 3;
	setp.eq.s64 	%p5, %rd4, 0;
	@%p5 bra 	$L__BB4_115;
	mul.wide.u32 	%rd12, %r935, 3200;
	add.s64 	%rd5, %rd13, %rd12;
	mov.b32 	%r948, 0;
	mov.u32 	%r949, %r948;
	mov.u32 	%r950, %r948;
	mov.u32 	%r951, %r948;
	mov.u32 	%r952, %r948;
	mov.u32 	%r941, %r948;
$L__BB4_5:
	mul.wide.u32 	%rd14, %r941, 4;
	add.s64 	%rd15, %rd1, %rd14;
	ld.local.u32 	%r13, [%rd15+4];
	shl.b32 	%r14, %r941, 5;
	mov.b32 	%r947, 0;
$L__BB4_6:
	.pragma "nounroll";
	shr.u32 	%r563, %r13, %r947;
	and.b32  	%r564, %r563, 1;
	setp.eq.b32 	%p6, %r564, 1;
	not.pred 	%p7, %p6;
	add.s32 	%r565, %r14, %r947;
	mul.lo.s32 	%r566, %r565, 5;
	mul.wide.u32 	%rd16, %r566, 4;
	add.s64 	%rd6, %rd5, %rd16;
	@%p7 bra 	$L__BB4_8;
	ld.global.u32 	%r567, [%rd6];
	xor.b32  	%r952, %r952, %r567;
	ld.global.u32 	%r568, [%rd6+4];
	xor.b32  	%r951, %r951, %r568;
	ld.global.u32 	%r569, [%rd6+8];
	xor.b32  	%r950, %r950, %r569;
	ld.global.u32 	%r570, [%rd6+12];
	xor.b32  	%r949, %r949, %r570;
	ld.global.u32 	%r571, [%rd6+16];
	xor.b32  	%r948, %r948, %r571;
$L__BB4_8:
	and.b32  	%r573, %r563, 2;
	setp.eq.s32 	%p8, %r573, 0;
	@%p8 bra 	$L__BB4_10;
	ld.global.u32 	%r574, [%rd6+20];
	xor.b32  	%r952, %r952, %r574;
	ld.global.u32 	%r575, [%rd6+24];
	xor.b32  	%r951, %r951, %r575;
	ld.global.u32 	%r576, [%rd6+28];
	xor.b32  	%r950, %r950, %r576;
	ld.global.u32 	%r577, [%rd6+32];
	xor.b32  	%r949, %r949, %r577;
	ld.global.u32 	%r578, [%rd6+36];
	xor.b32  	%r948, %r948, %r578;
$L__BB4_10:
	and.b32  	%r580, %r563, 4;
	setp.eq.s32 	%p9, %r580, 0;
	@%p9 bra 	$L__BB4_12;
	ld.global.u32 	%r581, [%rd6+40];
	xor.b32  	%r952, %r952, %r581;
	ld.global.u32 	%r582, [%rd6+44];
	xor.b32  	%r951, %r951, %r582;
	ld.global.u32 	%r583, [%rd6+48];
	xor.b32  	%r950, %r950, %r583;
	ld.global.u32 	%r584, [%rd6+52];
	xor.b32  	%r949, %r949, %r584;
	ld.global.u32 	%r585, [%rd6+56];
	xor.b32  	%r948, %r948, %r585;
$L__BB4_12:
	and.b32  	%r587, %r563, 8;
	setp.eq.s32 	%p10, %r587, 0;
	@%p10 bra 	$L__BB4_14;
	ld.global.u32 	%r588, [%rd6+60];
	xor.b32  	%r952, %r952, %r588;
	ld.global.u32 	%r589, [%rd6+64];
	xor.b32  	%r951, %r951, %r589;
	ld.global.u32 	%r590, [%rd6+68];
	xor.b32  	%r950, %r950, %r590;
	ld.global.u32 	%r591, [%rd6+72];
	xor.b32  	%r949, %r949, %r591;
	ld.global.u32 	%r592, [%rd6+76];
	xor.b32  	%r948, %r948, %r592;
$L__BB4_14:
	and.b32  	%r594, %r563, 16;
	setp.eq.s32 	%p11, %r594, 0;
	@%p11 bra 	$L__BB4_16;
	ld.global.u32 	%r595, [%rd6+80];
	xor.b32  	%r952, %r952, %r595;
	ld.global.u32 	%r596, [%rd6+84];
	xor.b32  	%r951, %r951, %r596;
	ld.global.u32 	%r597, [%rd6+88];
	xor.b32  	%r950, %r950, %r597;
	ld.global.u32 	%r598, [%rd6+92];
	xor.b32  	%r949, %r949, %r598;
	ld.global.u32 	%r599, [%rd6+96];
	xor.b32  	%r948, %r948, %r599;
$L__BB4_16:
	and.b32  	%r601, %r563, 32;
	setp.eq.s32 	%p12, %r601, 0;
	@%p12 bra 	$L__BB4_18;
	ld.global.u32 	%r602, [%rd6+100];
	xor.b32  	%r952, %r952, %r602;
	ld.global.u32 	%r603, [%rd6+104];
	xor.b32  	%r951, %r951, %r603;
	ld.global.u32 	%r604, [%rd6+108];
	xor.b32  	%r950, %r950, %r604;
	ld.global.u32 	%r605, [%rd6+112];
	xor.b32  	%r949, %r949, %r605;
	ld.global.u32 	%r606, [%rd6+116];
	xor.b32  	%r948, %r948, %r606;
$L__BB4_18:
	and.b32  	%r608, %r563, 64;
	setp.eq.s32 	%p13, %r608, 0;
	@%p13 bra 	$L__BB4_20;
	ld.global.u32 	%r609, [%rd6+120];
	xor.b32  	%r952, %r952, %r609;
	ld.global.u32 	%r610, [%rd6+124];
	xor.b32  	%r951, %r951, %r610;
	ld.global.u32 	%r611, [%rd6+128];
	xor.b32  	%r950, %r950, %r611;
	ld.global.u32 	%r612, [%rd6+132];
	xor.b32  	%r949, %r949, %r612;
	ld.global.u32 	%r613, [%rd6+136];
	xor.b32  	%r948, %r948, %r613;
$L__BB4_20:
	and.b32  	%r615, %r563, 128;
	setp.eq.s32 	%p14, %r615, 0;
	@%p14 bra 	$L__BB4_22;
	ld.global.u32 	%r616, [%rd6+140];
	xor.b32  	%r952, %r952, %r616;
	ld.global.u32 	%r617, [%rd6+144];
	xor.b32  	%r951, %r951, %r617;
	ld.global.u32 	%r618, [%rd6+148];
	xor.b32  	%r950, %r950, %r618;
	ld.global.u32 	%r619, [%rd6+152];
	xor.b32  	%r949, %r949, %r619;
	ld.global.u32 	%r620, [%rd6+156];
	xor.b32  	%r948, %r948, %r620;
$L__BB4_22:
	and.b32  	%r622, %r563, 256;
	setp.eq.s32 	%p15, %r622, 0;
	@%p15 bra 	$L__BB4_24;
	ld.global.u32 	%r623, [%rd6+160];
	xor.b32  	%r952, %r952, %r623;
	ld.global.u32 	%r624, [%rd6+164];
	xor.b32  	%r951, %r951, %r624;
	ld.global.u32 	%r625, [%rd6+168];
	xor.b32  	%r950, %r950, %r625;
	ld.global.u32 	%r626, [%rd6+172];
	xor.b32  	%r949, %r949, %r626;
	ld.global.u32 	%r627, [%rd6+176];
	xor.b32  	%r948, %r948, %r627;
$L__BB4_24:
	and.b32  	%r629, %r563, 512;
	setp.eq.s32 	%p16, %r629, 0;
	@%p16 bra 	$L__BB4_26;
	ld.global.u32 	%r630, [%rd6+180];
	xor.b32  	%r952, %r952, %r630;
	ld.global.u32 	%r631, [%rd6+184];
	xor.b32  	%r951, %r951, %r631;
	ld.global.u32 	%r632, [%rd6+188];
	xor.b32  	%r950, %r950, %r632;
	ld.global.u32 	%r633, [%rd6+192];
	xor.b32  	%r949, %r949, %r633;
	ld.global.u32 	%r634, [%rd6+196];
	xor.b32  	%r948, %r948, %r634;
$L__BB4_26:
	and.b32  	%r636, %r563, 1024;
	setp.eq.s32 	%p17, %r636, 0;
	@%p17 bra 	$L__BB4_28;
	ld.global.u32 	%r637, [%rd6+200];
	xor.b32  	%r952, %r952, %r637;
	ld.global.u32 	%r638, [%rd6+204];
	xor.b32  	%r951, %r951, %r638;
	ld.global.u32 	%r639, [%rd6+208];
	xor.b32  	%r950, %r950, %r639;
	ld.global.u32 	%r640, [%rd6+212];
	xor.b32  	%r949, %r949, %r640;
	ld.global.u32 	%r641, [%rd6+216];
	xor.b32  	%r948, %r948, %r641;
$L__BB4_28:
	and.b32  	%r643, %r563, 2048;
	setp.eq.s32 	%p18, %r643, 0;
	@%p18 bra 	$L__BB4_30;
	ld.global.u32 	%r644, [%rd6+220];
	xor.b32  	%r952, %r952, %r644;
	ld.global.u32 	%r645, [%rd6+224];
	xor.b32  	%r951, %r951, %r645;
	ld.global.u32 	%r646, [%rd6+228];
	xor.b32  	%r950, %r950, %r646;
	ld.global.u32 	%r647, [%rd6+232];
	xor.b32  	%r949, %r949, %r647;
	ld.global.u32 	%r648, [%rd6+236];
	xor.b32  	%r948, %r948, %r648;
$L__BB4_30:
	and.b32  	%r650, %r563, 4096;
	setp.eq.s32 	%p19, %r650, 0;
	@%p19 bra 	$L__BB4_32;
	ld.global.u32 	%r651, [%rd6+240];
	xor.b32  	%r952, %r952, %r651;
	ld.global.u32 	%r652, [%rd6+244];
	xor.b32  	%r951, %r951, %r652;
	ld.global.u32 	%r653, [%rd6+248];
	xor.b32  	%r950, %r950, %r653;
	ld.global.u32 	%r654, [%rd6+252];
	xor.b32  	%r949, %r949, %r654;
	ld.global.u32 	%r655, [%rd6+256];
	xor.b32  	%r948, %r948, %r655;
$L__BB4_32:
	and.b32  	%r657, %r563, 8192;
	setp.eq.s32 	%p20, %r657, 0;
	@%p20 bra 	$L__BB4_34;
	ld.global.u32 	%r658, [%rd6+260];
	xor.b32  	%r952, %r952, %r658;
	ld.global.u32 	%r659, [%rd6+264];
	xor.b32  	%r951, %r951, %r659;
	ld.global.u32 	%r660, [%rd6+268];
	xor.b32  	%r950, %r950, %r660;
	ld.global.u32 	%r661, [%rd6+272];
	xor.b32  	%r949, %r949, %r661;
	ld.global.u32 	%r662, [%rd6+276];
	xor.b32  	%r948, %r948, %r662;
$L__BB4_34:
	and.b32  	%r664, %r563, 16384;
	setp.eq.s32 	%p21, %r664, 0;
	@%p21 bra 	$L__BB4_36;
	ld.global.u32 	%r665, [%rd6+280];
	xor.b32  	%r952, %r952, %r665;
	ld.global.u32 	%r666, [%rd6+284];
	xor.b32  	%r951, %r951, %r666;
	ld.global.u32 	%r667, [%rd6+288];
	xor.b32  	%r950, %r950, %r667;
	ld.global.u32 	%r668, [%rd6+292];
	xor.b32  	%r949, %r949, %r668;
	ld.global.u32 	%r669, [%rd6+296];
	xor.b32  	%r948, %r948, %r669;
$L__BB4_36:
	and.b32  	%r671, %r563, 32768;
	setp.eq.s32 	%p22, %r671, 0;
	@%p22 bra 	$L__BB4_38;
	ld.global.u32 	%r672, [%rd6+300];
	xor.b32  	%r952, %r952, %r672;
	ld.global.u32 	%r673, [%rd6+304];
	xor.b32  	%r951, %r951, %r673;
	ld.global.u32 	%r674, [%rd6+308];
	xor.b32  	%r950, %r950, %r674;
	ld.global.u32 	%r675, [%rd6+312];
	xor.b32  	%r949, %r949, %r675;
	ld.global.u32 	%r676, [%rd6+316];
	xor.b32  	%r948, %r948, %r676;
$L__BB4_38:
	add.s32 	%r947, %r947, 16;
	setp.ne.s32 	%p23, %r947, 32;
	@%p23 bra 	$L__BB4_6;
	mad.lo.s32 	%r677, %r941, -31, %r14;
	add.s32 	%r941, %r677, 1;
	setp.ne.s32 	%p24, %r941, 5;
	@%p24 bra 	$L__BB4_5;
	st.local.u32 	[%rd1+4], %r952;
	st.local.v2.u32 	[%rd1+8], {%r951, %r950};
	st.local.v2.u32 	[%rd1+16], {%r949, %r948};
	setp.eq.s64 	%p25, %rd4, 1;
	@%p25 bra 	$L__BB4_115;
	mov.b32 	%r948, 0;
	mov.u32 	%r1041, %r948;
	mov.u32 	%r1042, %r948;
	mov.u32 	%r951, %r948;
	mov.u32 	%r952, %r948;
	mov.u32 	%r1033, %r948;
$L__BB4_42:
	mul.wide.u32 	%rd17, %r1033, 4;
	add.s64 	%rd18, %rd1, %rd17;
	ld.local.u32 	%r189, [%rd18+4];
	shl.b32 	%r190, %r1033, 5;
	mov.b32 	%r1039, 0;
$L__BB4_43:
	.pragma "nounroll";
	shr.u32 	%r680, %r189, %r1039;
	and.b32  	%r681, %r680, 1;
	setp.eq.b32 	%p26, %r681, 1;
	not.pred 	%p27, %p26;
	add.s32 	%r682, %r190, %r1039;
	mul.lo.s32 	%r683, %r682, 5;
	mul.wide.u32 	%rd19, %r683, 4;
	add.s64 	%rd7, %rd5, %rd19;
	@%p27 bra 	$L__BB4_45;
	ld.global.u32 	%r684, [%rd7];
	xor.b32  	%r952, %r952, %r684;
	ld.global.u32 	%r685, [%rd7+4];
	xor.b32  	%r951, %r951, %r685;
	ld.global.u32 	%r686, [%rd7+8];
	xor.b32  	%r1042, %r1042, %r686;
	ld.global.u32 	%r687, [%rd7+12];
	xor.b32  	%r1041, %r1041, %r687;
	ld.global.u32 	%r688, [%rd7+16];
	xor.b32  	%r948, %r948, %r688;
$L__BB4_45:
	and.b32  	%r690, %r680, 2;
	setp.eq.s32 	%p28, %r690, 0;
	@%p28 bra 	$L__BB4_47;
	ld.global.u32 	%r691, [%rd7+20];
	xor.b32  	%r952, %r952, %r691;
	ld.global.u32 	%r692, [%rd7+24];
	xor.b32  	%r951, %r951, %r692;
	ld.global.u32 	%r693, [%rd7+28];
	xor.b32  	%r1042, %r1042, %r693;
	ld.global.u32 	%r694, [%rd7+32];
	xor.b32  	%r1041, %r1041, %r694;
	ld.global.u32 	%r695, [%rd7+36];
	xor.b32  	%r948, %r948, %r695;
$L__BB4_47:
	and.b32  	%r697, %r680, 4;
	setp.eq.s32 	%p29, %r697, 0;
	@%p29 bra 	$L__BB4_49;
	ld.global.u32 	%r698, [%rd7+40];
	xor.b32  	%r952, %r952, %r698;
	ld.global.u32 	%r699, [%rd7+44];
	xor.b32  	%r951, %r951, %r699;
	ld.global.u32 	%r700, [%rd7+48];
	xor.b32  	%r1042, %r1042, %r700;
	ld.global.u32 	%r701, [%rd7+52];
	xor.b32  	%r1041, %r1041, %r701;
	ld.global.u32 	%r702, [%rd7+56];
	xor.b32  	%r948, %r948, %r702;
$L__BB4_49:
	and.b32  	%r704, %r680, 8;
	setp.eq.s32 	%p30, %r704, 0;
	@%p30 bra 	$L__BB4_51;
	ld.global.u32 	%r705, [%rd7+60];
	xor.b32  	%r952, %r952, %r705;
	ld.global.u32 	%r706, [%rd7+64];
	xor.b32  	%r951, %r951, %r706;
	ld.global.u32 	%r707, [%rd7+68];
	xor.b32  	%r1042, %r1042, %r707;
	ld.global.u32 	%r708, [%rd7+72];
	xor.b32  	%r1041, %r1041, %r708;
	ld.global.u32 	%r709, [%rd7+76];
	xor.b32  	%r948, %r948, %r709;
$L__BB4_51:
	and.b32  	%r711, %r680, 16;
	setp.eq.s32 	%p31, %r711, 0;
	@%p31 bra 	$L__BB4_53;
	ld.global.u32 	%r712, [%rd7+80];
	xor.b32  	%r952, %r952, %r712;
	ld.global.u32 	%r713, [%rd7+84];
	xor.b32  	%r951, %r951, %r713;
	ld.global.u32 	%r714, [%rd7+88];
	xor.b32  	%r1042, %r1042, %r714;
	ld.global.u32 	%r715, [%rd7+92];
	xor.b32  	%r1041, %r1041, %r715;
	ld.global.u32 	%r716, [%rd7+96];
	xor.b32  	%r948, %r948, %r716;
$L__BB4_53:
	and.b32  	%r718, %r680, 32;
	setp.eq.s32 	%p32, %r718, 0;
	@%p32 bra 	$L__BB4_55;
	ld.global.u32 	%r719, [%rd7+100];
	xor.b32  	%r952, %r952, %r719;
	ld.global.u32 	%r720, [%rd7+104];
	xor.b32  	%r951, %r951, %r720;
	ld.global.u32 	%r721, [%rd7+108];
	xor.b32  	%r1042, %r1042, %r721;
	ld.global.u32 	%r722, [%rd7+112];
	xor.b32  	%r1041, %r1041, %r722;
	ld.global.u32 	%r723, [%rd7+116];
	xor.b32  	%r948, %r948, %r723;
$L__BB4_55:
	and.b32  	%r725, %r680, 64;
	setp.eq.s32 	%p33, %r725, 0;
	@%p33 bra 	$L__BB4_57;
	ld.global.u32 	%r726, [%rd7+120];
	xor.b32  	%r952, %r952, %r726;
	ld.global.u32 	%r727, [%rd7+124];
	xor.b32  	%r951, %r951, %r727;
	ld.global.u32 	%r728, [%rd7+128];
	xor.b32  	%r1042, %r1042, %r728;
	ld.global.u32 	%r729, [%rd7+132];
	xor.b32  	%r1041, %r1041, %r729;
	ld.global.u32 	%r730, [%rd7+136];
	xor.b32  	%r948, %r948, %r730;
$L__BB4_57:
	and.b32  	%r732, %r680, 128;
	setp.eq.s32 	%p34, %r732, 0;
	@%p34 bra 	$L__BB4_59;
	ld.global.u32 	%r733, [%rd7+140];
	xor.b32  	%r952, %r952, %r733;
	ld.global.u32 	%r734, [%rd7+144];
	xor.b32  	%r951, %r951, %r734;
	ld.global.u32 	%r735, [%rd7+148];
	xor.b32  	%r1042, %r1042, %r735;
	ld.global.u32 	%r736, [%rd7+152];
	xor.b32  	%r1041, %r1041, %r736;
	ld.global.u32 	%r737, [%rd7+156];
	xor.b32  	%r948, %r948, %r737;
$L__BB4_59:
	and.b32  	%r739, %r680, 256;
	setp.eq.s32 	%p35, %r739, 0;
	@%p35 bra 	$L__BB4_61;
	ld.global.u32 	%r740, [%rd7+160];
	xor.b32  	%r952, %r952, %r740;
	ld.global.u32 	%r741, [%rd7+164];
	xor.b32  	%r951, %r951, %r741;
	ld.global.u32 	%r742, [%rd7+168];
	xor.b32  	%r1042, %r1042, %r742;
	ld.global.u32 	%r743, [%rd7+172];
	xor.b32  	%r1041, %r1041, %r743;
	ld.global.u32 	%r744, [%rd7+176];
	xor.b32  	%r948, %r948, %r744;
$L__BB4_61:
	and.b32  	%r746, %r680, 512;
	setp.eq.s32 	%p36, %r746, 0;
	@%p36 bra 	$L__BB4_63;
	ld.global.u32 	%r747, [%rd7+180];
	xor.b32  	%r952, %r952, %r747;
	ld.global.u32 	%r748, [%rd7+184];
	xor.b32  	%r951, %r951, %r748;
	ld.global.u32 	%r749, [%rd7+188];
	xor.b32  	%r1042, %r1042, %r749;
	ld.global.u32 	%r750, [%rd7+192];
	xor.b32  	%r1041, %r1041, %r750;
	ld.global.u32 	%r751, [%rd7+196];
	xor.b32  	%r948, %r948, %r751;
$L__BB4_63:
	and.b32  	%r753, %r680, 1024;
	setp.eq.s32 	%p37, %r753, 0;
	@%p37 bra 	$L__BB4_65;
	ld.global.u32 	%r754, [%rd7+200];
	xor.b32  	%r952, %r952, %r754;
	ld.global.u32 	%r755, [%rd7+204];
	xor.b32  	%r951, %r951, %r755;
	ld.global.u32 	%r756, [%rd7+208];
	xor.b32  	%r1042, %r1042, %r756;
	ld.global.u32 	%r757, [%rd7+212];
	xor.b32  	%r1041, %r1041, %r757;
	ld.global.u32 	%r758, [%rd7+216];
	xor.b32  	%r948, %r948, %r758;
$L__BB4_65:
	and.b32  	%r760, %r680, 2048;
	setp.eq.s32 	%p38, %r760, 0;
	@%p38 bra 	$L__BB4_67;
	ld.global.u32 	%r761, [%rd7+220];
	xor.b32  	%r952, %r952, %r761;
	ld.global.u32 	%r762, [%rd7+224];
	xor.b32  	%r951, %r951, %r762;
	ld.global.u32 	%r763, [%rd7+228];
	xor.b32  	%r1042, %r1042, %r763;
	ld.global.u32 	%r764, [%rd7+232];
	xor.b32  	%r1041, %r1041, %r764;
	ld.global.u32 	%r765, [%rd7+236];
	xor.b32  	%r948, %r948, %r765;
$L__BB4_67:
	and.b32  	%r767, %r680, 4096;
	setp.eq.s32 	%p39, %r767, 0;
	@%p39 bra 	$L__BB4_69;
	ld.global.u32 	%r768, [%rd7+240];
	xor.b32  	%r952, %r952, %r768;
	ld.global.u32 	%r769, [%rd7+244];
	xor.b32  	%r951, %r951, %r769;
	ld.global.u32 	%r770, [%rd7+248];
	xor.b32  	%r1042, %r1042, %r770;
	ld.global.u32 	%r771, [%rd7+252];
	xor.b32  	%r1041, %r1041, %r771;
	ld.global.u32 	%r772, [%rd7+256];
	xor.b32  	%r948, %r948, %r772;
$L__BB4_69:
	and.b32  	%r774, %r680, 8192;
	setp.eq.s32 	%p40, %r774, 0;
	@%p40 bra 	$L__BB4_71;
	ld.global.u32 	%r775, [%rd7+260];
	xor.b32  	%r952, %r952, %r775;
	ld.global.u32 	%r776, [%rd7+264];
	xor.b32  	%r951, %r951, %r776;
	ld.global.u32 	%r777, [%rd7+268];
	xor.b32  	%r1042, %r1042, %r777;
	ld.global.u32 	%r778, [%rd7+272];
	xor.b32  	%r1041, %r1041, %r778;
	ld.global.u32 	%r779, [%rd7+276];
	xor.b32  	%r948, %r948, %r779;
$L__BB4_71:
	and.b32  	%r781, %r680, 16384;
	setp.eq.s32 	%p41, %r781, 0;
	@%p41 bra 	$L__BB4_73;
	ld.global.u32 	%r782, [%rd7+280];
	xor.b32  	%r952, %r952, %r782;
	ld.global.u32 	%r783, [%rd7+284];
	xor.b32  	%r951, %r951, %r783;
	ld.global.u32 	%r784, [%rd7+288];
	xor.b32  	%r1042, %r1042, %r784;
	ld.global.u32 	%r785, [%rd7+292];
	xor.b32  	%r1041, %r1041, %r785;
	ld.global.u32 	%r786, [%rd7+296];
	xor.b32  	%r948, %r948, %r786;
$L__BB4_73:
	and.b32  	%r788, %r680, 32768;
	setp.eq.s32 	%p42, %r788, 0;
	@%p42 bra 	$L__BB4_75;
	ld.global.u32 	%r789, [%rd7+300];
	xor.b32  	%r952, %r952, %r789;
	ld.global.u32 	%r790, [%rd7+304];
	xor.b32  	%r951, %r951, %r790;
	ld.global.u32 	%r791, [%rd7+308];
	xor.b32  	%r1042, %r1042, %r791;
	ld.global.u32 	%r792, [%rd7+312];
	xor.b32  	%r1041, %r1041, %r792;
	ld.global.u32 	%r793, [%rd7+316];
	xor.b32  	%r948, %r948, %r793;
$L__BB4_75:
	add.s32 	%r1039, %r1039, 16;
	setp.ne.s32 	%p43, %r1039, 32;
	@%p43 bra 	$L__BB4_43;
	mad.lo.s32 	%r794, %r1033, -31, %r190;
	add.s32 	%r1033, %r794, 1;
	setp.ne.s32 	%p44, %r1033, 5;
	@%p44 bra 	$L__BB4_42;
	st.local.u32 	[%rd1+4], %r952;
	st.local.v2.u32 	[%rd1+8], {%r951, %r1042};
	st.local.v2.u32 	[%rd1+16], {%r1041, %r948};
	setp.ne.s64 	%p45, %rd4, 3;
	@%p45 bra 	$L__BB4_115;
	mov.b32 	%r948, 0;
	mov.u32 	%r1133, %r948;
	mov.u32 	%r1134, %r948;
	mov.u32 	%r951, %r948;
	mov.u32 	%r952, %r948;
	mov.u32 	%r1125, %r948;
$L__BB4_79:
	mul.wide.u32 	%rd20, %r1125, 4;
	add.s64 	%rd21, %rd1, %rd20;
	ld.local.u32 	%r365, [%rd21+4];
	shl.b32 	%r366, %r1125, 5;
	mov.b32 	%r1131, 0;
$L__BB4_80:
	.pragma "nounroll";
	shr.u32 	%r797, %r365, %r1131;
	and.b32  	%r798, %r797, 1;
	setp.eq.b32 	%p46, %r798, 1;
	not.pred 	%p47, %p46;
	add.s32 	%r799, %r366, %r1131;
	mul.lo.s32 	%r800, %r799, 5;
	mul.wide.u32 	%rd22, %r800, 4;
	add.s64 	%rd8, %rd5, %rd22;
	@%p47 bra 	$L__BB4_82;
	ld.global.u32 	%r801, [%rd8];
	xor.b32  	%r952, %r952, %r801;
	ld.global.u32 	%r802, [%rd8+4];
	xor.b32  	%r951, %r951, %r802;
	ld.global.u32 	%r803, [%rd8+8];
	xor.b32  	%r1134, %r1134, %r803;
	ld.global.u32 	%r804, [%rd8+12];
	xor.b32  	%r1133, %r1133, %r804;
	ld.global.u32 	%r805, [%rd8+16];
	xor.b32  	%r948, %r948, %r805;
$L__BB4_82:
	and.b32  	%r807, %r797, 2;
	setp.eq.s32 	%p48, %r807, 0;
	@%p48 bra 	$L__BB4_84;
	ld.global.u32 	%r808, [%rd8+20];
	xor.b32  	%r952, %r952, %r808;
	ld.global.u32 	%r809, [%rd8+24];
	xor.b32  	%r951, %r951, %r809;
	ld.global.u32 	%r810, [%rd8+28];
	xor.b32  	%r1134, %r1134, %r810;
	ld.global.u32 	%r811, [%rd8+32];
	xor.b32  	%r1133, %r1133, %r811;
	ld.global.u32 	%r812, [%rd8+36];
	xor.b32  	%r948, %r948, %r812;
$L__BB4_84:
	and.b32  	%r814, %r797, 4;
	setp.eq.s32 	%p49, %r814, 0;
	@%p49 bra 	$L__BB4_86;
	ld.global.u32 	%r815, [%rd8+40];
	xor.b32  	%r952, %r952, %r815;
	ld.global.u32 	%r816, [%rd8+44];
	xor.b32  	%r951, %r951, %r816;
	ld.global.u32 	%r817, [%rd8+48];
	xor.b32  	%r1134, %r1134, %r817;
	ld.global.u32 	%r818, [%rd8+52];
	xor.b32  	%r1133, %r1133, %r818;
	ld.global.u32 	%r819, [%rd8+56];
	xor.b32  	%r948, %r948, %r819;
$L__BB4_86:
	and.b32  	%r821, %r797, 8;
	setp.eq.s32 	%p50, %r821, 0;
	@%p50 bra 	$L__BB4_88;
	ld.global.u32 	%r822, [%rd8+60];
	xor.b32  	%r952, %r952, %r822;
	ld.global.u32 	%r823, [%rd8+64];
	xor.b32  	%r951, %r951, %r823;
	ld.global.u32 	%r824, [%rd8+68];
	xor.b32  	%r1134, %r1134, %r824;
	ld.global.u32 	%r825, [%rd8+72];
	xor.b32  	%r1133, %r1133, %r825;
	ld.global.u32 	%r826, [%rd8+76];
	xor.b32  	%r948, %r948, %r826;
$L__BB4_88:
	and.b32  	%r828, %r797, 16;
	setp.eq.s32 	%p51, %r828, 0;
	@%p51 bra 	$L__BB4_90;
	ld.global.u32 	%r829, [%rd8+80];
	xor.b32  	%r952, %r952, %r829;
	ld.global.u32 	%r830, [%rd8+84];
	xor.b32  	%r951, %r951, %r830;
	ld.global.u32 	%r831, [%rd8+88];
	xor.b32  	%r1134, %r1134, %r831;
	ld.global.u32 	%r832, [%rd8+92];
	xor.b32  	%r1133, %r1133, %r832;
	ld.global.u32 	%r833, [%rd8+96];
	xor.b32  	%r948, %r948, %r833;
$L__BB4_90:
	and.b32  	%r835, %r797, 32;
	setp.eq.s32 	%p52, %r835, 0;
	@%p52 bra 	$L__BB4_92;
	ld.global.u32 	%r836, [%rd8+100];
	xor.b32  	%r952, %r952, %r836;
	ld.global.u32 	%r837, [%rd8+104];
	xor.b32  	%r951, %r951, %r837;
	ld.global.u32 	%r838, [%rd8+108];
	xor.b32  	%r1134, %r1134, %r838;
	ld.global.u32 	%r839, [%rd8+112];
	xor.b32  	%r1133, %r1133, %r839;
	ld.global.u32 	%r840, [%rd8+116];
	xor.b32  	%r948, %r948, %r840;
$L__BB4_92:
	and.b32  	%r842, %r797, 64;
	setp.eq.s32 	%p53, %r842, 0;
	@%p53 bra 	$L__BB4_94;
	ld.global.u32 	%r843, [%rd8+120];
	xor.b32  	%r952, %r952, %r843;
	ld.global.u32 	%r844, [%rd8+124];
	xor.b32  	%r951, %r951, %r844;
	ld.global.u32 	%r845, [%rd8+128];
	xor.b32  	%r1134, %r1134, %r845;
	ld.global.u32 	%r846, [%rd8+132];
	xor.b32  	%r1133, %r1133, %r846;
	ld.global.u32 	%r847, [%rd8+136];
	xor.b32  	%r948, %r948, %r847;
$L__BB4_94:
	and.b32  	%r849, %r797, 128;
	setp.eq.s32 	%p54, %r849, 0;
	@%p54 bra 	$L__BB4_96;
	ld.global.u32 	%r850, [%rd8+140];
	xor.b32  	%r952, %r952, %r850;
	ld.global.u32 	%r851, [%rd8+144];
	xor.b32  	%r951, %r951, %r851;
	ld.global.u32 	%r852, [%rd8+148];
	xor.b32  	%r1134, %r1134, %r852;
	ld.global.u32 	%r853, [%rd8+152];
	xor.b32  	%r1133, %r1133, %r853;
	ld.global.u32 	%r854, [%rd8+156];
	xor.b32  	%r948, %r948, %r854;
$L__BB4_96:
	and.b32  	%r856, %r797, 256;
	setp.eq.s32 	%p55, %r856, 0;
	@%p55 bra 	$L__BB4_98;
	ld.global.u32 	%r857, [%rd8+160];
	xor.b32  	%r952, %r952, %r857;
	ld.global.u32 	%r858, [%rd8+164];
	xor.b32  	%r951, %r951, %r858;
	ld.global.u32 	%r859, [%rd8+168];
	xor.b32  	%r1134, %r1134, %r859;
	ld.global.u32 	%r860, [%rd8+172];
	xor.b32  	%r1133, %r1133, %r860;
	ld.global.u32 	%r861, [%rd8+176];
	xor.b32  	%r948, %r948, %r861;
$L__BB4_98:
	and.b32  	%r863, %r797, 512;
	setp.eq.s32 	%p56, %r863, 0;
	@%p56 bra 	$L__BB4_100;
	ld.global.u32 	%r864, [%rd8+180];
	xor.b32  	%r952, %r952, %r864;
	ld.global.u32 	%r865, [%rd8+184];
	xor.b32  	%r951, %r951, %r865;
	ld.global.u32 	%r866, [%rd8+188];
	xor.b32  	%r1134, %r1134, %r866;
	ld.global.u32 	%r867, [%rd8+192];
	xor.b32  	%r1133, %r1133, %r867;
	ld.global.u32 	%r868, [%rd8+196];
	xor.b32  	%r948, %r948, %r868;
$L__BB4_100:
	and.b32  	%r870, %r797, 1024;
	setp.eq.s32 	%p57, %r870, 0;
	@%p57 bra 	$L__BB4_102;
	ld.global.u32 	%r871, [%rd8+200];
	xor.b32  	%r952, %r952, %r871;
	ld.global.u32 	%r872, [%rd8+204];
	xor.b32  	%r951, %r951, %r872;
	ld.global.u32 	%r873, [%rd8+208];
	xor.b32  	%r1134, %r1134, %r873;
	ld.global.u32 	%r874, [%rd8+212];
	xor.b32  	%r1133, %r1133, %r874;
	ld.global.u32 	%r875, [%rd8+216];
	xor.b32  	%r948, %r948, %r875;
$L__BB4_102:
	and.b32  	%r877, %r797, 2048;
	setp.eq.s32 	%p58, %r877, 0;
	@%p58 bra 	$L__BB4_104;
	ld.global.u32 	%r878, [%rd8+220];
	xor.b32  	%r952, %r952, %r878;
	ld.global.u32 	%r879, [%rd8+224];
	xor.b32  	%r951, %r951, %r879;
	ld.global.u32 	%r880, [%rd8+228];
	xor.b32  	%r1134, %r1134, %r880;
	ld.global.u32 	%r881, [%rd8+232];
	xor.b32  	%r1133, %r1133, %r881;
	ld.global.u32 	%r882, [%rd8+236];
	xor.b32  	%r948, %r948, %r882;
$L__BB4_104:
	and.b32  	%r884, %r797, 4096;
	setp.eq.s32 	%p59, %r884, 0;
	@%p59 bra 	$L__BB4_106;
	ld.global.u32 	%r885, [%rd8+240];
	xor.b32  	%r952, %r952, %r885;
	ld.global.u32 	%r886, [%rd8+244];
	xor.b32  	%r951, %r951, %r886;
	ld.global.u32 	%r887, [%rd8+248];
	xor.b32  	%r1134, %r1134, %r887;
	ld.global.u32 	%r888, [%rd8+252];
	xor.b32  	%r1133, %r1133, %r888;
	ld.global.u32 	%r889, [%rd8+256];
	xor.b32  	%r948, %r948, %r889;
$L__BB4_106:
	and.b32  	%r891, %r797, 8192;
	setp.eq.s32 	%p60, %r891, 0;
	@%p60 bra 	$L__BB4_108;
	ld.global.u32 	%r892, [%rd8+260];
	xor.b32  	%r952, %r952, %r892;
	ld.global.u32 	%r893, [%rd8+264];
	xor.b32  	%r951, %r951, %r893;
	ld.global.u32 	%r894, [%rd8+268];
	xor.b32  	%r1134, %r1134, %r894;
	ld.global.u32 	%r895, [%rd8+272];
	xor.b32  	%r1133, %r1133, %r895;
	ld.global.u32 	%r896, [%rd8+276];
	xor.b32  	%r948, %r948, %r896;
$L__BB4_108:
	and.b32  	%r898, %r797, 16384;
	setp.eq.s32 	%p61, %r898, 0;
	@%p61 bra 	$L__BB4_110;
	ld.global.u32 	%r899, [%rd8+280];
	xor.b32  	%r952, %r952, %r899;
	ld.global.u32 	%r900, [%rd8+284];
	xor.b32  	%r951, %r951, %r900;
	ld.global.u32 	%r901, [%rd8+288];
	xor.b32  	%r1134, %r1134, %r901;
	ld.global.u32 	%r902, [%rd8+292];
	xor.b32  	%r1133, %r1133, %r902;
	ld.global.u32 	%r903, [%rd8+296];
	xor.b32  	%r948, %r948, %r903;
$L__BB4_110:
	and.b32  	%r905, %r797, 32768;
	setp.eq.s32 	%p62, %r905, 0;
	@%p62 bra 	$L__BB4_112;
	ld.global.u32 	%r906, [%rd8+300];
	xor.b32  	%r952, %r952, %r906;
	ld.global.u32 	%r907, [%rd8+304];
	xor.b32  	%r951, %r951, %r907;
	ld.global.u32 	%r908, [%rd8+308];
	xor.b32  	%r1134, %r1134, %r908;
	ld.global.u32 	%r909, [%rd8+312];
	xor.b32  	%r1133, %r1133, %r909;
	ld.global.u32 	%r910, [%rd8+316];
	xor.b32  	%r948, %r948, %r910;
$L__BB4_112:
	add.s32 	%r1131, %r1131, 16;
	setp.ne.s32 	%p63, %r1131, 32;
	@%p63 bra 	$L__BB4_80;
	mad.lo.s32 	%r911, %r1125, -31, %r366;
	add.s32 	%r1125, %r911, 1;
	setp.ne.s32 	%p64, %r1125, 5;
	@%p64 bra 	$L__BB4_79;
	st.local.u32 	[%rd1+4], %r952;
	st.local.v2.u32 	[%rd1+8], {%r951, %r1134};
	st.local.v2.u32 	[%rd1+16], {%r1133, %r948};
$L__BB4_115:
	shr.u64 	%rd26, %rd3, 2;
	add.s32 	%r935, %r935, 1;
	setp.gt.u64 	%p65, %rd3, 3;
	@%p65 bra 	$L__BB4_3;
$L__BB4_116:
	shr.u32 	%r912, %r952, 2;
	xor.b32  	%r913, %r912, %r952;
	shl.b32 	%r914, %r948, 4;
	shl.b32 	%r915, %r913, 1;
	xor.b32  	%r916, %r915, %r914;
	xor.b32  	%r917, %r916, %r913;
	xor.b32  	%r918, %r917, %r948;
	add.s32 	%r919, %r918, -771147972;
	shr.u32 	%r920, %r951, 2;
	xor.b32  	%r921, %r920, %r951;
	shl.b32 	%r922, %r918, 4;
	shl.b32 	%r923, %r921, 1;
	xor.b32  	%r924, %r923, %r922;
	xor.b32  	%r925, %r924, %r921;
	xor.b32  	%r926, %r925, %r918;
	add.s32 	%r927, %r926, -770785535;
	cvt.rn.f32.u32 	%f1, %r919;
	fma.rn.f32 	%f2, %f1, 0f2F800000, 0f2F000000;
	cvt.rn.f32.u32 	%f3, %r927;
	fma.rn.f32 	%f4, %f3, 0f30C90FDB, 0f30490FDB;
	setp.lt.f32 	%p66, %f2, 0f00800000;
	mul.f32 	%f5, %f2, 0f4B000000;
	selp.f32 	%f6, %f5, %f2, %p66;
	selp.f32 	%f7, 0fC1B80000, 0f00000000, %p66;
	mov.b32 	%r928, %f6;
	add.s32 	%r929, %r928, -1059760811;
	and.b32  	%r930, %r929, -8388608;
	sub.s32 	%r931, %r928, %r930;
	mov.b32 	%f8, %r931;
	cvt.rn.f32.s32 	%f9, %r930;
	fma.rn.f32 	%f10, %f9, 0f34000000, %f7;
	add.f32 	%f11, %f8, 0fBF800000;
	fma.rn.f32 	%f12, %f11, 0fBE055027, 0f3E1039F6;
	fma.rn.f32 	%f13, %f12, %f11, 0fBDF8CDCC;
	fma.rn.f32 	%f14, %f13, %f11, 0f3E0F2955;
	fma.rn.f32 	%f15, %f14, %f11, 0fBE2AD8B9;
	fma.rn.f32 	%f16, %f15, %f11, 0f3E4CED0B;
	fma.rn.f32 	%f17, %f16, %f11, 0fBE7FFF22;
	fma.rn.f32 	%f18, %f17, %f11, 0f3EAAAA78;
	fma.rn.f32 	%f19, %f18, %f11, 0fBF000000;
	mul.f32 	%f20, %f11, %f19;
	fma.rn.f32 	%f21, %f20, %f11, %f11;
	fma.rn.f32 	%f22, %f10, 0f3F317218, %f21;
	setp.gt.u32 	%p67, %r928, 2139095039;
	fma.rn.f32 	%f23, %f6, 0f7F800000, 0f7F800000;
	selp.f32 	%f24, %f23, %f22, %p67;
	setp.eq.f32 	%p68, %f6, 0f00000000;
	mul.f32 	%f25, %f24, 0fC0000000;
	selp.f32 	%f26, 0f7F800000, %f25, %p68;
	sqrt.rn.f32 	%f27, %f26;
	sin.approx.f32 	%f28, %f4;
	mul.f32 	%f29, %f27, %f28;
	cvt.rn.f32.u32 	%f30, %r542;
	mov.f32 	%f31, 0f40000000;
	div.rn.f32 	%f32, %f31, %f30;
	sqrt.rn.f32 	%f33, %f32;
	mul.f32 	%f34, %f29, %f33;
	cvta.to.global.u64 	%rd23, %rd10;
	shl.b64 	%rd24, %rd2, 2;
	add.s64 	%rd25, %rd23, %rd24;
	st.global.f32 	[%rd25], %f34;
$L__BB4_117:
	ret;

}
	// .globl	_Z23cross_entropy_backwardsPfS_S_ii
.visible .entry _Z23cross_entropy_backwardsPfS_S_ii(
	.param .u64 .ptr .align 1 _Z23cross_entropy_backwardsPfS_S_ii_param_0,
	.param .u64 .ptr .align 1 _Z23cross_entropy_backwardsPfS_S_ii_param_1,
	.param .u64 .ptr .align 1 _Z23cross_entropy_backwardsPfS_S_ii_param_2,
	.param .u32 _Z23cross_entropy_backwardsPfS_S_ii_param_3,
	.param .u32 _Z23cross_entropy_backwardsPfS_S_ii_param_4
)
{
	.reg .pred 	%p<4>;
	.reg .b32 	%r<12>;
	.reg .b32 	%f<4>;
	.reg .b64 	%rd<11>;

	ld.param.u64 	%rd1, [_Z23cross_entropy_backwardsPfS_S_ii_param_0];
	ld.param.u64 	%rd2, [_Z23cross_entropy_backwardsPfS_S_ii_param_1];
	ld.param.u64 	%rd3, [_Z23cross_entropy_backwardsPfS_S_ii_param_2];
	ld.param.u32 	%r4, [_Z23cross_entropy_backwardsPfS_S_ii_param_3];
	ld.param.u32 	%r3, [_Z23cross_entropy_backwardsPfS_S_ii_param_4];
	mov.u32 	%r5, %ntid.y;
	mov.u32 	%r6, %ctaid.y;
	mov.u32 	%r7, %tid.y;
	mad.lo.s32 	%r1, %r5, %r6, %r7;
	mov.u32 	%r8, %ntid.x;
	mov.u32 	%r9, %ctaid.x;
	mov.u32 	%r10, %tid.x;
	mad.lo.s32 	%r2, %r8, %r9, %r10;
	setp.ge.s32 	%p1, %r1, %r4;
	setp.ge.s32 	%p2, %r2, %r3;
	or.pred  	%p3, %p1, %p2;
	@%p3 bra 	$L__BB5_2;
	cvta.to.global.u64 	%rd4, %rd1;
	cvta.to.global.u64 	%rd5, %rd2;
	cvta.to.global.u64 	%rd6, %rd3;
	mad.lo.s32 	%r11, %r3, %r1, %r2;
	mul.wide.s32 	%rd7, %r11, 4;
	add.s64 	%rd8, %rd4, %rd7;
	ld.global.f32 	%f1, [%rd8];
	add.s64 	%rd9, %rd5, %rd7;
	ld.global.f32 	%f2, [%rd9];
	sub.f32 	%f3, %f1, %f2;
	add.s64 	%rd10, %rd6, %rd7;
	st.global.f32 	[%rd10], %f3;
$L__BB5_2:
	ret;

}
	// .globl	_Z9backwardsPfS_S_iii
.visible .entry _Z9backwardsPfS_S_iii(
	.param .u64 .ptr .align 1 _Z9backwardsPfS_S_iii_param_0,
	.param .u64 .ptr .align 1 _Z9backwardsPfS_S_iii_param_1,
	.param .u64 .ptr .align 1 _Z9backwardsPfS_S_iii_param_2,
	.param .u32 _Z9backwardsPfS_S_iii_param_3,
	.param .u32 _Z9backwardsPfS_S_iii_param_4,
	.param .u32 _Z9backwardsPfS_S_iii_param_5
)
{
	.reg .pred 	%p<13>;
	.reg .b32 	%r<48>;
	.reg .b32 	%f<112>;
	.reg .b64 	%rd<43>;

	ld.param.u64 	%rd11, [_Z9backwardsPfS_S_iii_param_0];
	ld.param.u64 	%rd12, [_Z9backwardsPfS_S_iii_param_1];
	ld.param.u64 	%rd10, [_Z9backwardsPfS_S_iii_param_2];
	ld.param.u32 	%r27, [_Z9backwardsPfS_S_iii_param_3];
	ld.param.u32 	%r25, [_Z9backwardsPfS_S_iii_param_4];
	ld.param.u32 	%r26, [_Z9backwardsPfS_S_iii_param_5];
	cvta.to.global.u64 	%rd1, %rd12;
	cvta.to.global.u64 	%rd2, %rd11;
	mov.u32 	%r28, %ntid.y;
	mov.u32 	%r29, %ctaid.y;
	mov.u32 	%r30, %tid.y;
	mad.lo.s32 	%r1, %r28, %r29, %r30;
	mov.u32 	%r31, %ntid.x;
	mov.u32 	%r32, %ctaid.x;
	mov.u32 	%r33, %tid.x;
	mad.lo.s32 	%r2, %r31, %r32, %r33;
	setp.ge.s32 	%p1, %r1, %r27;
	setp.ge.s32 	%p2, %r2, %r26;
	or.pred  	%p3, %p1, %p2;
	@%p3 bra 	$L__BB6_15;
	setp.lt.s32 	%p4, %r25, 1;
	mov.f32 	%f111, 0f00000000;
	@%p4 bra 	$L__BB6_14;
	mul.lo.s32 	%r3, %r25, %r1;
	mul.lo.s32 	%r4, %r25, %r2;
	and.b32  	%r5, %r25, 15;
	setp.lt.u32 	%p5, %r25, 16;
	mov.f32 	%f111, 0f00000000;
	mov.b32 	%r44, 0;
	@%p5 bra 	$L__BB6_5;
	and.b32  	%r44, %r25, 2147483632;
	neg.s32 	%r42, %r44;
	mul.wide.u32 	%rd13, %r3, 4;
	add.s64 	%rd14, %rd13, %rd2;
	add.s64 	%rd41, %rd14, 32;
	add.s64 	%rd4, %rd1, 32;
	mov.f32 	%f111, 0f00000000;
	mov.u32 	%r41, %r4;
$L__BB6_4:
	.pragma "nounroll";
	mul.wide.s32 	%rd15, %r41, 4;
	add.s64 	%rd16, %rd4, %rd15;
	ld.global.f32 	%f18, [%rd41+-32];
	ld.global.f32 	%f19, [%rd16+-32];
	fma.rn.f32 	%f20, %f18, %f19, %f111;
	ld.global.f32 	%f21, [%rd41+-28];
	ld.global.f32 	%f22, [%rd16+-28];
	fma.rn.f32 	%f23, %f21, %f22, %f20;
	ld.global.f32 	%f24, [%rd41+-24];
	ld.global.f32 	%f25, [%rd16+-24];
	fma.rn.f32 	%f26, %f24, %f25, %f23;
	ld.global.f32 	%f27, [%rd41+-20];
	ld.global.f32 	%f28, [%rd16+-20];
	fma.rn.f32 	%f29, %f27, %f28, %f26;
	ld.global.f32 	%f30, [%rd41+-16];
	ld.global.f32 	%f31, [%rd16+-16];
	fma.rn.f32 	%f32, %f30, %f31, %f29;
	ld.global.f32 	%f33, [%rd41+-12];
	ld.global.f32 	%f34, [%rd16+-12];
	fma.rn.f32 	%f35, %f33, %f34, %f32;
	ld.global.f32 	%f36, [%rd41+-8];
	ld.global.f32 	%f37, [%rd16+-8];
	fma.rn.f32 	%f38, %f36, %f37, %f35;
	ld.global.f32 	%f39, [%rd41+-4];
	ld.global.f32 	%f40, [%rd16+-4];
	fma.rn.f32 	%f41, %f39, %f40, %f38;
	ld.global.f32 	%f42, [%rd41];
	ld.global.f32 	%f43, [%rd16];
	fma.rn.f32 	%f44, %f42, %f43, %f41;
	ld.global.f32 	%f45, [%rd41+4];
	ld.global.f32 	%f46, [%rd16+4];
	fma.rn.f32 	%f47, %f45, %f46, %f44;
	ld.global.f32 	%f48, [%rd41+8];
	ld.global.f32 	%f49, [%rd16+8];
	fma.rn.f32 	%f50, %f48, %f49, %f47;
	ld.global.f32 	%f51, [%rd41+12];
	ld.global.f32 	%f52, [%rd16+12];
	fma.rn.f32 	%f53, %f51, %f52, %f50;
	ld.global.f32 	%f54, [%rd41+16];
	ld.global.f32 	%f55, [%rd16+16];
	fma.rn.f32 	%f56, %f54, %f55, %f53;
	ld.global.f32 	%f57, [%rd41+20];
	ld.global.f32 	%f58, [%rd16+20];
	fma.rn.f32 	%f59, %f57, %f58, %f56;
	ld.global.f32 	%f60, [%rd41+24];
	ld.global.f32 	%f61, [%rd16+24];
	fma.rn.f32 	%f62, %f60, %f61, %f59;
	ld.global.f32 	%f63, [%rd41+28];
	ld.global.f32 	%f64, [%rd16+28];
	fma.rn.f32 	%f111, %f63, %f64, %f62;
	add.s32 	%r42, %r42, 16;
	add.s64 	%rd41, %rd41, 64;
	add.s32 	%r41, %r41, 16;
	setp.ne.s32 	%p6, %r42, 0;
	@%p6 bra 	$L__BB6_4;
$L__BB6_5:
	setp.eq.s32 	%p7, %r5, 0;
	@%p7 bra 	$L__BB6_14;
	and.b32  	%r13, %r25, 7;
	setp.lt.u32 	%p8, %r5, 8;
	@%p8 bra 	$L__BB6_8;
	add.s32 	%r35, %r44, %r3;
	mul.wide.u32 	%rd17, %r35, 4;
	add.s64 	%rd18, %rd2, %rd17;
	ld.global.f32 	%f66, [%rd18];
	add.s32 	%r36, %r44, %r4;
	mul.wide.s32 	%rd19, %r36, 4;
	add.s64 	%rd20, %rd1, %rd19;
	ld.global.f32 	%f67, [%rd20];
	fma.rn.f32 	%f68, %f66, %f67, %f111;
	cvt.u64.u32 	%rd21, %r3;
	cvt.u64.u32 	%rd22, %r44;
	add.s64 	%rd23, %rd22, %rd21;
	shl.b64 	%rd24, %rd23, 2;
	add.s64 	%rd25, %rd2, %rd24;
	ld.global.f32 	%f69, [%rd25+4];
	ld.global.f32 	%f70, [%rd20+4];
	fma.rn.f32 	%f71, %f69, %f70, %f68;
	ld.global.f32 	%f72, [%rd25+8];
	ld.global.f32 	%f73, [%rd20+8];
	fma.rn.f32 	%f74, %f72, %f73, %f71;
	ld.global.f32 	%f75, [%rd25+12];
	ld.global.f32 	%f76, [%rd20+12];
	fma.rn.f32 	%f77, %f75, %f76, %f74;
	ld.global.f32 	%f78, [%rd25+16];
	ld.global.f32 	%f79, [%rd20+16];
	fma.rn.f32 	%f80, %f78, %f79, %f77;
	ld.global.f32 	%f81, [%rd25+20];
	ld.global.f32 	%f82, [%rd20+20];
	fma.rn.f32 	%f83, %f81, %f82, %f80;
	ld.global.f32 	%f84, [%rd25+24];
	ld.global.f32 	%f85, [%rd20+24];
	fma.rn.f32 	%f86, %f84, %f85, %f83;
	ld.global.f32 	%f87, [%rd25+28];
	ld.global.f32 	%f88, [%rd20+28];
	fma.rn.f32 	%f111, %f87, %f88, %f86;
	add.s32 	%r44, %r44, 8;
$L__BB6_8:
	setp.eq.s32 	%p9, %r13, 0;
	@%p9 bra 	$L__BB6_14;
	and.b32  	%r16, %r25, 3;
	setp.lt.u32 	%p10, %r13, 4;
	@%p10 bra 	$L__BB6_11;
	add.s32 	%r37, %r44, %r3;
	mul.wide.u32 	%rd26, %r37, 4;
	add.s64 	%rd27, %rd2, %rd26;
	ld.global.f32 	%f90, [%rd27];
	add.s32 	%r38, %r44, %r4;
	mul.wide.s32 	%rd28, %r38, 4;
	add.s64 	%rd29, %rd1, %rd28;
	ld.global.f32 	%f91, [%rd29];
	fma.rn.f32 	%f92, %f90, %f91, %f111;
	cvt.u64.u32 	%rd30, %r3;
	cvt.u64.u32 	%rd31, %r44;
	add.s64 	%rd32, %rd31, %rd30;
	shl.b64 	%rd33, %rd32, 2;
	add.s64 	%rd34, %rd2, %rd33;
	ld.global.f32 	%f93, [%rd34+4];
	ld.global.f32 	%f94, [%rd29+4];
	fma.rn.f32 	%f95, %f93, %f94, %f92;
	ld.global.f32 	%f96, [%rd34+8];
	ld.global.f32 	%f97, [%rd29+8];
	fma.rn.f32 	%f98, %f96, %f97, %f95;
	ld.global.f32 	%f99, [%rd34+12];
	ld.global.f32 	%f100, [%rd29+12];
	fma.rn.f32 	%f111, %f99, %f100, %f98;
	add.s32 	%r44, %r44, 4;
$L__BB6_11:
	setp.eq.s32 	%p11, %r16, 0;
	@%p11 bra 	$L__BB6_14;
	add.s32 	%r47, %r44, %r4;
	add.s32 	%r39, %r44, %r3;
	mul.wide.u32 	%rd35, %r39, 4;
	add.s64 	%rd42, %rd2, %rd35;
	neg.s32 	%r46, %r16;
$L__BB6_13:
	.pragma "nounroll";
	mul.wide.s32 	%rd36, %r47, 4;
	add.s64 	%rd37, %rd1, %rd36;
	ld.global.f32 	%f101, [%rd42];
	ld.global.f32 	%f102, [%rd37];
	fma.rn.f32 	%f111, %f101, %f102, %f111;
	add.s32 	%r47, %r47, 1;
	add.s64 	%rd42, %rd42, 4;
	add.s32 	%r46, %r46, 1;
	setp.ne.s32 	%p12, %r46, 0;
	@%p12 bra 	$L__BB6_13;
$L__BB6_14:
	mad.lo.s32 	%r40, %r26, %r1, %r2;
	cvta.to.global.u64 	%rd38, %rd10;
	mul.wide.s32 	%rd39, %r40, 4;
	add.s64 	%rd40, %rd38, %rd39;
	st.global.f32 	[%rd40], %f111;
$L__BB6_15:
	ret;

}
	// .globl	_Z15activation_gradPfS_S_ii
.visible .entry _Z15activation_gradPfS_S_ii(
	.param .u64 .ptr .align 1 _Z15activation_gradPfS_S_ii_param_0,
	.param .u64 .ptr .align 1 _Z15activation_gradPfS_S_ii_param_1,
	.param .u64 .ptr .align 1 _Z15activation_gradPfS_S_ii_param_2,
	.param .u32 _Z15activation_gradPfS_S_ii_param_3,
	.param .u32 _Z15activation_gradPfS_S_ii_param_4
)
{
	.reg .pred 	%p<5>;
	.reg .b32 	%r<12>;
	.reg .b32 	%f<6>;
	.reg .b64 	%rd<13>;

	ld.param.u64 	%rd1, [_Z15activation_gradPfS_S_ii_param_0];
	ld.param.u64 	%rd2, [_Z15activation_gradPfS_S_ii_param_1];
	ld.param.u64 	%rd3, [_Z15activation_gradPfS_S_ii_param_2];
	ld.param.u32 	%r4, [_Z15activation_gradPfS_S_ii_param_3];
	ld.param.u32 	%r5, [_Z15activation_gradPfS_S_ii_param_4];
	mov.u32 	%r6, %ntid.y;
	mov.u32 	%r7, %ctaid.y;
	mov.u32 	%r8, %tid.y;
	mad.lo.s32 	%r1, %r6, %r7, %r8;
	mov.u32 	%r9, %ntid.x;
	mov.u32 	%r10, %ctaid.x;
	mov.u32 	%r11, %tid.x;
	mad.lo.s32 	%r2, %r9, %r10, %r11;
	setp.ge.s32 	%p1, %r1, %r5;
	setp.ge.s32 	%p2, %r2, %r4;
	or.pred  	%p3, %p2, %p1;
	@%p3 bra 	$L__BB7_4;
	cvta.to.global.u64 	%rd4, %rd2;
	mad.lo.s32 	%r3, %r4, %r1, %r2;
	mul.wide.s32 	%rd5, %r3, 4;
	add.s64 	%rd6, %rd4, %rd5;
	ld.global.f32 	%f4, [%rd6];
	setp.leu.f32 	%p4, %f4, 0f00000000;
	mov.f32 	%f5, 0f00000000;
	@%p4 bra 	$L__BB7_3;
	cvta.to.global.u64 	%rd7, %rd1;
	add.s64 	%rd9, %rd7, %rd5;
	ld.global.f32 	%f5, [%rd9];
$L__BB7_3:
	cvta.to.global.u64 	%rd10, %rd3;
	add.s64 	%rd12, %rd10, %rd5;
	st.global.f32 	[%rd12], %f5;
$L__BB7_4:
	ret;

}
	// .globl	_Z5dW_dbPKfS0_PfS1_iii
.visible .entry _Z5dW_dbPKfS0_PfS1_iii(
	.param .u64 .ptr .align 1 _Z5dW_dbPKfS0_PfS1_iii_param_0,
	.param .u64 .ptr .align 1 _Z5dW_dbPKfS0_PfS1_iii_param_1,
	.param .u64 .ptr .align 1 _Z5dW_dbPKfS0_PfS1_iii_param_2,
	.param .u64 .ptr .align 1 _Z5dW_dbPKfS0_PfS1_iii_param_3,
	.param .u32 _Z5dW_dbPKfS0_PfS1_iii_param_4,
	.param .u32 _Z5dW_dbPKfS0_PfS1_iii_param_5,
	.param .u32 _Z5dW_dbPKfS0_PfS1_iii_param_6
)
{
	.reg .pred 	%p<25>;
	.reg .b32 	%r<75>;
	.reg .b32 	%f<150>;
	.reg .b64 	%rd<93>;

	ld.param.u64 	%rd5, [_Z5dW_dbPKfS0_PfS1_iii_param_0];
	ld.param.u64 	%rd6, [_Z5dW_dbPKfS0_PfS1_iii_param_1];
	ld.param.u64 	%rd3, [_Z5dW_dbPKfS0_PfS1_iii_param_2];
	ld.param.u64 	%rd4, [_Z5dW_dbPKfS0_PfS1_iii_param_3];
	ld.param.u32 	%r41, [_Z5dW_dbPKfS0_PfS1_iii_param_4];
	ld.param.u32 	%r42, [_Z5dW_dbPKfS0_PfS1_iii_param_5];
	ld.param.u32 	%r43, [_Z5dW_dbPKfS0_PfS1_iii_param_6];
	cvta.to.global.u64 	%rd1, %rd5;
	cvta.to.global.u64 	%rd2, %rd6;
	mov.u32 	%r44, %ctaid.y;
	mov.u32 	%r45, %ntid.y;
	mov.u32 	%r46, %tid.y;
	mad.lo.s32 	%r1, %r44, %r45, %r46;
	mov.u32 	%r47, %ctaid.x;
	mov.u32 	%r48, %ntid.x;
	mov.u32 	%r49, %tid.x;
	mad.lo.s32 	%r2, %r47, %r48, %r49;
	setp.ge.s32 	%p1, %r1, %r42;
	setp.ge.s32 	%p2, %r2, %r43;
	or.pred  	%p3, %p1, %p2;
	@%p3 bra 	$L__BB8_14;
	setp.lt.s32 	%p4, %r41, 1;
	mov.f32 	%f140, 0f00000000;
	@%p4 bra 	$L__BB8_13;
	and.b32  	%r3, %r41, 7;
	setp.lt.u32 	%p5, %r41, 8;
	mov.f32 	%f140, 0f00000000;
	mov.b32 	%r66, 0;
	@%p5 bra 	$L__BB8_5;
	and.b32  	%r66, %r41, 2147483640;
	neg.s32 	%r64, %r66;
	shl.b32 	%r6, %r43, 3;
	shl.b32 	%r7, %r42, 3;
	mov.f32 	%f140, 0f00000000;
	mul.wide.s32 	%rd11, %r42, 4;
	mul.wide.s32 	%rd13, %r43, 4;
	mov.u32 	%r62, %r1;
	mov.u32 	%r63, %r2;
$L__BB8_4:
	.pragma "nounroll";
	mul.wide.s32 	%rd7, %r62, 4;
	add.s64 	%rd8, %rd1, %rd7;
	ld.global.nc.f32 	%f30, [%rd8];
	mul.wide.s32 	%rd9, %r63, 4;
	add.s64 	%rd10, %rd2, %rd9;
	ld.global.nc.f32 	%f31, [%rd10];
	fma.rn.f32 	%f32, %f30, %f31, %f140;
	add.s64 	%rd12, %rd8, %rd11;
	ld.global.nc.f32 	%f33, [%rd12];
	add.s64 	%rd14, %rd10, %rd13;
	ld.global.nc.f32 	%f34, [%rd14];
	fma.rn.f32 	%f35, %f33, %f34, %f32;
	add.s64 	%rd15, %rd12, %rd11;
	ld.global.nc.f32 	%f36, [%rd15];
	add.s64 	%rd16, %rd14, %rd13;
	ld.global.nc.f32 	%f37, [%rd16];
	fma.rn.f32 	%f38, %f36, %f37, %f35;
	add.s64 	%rd17, %rd15, %rd11;
	ld.global.nc.f32 	%f39, [%rd17];
	add.s64 	%rd18, %rd16, %rd13;
	ld.global.nc.f32 	%f40, [%rd18];
	fma.rn.f32 	%f41, %f39, %f40, %f38;
	add.s64 	%rd19, %rd17, %rd11;
	ld.global.nc.f32 	%f42, [%rd19];
	add.s64 	%rd20, %rd18, %rd13;
	ld.global.nc.f32 	%f43, [%rd20];
	fma.rn.f32 	%f44, %f42, %f43, %f41;
	add.s64 	%rd21, %rd19, %rd11;
	ld.global.nc.f32 	%f45, [%rd21];
	add.s64 	%rd22, %rd20, %rd13;
	ld.global.nc.f32 	%f46, [%rd22];
	fma.rn.f32 	%f47, %f45, %f46, %f44;
	add.s64 	%rd23, %rd21, %rd11;
	ld.global.nc.f32 	%f48, [%rd23];
	add.s64 	%rd24, %rd22, %rd13;
	ld.global.nc.f32 	%f49, [%rd24];
	fma.rn.f32 	%f50, %f48, %f49, %f47;
	add.s64 	%rd25, %rd23, %rd11;
	ld.global.nc.f32 	%f51, [%rd25];
	add.s64 	%rd26, %rd24, %rd13;
	ld.global.nc.f32 	%f52, [%rd26];
	fma.rn.f32 	%f140, %f51, %f52, %f50;
	add.s32 	%r64, %r64, 8;
	add.s32 	%r63, %r63, %r6;
	add.s32 	%r62, %r62, %r7;
	setp.ne.s32 	%p6, %r64, 0;
	@%p6 bra 	$L__BB8_4;
$L__BB8_5:
	setp.eq.s32 	%p7, %r3, 0;
	@%p7 bra 	$L__BB8_13;
	and.b32  	%r15, %r41, 3;
	setp.lt.u32 	%p8, %r3, 4;
	@%p8 bra 	$L__BB8_8;
	mad.lo.s32 	%r51, %r66, %r42, %r1;
	mul.wide.s32 	%rd27, %r51, 4;
	add.s64 	%rd28, %rd1, %rd27;
	ld.global.nc.f32 	%f54, [%rd28];
	mad.lo.s32 	%r52, %r66, %r43, %r2;
	mul.wide.s32 	%rd29, %r52, 4;
	add.s64 	%rd30, %rd2, %rd29;
	ld.global.nc.f32 	%f55, [%rd30];
	fma.rn.f32 	%f56, %f54, %f55, %f140;
	mul.wide.s32 	%rd31, %r42, 4;
	add.s64 	%rd32, %rd28, %rd31;
	ld.global.nc.f32 	%f57, [%rd32];
	mul.wide.s32 	%rd33, %r43, 4;
	add.s64 	%rd34, %rd30, %rd33;
	ld.global.nc.f32 	%f58, [%rd34];
	fma.rn.f32 	%f59, %f57, %f58, %f56;
	add.s64 	%rd35, %rd32, %rd31;
	ld.global.nc.f32 	%f60, [%rd35];
	add.s64 	%rd36, %rd34, %rd33;
	ld.global.nc.f32 	%f61, [%rd36];
	fma.rn.f32 	%f62, %f60, %f61, %f59;
	add.s64 	%rd37, %rd35, %rd31;
	ld.global.nc.f32 	%f63, [%rd37];
	add.s64 	%rd38, %rd36, %rd33;
	ld.global.nc.f32 	%f64, [%rd38];
	fma.rn.f32 	%f140, %f63, %f64, %f62;
	add.s32 	%r66, %r66, 4;
$L__BB8_8:
	setp.eq.s32 	%p9, %r15, 0;
	@%p9 bra 	$L__BB8_13;
	setp.eq.s32 	%p10, %r15, 1;
	@%p10 bra 	$L__BB8_11;
	mad.lo.s32 	%r53, %r66, %r42, %r1;
	mul.wide.s32 	%rd39, %r53, 4;
	add.s64 	%rd40, %rd1, %rd39;
	ld.global.nc.f32 	%f66, [%rd40];
	mad.lo.s32 	%r54, %r66, %r43, %r2;
	mul.wide.s32 	%rd41, %r54, 4;
	add.s64 	%rd42, %rd2, %rd41;
	ld.global.nc.f32 	%f67, [%rd42];
	fma.rn.f32 	%f68, %f66, %f67, %f140;
	mul.wide.s32 	%rd43, %r42, 4;
	add.s64 	%rd44, %rd40, %rd43;
	ld.global.nc.f32 	%f69, [%rd44];
	mul.wide.s32 	%rd45, %r43, 4;
	add.s64 	%rd46, %rd42, %rd45;
	ld.global.nc.f32 	%f70, [%rd46];
	fma.rn.f32 	%f140, %f69, %f70, %f68;
	add.s32 	%r66, %r66, 2;
$L__BB8_11:
	and.b32  	%r55, %r41, 1;
	setp.eq.b32 	%p11, %r55, 1;
	not.pred 	%p12, %p11;
	@%p12 bra 	$L__BB8_13;
	mad.lo.s32 	%r56, %r66, %r42, %r1;
	mul.wide.s32 	%rd47, %r56, 4;
	add.s64 	%rd48, %rd1, %rd47;
	ld.global.nc.f32 	%f71, [%rd48];
	mad.lo.s32 	%r57, %r66, %r43, %r2;
	mul.wide.s32 	%rd49, %r57, 4;
	add.s64 	%rd50, %rd2, %rd49;
	ld.global.nc.f32 	%f72, [%rd50];
	fma.rn.f32 	%f140, %f71, %f72, %f140;
$L__BB8_13:
	mad.lo.s32 	%r58, %r43, %r1, %r2;
	cvta.to.global.u64 	%rd51, %rd3;
	mul.wide.s32 	%rd52, %r58, 4;
	add.s64 	%rd53, %rd51, %rd52;
	st.global.f32 	[%rd53], %f140;
$L__BB8_14:
	setp.ge.s32 	%p13, %r2, %r43;
	setp.ne.s32 	%p14, %r1, 0;
	or.pred  	%p15, %p14, %p13;
	@%p15 bra 	$L__BB8_29;
	setp.lt.s32 	%p16, %r41, 1;
	mov.f32 	%f149, 0f00000000;
	@%p16 bra 	$L__BB8_28;
	and.b32  	%r20, %r41, 15;
	setp.lt.u32 	%p17, %r41, 16;
	mov.f32 	%f149, 0f00000000;
	mov.b32 	%r71, 0;
	@%p17 bra 	$L__BB8_19;
	and.b32  	%r71, %r41, 2147483632;
	neg.s32 	%r69, %r71;
	shl.b32 	%r23, %r43, 4;
	mov.f32 	%f149, 0f00000000;
	mul.wide.s32 	%rd56, %r43, 4;
	mov.u32 	%r68, %r2;
$L__BB8_18:
	.pragma "nounroll";
	mul.wide.s32 	%rd54, %r68, 4;
	add.s64 	%rd55, %rd2, %rd54;
	ld.global.nc.f32 	%f77, [%rd55];
	add.f32 	%f78, %f149, %f77;
	add.s64 	%rd57, %rd55, %rd56;
	ld.global.nc.f32 	%f79, [%rd57];
	add.f32 	%f80, %f78, %f79;
	add.s64 	%rd58, %rd57, %rd56;
	ld.global.nc.f32 	%f81, [%rd58];
	add.f32 	%f82, %f80, %f81;
	add.s64 	%rd59, %rd58, %rd56;
	ld.global.nc.f32 	%f83, [%rd59];
	add.f32 	%f84, %f82, %f83;
	add.s64 	%rd60, %rd59, %rd56;
	ld.global.nc.f32 	%f85, [%rd60];
	add.f32 	%f86, %f84, %f85;
	add.s64 	%rd61, %rd60, %rd56;
	ld.global.nc.f32 	%f87, [%rd61];
	add.f32 	%f88, %f86, %f87;
	add.s64 	%rd62, %rd61, %rd56;
	ld.global.nc.f32 	%f89, [%rd62];
	add.f32 	%f90, %f88, %f89;
	add.s64 	%rd63, %rd62, %rd56;
	ld.global.nc.f32 	%f91, [%rd63];
	add.f32 	%f92, %f90, %f91;
	add.s64 	%rd64, %rd63, %rd56;
	ld.global.nc.f32 	%f93, [%rd64];
	add.f32 	%f94, %f92, %f93;
	add.s64 	%rd65, %rd64, %rd56;
	ld.global.nc.f32 	%f95, [%rd65];
	add.f32 	%f96, %f94, %f95;
	add.s64 	%rd66, %rd65, %rd56;
	ld.global.nc.f32 	%f97, [%rd66];
	add.f32 	%f98, %f96, %f97;
	add.s64 	%rd67, %rd66, %rd56;
	ld.global.nc.f32 	%f99, [%rd67];
	add.f32 	%f100, %f98, %f99;
	add.s64 	%rd68, %rd67, %rd56;
	ld.global.nc.f32 	%f101, [%rd68];
	add.f32 	%f102, %f100, %f101;
	add.s64 	%rd69, %rd68, %rd56;
	ld.global.nc.f32 	%f103, [%rd69];
	add.f32 	%f104, %f102, %f103;
	add.s64 	%rd70, %rd69, %rd56;
	ld.global.nc.f32 	%f105, [%rd70];
	add.f32 	%f106, %f104, %f105;
	add.s64 	%rd71, %rd70, %rd56;
	ld.global.nc.f32 	%f107, [%rd71];
	add.f32 	%f149, %f106, %f107;
	add.s32 	%r69, %r69, 16;
	add.s32 	%r68, %r68, %r23;
	setp.ne.s32 	%p18, %r69, 0;
	@%p18 bra 	$L__BB8_18;
$L__BB8_19:
	setp.eq.s32 	%p19, %r20, 0;
	@%p19 bra 	$L__BB8_28;
	and.b32  	%r29, %r41, 7;
	setp.lt.u32 	%p20, %r20, 8;
	@%p20 bra 	$L__BB8_22;
	mad.lo.s32 	%r60, %r71, %r43, %r2;
	mul.wide.s32 	%rd72, %r60, 4;
	add.s64 	%rd73, %rd2, %rd72;
	ld.global.nc.f32 	%f109, [%rd73];
	add.f32 	%f110, %f149, %f109;
	mul.wide.s32 	%rd74, %r43, 4;
	add.s64 	%rd75, %rd73, %rd74;
	ld.global.nc.f32 	%f111, [%rd75];
	add.f32 	%f112, %f110, %f111;
	add.s64 	%rd76, %rd75, %rd74;
	ld.global.nc.f32 	%f113, [%rd76];
	add.f32 	%f114, %f112, %f113;
	add.s64 	%rd77, %rd76, %rd74;
	ld.global.nc.f32 	%f115, [%rd77];
	add.f32 	%f116, %f114, %f115;
	add.s64 	%rd78, %rd77, %rd74;
	ld.global.nc.f32 	%f117, [%rd78];
	add.f32 	%f118, %f116, %f117;
	add.s64 	%rd79, %rd78, %rd74;
	ld.global.nc.f32 	%f119, [%rd79];
	add.f32 	%f120, %f118, %f119;
	add.s64 	%rd80, %rd79, %rd74;
	ld.global.nc.f32 	%f121, [%rd80];
	add.f32 	%f122, %f120, %f121;
	add.s64 	%rd81, %rd80, %rd74;
	ld.global.nc.f32 	%f123, [%rd81];
	add.f32 	%f149, %f122, %f123;
	add.s32 	%r71, %r71, 8;
$L__BB8_22:
	setp.eq.s32 	%p21, %r29, 0;
	@%p21 bra 	$L__BB8_28;
	and.b32  	%r32, %r41, 3;
	setp.lt.u32 	%p22, %r29, 4;
	@%p22 bra 	$L__BB8_25;
	mad.lo.s32 	%r61, %r71, %r43, %r2;
	mul.wide.s32 	%rd82, %r61, 4;
	add.s64 	%rd83, %rd2, %rd82;
	ld.global.nc.f32 	%f125, [%rd83];
	add.f32 	%f126, %f149, %f125;
	mul.wide.s32 	%rd84, %r43, 4;
	add.s64 	%rd85, %rd83, %rd84;
	ld.global.nc.f32 	%f127, [%rd85];
	add.f32 	%f128, %f126, %f127;
	add.s64 	%rd86, %rd85, %rd84;
	ld.global.nc.f32 	%f129, [%rd86];
	add.f32 	%f130, %f128, %f129;
	add.s64 	%rd87, %rd86, %rd84;
	ld.global.nc.f32 	%f131, [%rd87];
	add.f32 	%f149, %f130, %f131;
	add.s32 	%r71, %r71, 4;
$L__BB8_25:
	setp.eq.s32 	%p23, %r32, 0;
	@%p23 bra 	$L__BB8_28;
	mad.lo.s32 	%r74, %r71, %r43, %r2;
	neg.s32 	%r73, %r32;
$L__BB8_27:
	.pragma "nounroll";
	mul.wide.s32 	%rd88, %r74, 4;
	add.s64 	%rd89, %rd2, %rd88;
	ld.global.nc.f32 	%f132, [%rd89];
	add.f32 	%f149, %f149, %f132;
	add.s32 	%r74, %r74, %r43;
	add.s32 	%r73, %r73, 1;
	setp.ne.s32 	%p24, %r73, 0;
	@%p24 bra 	$L__BB8_27;
$L__BB8_28:
	cvta.to.global.u64 	%rd90, %rd4;
	mul.wide.s32 	%rd91, %r2, 4;
	add.s64 	%rd92, %rd90, %rd91;
	st.global.f32 	[%rd92], %f149;
$L__BB8_29:
	ret;

}
	// .globl	_Z9apply_sgdPfPKfS_S1_fiii
.visible .entry _Z9apply_sgdPfPKfS_S1_fiii(
	.param .u64 .ptr .align 1 _Z9apply_sgdPfPKfS_S1_fiii_param_0,
	.param .u64 .ptr .align 1 _Z9apply_sgdPfPKfS_S1_fiii_param_1,
	.param .u64 .ptr .align 1 _Z9apply_sgdPfPKfS_S1_fiii_param_2,
	.param .u64 .ptr .align 1 _Z9apply_sgdPfPKfS_S1_fiii_param_3,
	.param .f32 _Z9apply_sgdPfPKfS_S1_fiii_param_4,
	.param .u32 _Z9apply_sgdPfPKfS_S1_fiii_param_5,
	.param .u32 _Z9apply_sgdPfPKfS_S1_fiii_param_6,
	.param .u32 _Z9apply_sgdPfPKfS_S1_fiii_param_7
)
{
	.reg .pred 	%p<7>;
	.reg .b32 	%r<13>;
	.reg .b32 	%f<14>;
	.reg .b64 	%rd<15>;

	ld.param.u64 	%rd1, [_Z9apply_sgdPfPKfS_S1_fiii_param_0];
	ld.param.u64 	%rd2, [_Z9apply_sgdPfPKfS_S1_fiii_param_1];
	ld.param.u64 	%rd3, [_Z9apply_sgdPfPKfS_S1_fiii_param_2];
	ld.param.u64 	%rd4, [_Z9apply_sgdPfPKfS_S1_fiii_param_3];
	ld.param.f32 	%f1, [_Z9apply_sgdPfPKfS_S1_fiii_param_4];
	ld.param.u32 	%r3, [_Z9apply_sgdPfPKfS_S1_fiii_param_5];
	ld.param.u32 	%r5, [_Z9apply_sgdPfPKfS_S1_fiii_param_6];
	ld.param.u32 	%r4, [_Z9apply_sgdPfPKfS_S1_fiii_param_7];
	mov.u32 	%r6, %ctaid.y;
	mov.u32 	%r7, %ntid.y;
	mov.u32 	%r8, %tid.y;
	mad.lo.s32 	%r1, %r6, %r7, %r8;
	mov.u32 	%r9, %ctaid.x;
	mov.u32 	%r10, %ntid.x;
	mov.u32 	%r11, %tid.x;
	mad.lo.s32 	%r2, %r9, %r10, %r11;
	setp.ge.s32 	%p1, %r1, %r5;
	setp.ge.s32 	%p2, %r2, %r4;
	or.pred  	%p3, %p1, %p2;
	@%p3 bra 	$L__BB9_2;
	cvta.to.global.u64 	%rd5, %rd2;
	cvta.to.global.u64 	%rd6, %rd1;
	mad.lo.s32 	%r12, %r4, %r1, %r2;
	mul.wide.s32 	%rd7, %r12, 4;
	add.s64 	%rd8, %rd5, %rd7;
	ld.global.nc.f32 	%f2, [%rd8];
	cvt.rn.f32.s32 	%f3, %r3;
	div.rn.f32 	%f4, %f2, %f3;
	mul.f32 	%f5, %f1, %f4;
	add.s64 	%rd9, %rd6, %rd7;
	ld.global.f32 	%f6, [%rd9];
	sub.f32 	%f7, %f6, %f5;
	st.global.f32 	[%rd9], %f7;
$L__BB9_2:
	setp.ge.s32 	%p4, %r2, %r4;
	setp.ne.s32 	%p5, %r1, 0;
	or.pred  	%p6, %p5, %p4;
	@%p6 bra 	$L__BB9_4;
	cvta.to.global.u64 	%rd10, %rd4;
	mul.wide.s32 	%rd11, %r2, 4;
	add.s64 	%rd12, %rd10, %rd11;
	ld.global.nc.f32 	%f8, [%rd12];
	cvt.rn.f32.s32 	%f9, %r3;
	div.rn.f32 	%f10, %f8, %f9;
	mul.f32 	%f11, %f1, %f10;
	cvta.to.global.u64 	%rd13, %rd3;
	add.s64 	%rd14, %rd13, %rd11;
	ld.global.f32 	%f12, [%rd14];
	sub.f32 	%f13, %f12, %f11;
	st.global.f32 	[%rd14], %f13;
$L__BB9_4:
	ret;

}
	// .globl	_Z3sgdPfS_S_S_fiii
.visible .entry _Z3sgdPfS_S_S_fiii(
	.param .u64 .ptr .align 1 _Z3sgdPfS_S_S_fiii_param_0,
	.param .u64 .ptr .align 1 _Z3sgdPfS_S_S_fiii_param_1,
	.param .u64 .ptr .align 1 _Z3sgdPfS_S_S_fiii_param_2,
	.param .u64 .ptr .align 1 _Z3sgdPfS_S_S_fiii_param_3,
	.param .f32 _Z3sgdPfS_S_S_fiii_param_4,
	.param .u32 _Z3sgdPfS_S_S_fiii_param_5,
	.param .u32 _Z3sgdPfS_S_S_fiii_param_6,
	.param .u32 _Z3sgdPfS_S_S_fiii_param_7
)
{
	.reg .pred 	%p<13>;
	.reg .b32 	%r<44>;
	.reg .b32 	%f<109>;
	.reg .b64 	%rd<58>;

	ld.param.u64 	%rd4, [_Z3sgdPfS_S_S_fiii_param_1];
	ld.param.u64 	%rd5, [_Z3sgdPfS_S_S_fiii_param_2];
	ld.param.u64 	%rd6, [_Z3sgdPfS_S_S_fiii_param_3];
	ld.param.f32 	%f25, [_Z3sgdPfS_S_S_fiii_param_4];
	ld.param.u32 	%r20, [_Z3sgdPfS_S_S_fiii_param_5];
	ld.param.u32 	%r21, [_Z3sgdPfS_S_S_fiii_param_6];
	ld.param.u32 	%r22, [_Z3sgdPfS_S_S_fiii_param_7];
	cvta.to.global.u64 	%rd1, %rd6;
	cvta.to.global.u64 	%rd2, %rd5;
	mov.u32 	%r23, %ntid.y;
	mov.u32 	%r24, %ctaid.y;
	mov.u32 	%r25, %tid.y;
	mad.lo.s32 	%r1, %r23, %r24, %r25;
	mov.u32 	%r26, %ntid.x;
	mov.u32 	%r27, %ctaid.x;
	mov.u32 	%r28, %tid.x;
	mad.lo.s32 	%r2, %r26, %r27, %r28;
	setp.ge.s32 	%p1, %r1, %r21;
	setp.ge.s32 	%p2, %r2, %r22;
	or.pred  	%p3, %p1, %p2;
	@%p3 bra 	$L__BB10_14;
	setp.lt.s32 	%p4, %r20, 1;
	mov.f32 	%f107, 0f00000000;
	mov.f32 	%f108, %f107;
	@%p4 bra 	$L__BB10_13;
	and.b32  	%r3, %r20, 7;
	setp.lt.u32 	%p5, %r20, 8;
	mov.f32 	%f108, 0f00000000;
	mov.b32 	%r42, 0;
	mov.f32 	%f107, %f108;
	@%p5 bra 	$L__BB10_5;
	and.b32  	%r42, %r20, 2147483640;
	neg.s32 	%r40, %r42;
	shl.b32 	%r6, %r22, 3;
	shl.b32 	%r7, %r21, 3;
	mov.f32 	%f108, 0f00000000;
	mul.wide.s32 	%rd11, %r21, 4;
	mul.wide.s32 	%rd13, %r22, 4;
	mov.u32 	%r38, %r1;
	mov.u32 	%r39, %r2;
$L__BB10_4:
	.pragma "nounroll";
	mul.wide.s32 	%rd7, %r38, 4;
	add.s64 	%rd8, %rd2, %rd7;
	ld.global.f32 	%f30, [%rd8];
	mul.wide.s32 	%rd9, %r39, 4;
	add.s64 	%rd10, %rd1, %rd9;
	ld.global.f32 	%f31, [%rd10];
	fma.rn.f32 	%f32, %f30, %f31, %f107;
	add.f32 	%f33, %f108, %f31;
	add.s64 	%rd12, %rd8, %rd11;
	ld.global.f32 	%f34, [%rd12];
	add.s64 	%rd14, %rd10, %rd13;
	ld.global.f32 	%f35, [%rd14];
	fma.rn.f32 	%f36, %f34, %f35, %f32;
	add.f32 	%f37, %f33, %f35;
	add.s64 	%rd15, %rd12, %rd11;
	ld.global.f32 	%f38, [%rd15];
	add.s64 	%rd16, %rd14, %rd13;
	ld.global.f32 	%f39, [%rd16];
	fma.rn.f32 	%f40, %f38, %f39, %f36;
	add.f32 	%f41, %f37, %f39;
	add.s64 	%rd17, %rd15, %rd11;
	ld.global.f32 	%f42, [%rd17];
	add.s64 	%rd18, %rd16, %rd13;
	ld.global.f32 	%f43, [%rd18];
	fma.rn.f32 	%f44, %f42, %f43, %f40;
	add.f32 	%f45, %f41, %f43;
	add.s64 	%rd19, %rd17, %rd11;
	ld.global.f32 	%f46, [%rd19];
	add.s64 	%rd20, %rd18, %rd13;
	ld.global.f32 	%f47, [%rd20];
	fma.rn.f32 	%f48, %f46, %f47, %f44;
	add.f32 	%f49, %f45, %f47;
	add.s64 	%rd21, %rd19, %rd11;
	ld.global.f32 	%f50, [%rd21];
	add.s64 	%rd22, %rd20, %rd13;
	ld.global.f32 	%f51, [%rd22];
	fma.rn.f32 	%f52, %f50, %f51, %f48;
	add.f32 	%f53, %f49, %f51;
	add.s64 	%rd23, %rd21, %rd11;
	ld.global.f32 	%f54, [%rd23];
	add.s64 	%rd24, %rd22, %rd13;
	ld.global.f32 	%f55, [%rd24];
	fma.rn.f32 	%f56, %f54, %f55, %f52;
	add.f32 	%f57, %f53, %f55;
	add.s64 	%rd25, %rd23, %rd11;
	ld.global.f32 	%f58, [%rd25];
	add.s64 	%rd26, %rd24, %rd13;
	ld.global.f32 	%f59, [%rd26];
	fma.rn.f32 	%f107, %f58, %f59, %f56;
	add.f32 	%f108, %f57, %f59;
	add.s32 	%r40, %r40, 8;
	add.s32 	%r39, %r39, %r6;
	add.s32 	%r38, %r38, %r7;
	setp.ne.s32 	%p6, %r40, 0;
	@%p6 bra 	$L__BB10_4;
$L__BB10_5:
	setp.eq.s32 	%p7, %r3, 0;
	@%p7 bra 	$L__BB10_13;
	and.b32  	%r15, %r20, 3;
	setp.lt.u32 	%p8, %r3, 4;
	@%p8 bra 	$L__BB10_8;
	mad.lo.s32 	%r30, %r42, %r21, %r1;
	mul.wide.s32 	%rd27, %r30, 4;
	add.s64 	%rd28, %rd2, %rd27;
	ld.global.f32 	%f61, [%rd28];
	mad.lo.s32 	%r31, %r42, %r22, %r2;
	mul.wide.s32 	%rd29, %r31, 4;
	add.s64 	%rd30, %rd1, %rd29;
	ld.global.f32 	%f62, [%rd30];
	fma.rn.f32 	%f63, %f61, %f62, %f107;
	add.f32 	%f64, %f108, %f62;
	mul.wide.s32 	%rd31, %r21, 4;
	add.s64 	%rd32, %rd28, %rd31;
	ld.global.f32 	%f65, [%rd32];
	mul.wide.s32 	%rd33, %r22, 4;
	add.s64 	%rd34, %rd30, %rd33;
	ld.global.f32 	%f66, [%rd34];
	fma.rn.f32 	%f67, %f65, %f66, %f63;
	add.f32 	%f68, %f64, %f66;
	add.s64 	%rd35, %rd32, %rd31;
	ld.global.f32 	%f69, [%rd35];
	add.s64 	%rd36, %rd34, %rd33;
	ld.global.f32 	%f70, [%rd36];
	fma.rn.f32 	%f71, %f69, %f70, %f67;
	add.f32 	%f72, %f68, %f70;
	add.s64 	%rd37, %rd35, %rd31;
	ld.global.f32 	%f73, [%rd37];
	add.s64 	%rd38, %rd36, %rd33;
	ld.global.f32 	%f74, [%rd38];
	fma.rn.f32 	%f107, %f73, %f74, %f71;
	add.f32 	%f108, %f72, %f74;
	add.s32 	%r42, %r42, 4;
$L__BB10_8:
	setp.eq.s32 	%p9, %r15, 0;
	@%p9 bra 	$L__BB10_13;
	setp.eq.s32 	%p10, %r15, 1;
	@%p10 bra 	$L__BB10_11;
	mad.lo.s32 	%r32, %r42, %r21, %r1;
	mul.wide.s32 	%rd39, %r32, 4;
	add.s64 	%rd40, %rd2, %rd39;
	ld.global.f32 	%f76, [%rd40];
	mad.lo.s32 	%r33, %r42, %r22, %r2;
	mul.wide.s32 	%rd41, %r33, 4;
	add.s64 	%rd42, %rd1, %rd41;
	ld.global.f32 	%f77, [%rd42];
	fma.rn.f32 	%f78, %f76, %f77, %f107;
	add.f32 	%f79, %f108, %f77;
	mul.wide.s32 	%rd43, %r21, 4;
	add.s64 	%rd44, %rd40, %rd43;
	ld.global.f32 	%f80, [%rd44];
	mul.wide.s32 	%rd45, %r22, 4;
	add.s64 	%rd46, %rd42, %rd45;
	ld.global.f32 	%f81, [%rd46];
	fma.rn.f32 	%f107, %f80, %f81, %f78;
	add.f32 	%f108, %f79, %f81;
	add.s32 	%r42, %r42, 2;
$L__BB10_11:
	and.b32  	%r34, %r20, 1;
	setp.eq.b32 	%p11, %r34, 1;
	not.pred 	%p12, %p11;
	@%p12 bra 	$L__BB10_13;
	mad.lo.s32 	%r35, %r42, %r21, %r1;
	mul.wide.s32 	%rd47, %r35, 4;
	add.s64 	%rd48, %rd2, %rd47;
	ld.global.f32 	%f82, [%rd48];
	mad.lo.s32 	%r36, %r42, %r22, %r2;
	mul.wide.s32 	%rd49, %r36, 4;
	add.s64 	%rd50, %rd1, %rd49;
	ld.global.f32 	%f83, [%rd50];
	fma.rn.f32 	%f107, %f82, %f83, %f107;
	add.f32 	%f108, %f108, %f83;
$L__BB10_13:
	ld.param.u64 	%rd57, [_Z3sgdPfS_S_S_fiii_param_0];
	mul.f32 	%f84, %f25, %f107;
	cvt.rn.f32.s32 	%f85, %r20;
	div.rn.f32 	%f86, %f84, %f85;
	mad.lo.s32 	%r37, %r22, %r1, %r2;
	cvta.to.global.u64 	%rd51, %rd57;
	mul.wide.s32 	%rd52, %r37, 4;
	add.s64 	%rd53, %rd51, %rd52;
	ld.global.f32 	%f87, [%rd53];
	sub.f32 	%f88, %f87, %f86;
	st.global.f32 	[%rd53], %f88;
	mul.f32 	%f89, %f25, %f108;
	div.rn.f32 	%f90, %f89, %f85;
	cvta.to.global.u64 	%rd54, %rd4;
	mul.wide.s32 	%rd55, %r2, 4;
	add.s64 	%rd56, %rd54, %rd55;
	ld.global.f32 	%f91, [%rd56];
	sub.f32 	%f92, %f91, %f90;
	st.global.f32 	[%rd56], %f92;
$L__BB10_14:
	ret;

}


// ===== COMPILED SASS (sm_100) =====

	.target	sm_100

	.elftype	@"ET_EXEC"


//--------------------- .note.nv.tkinfo           --------------------------
	.section	.note.nv.tkinfo,"",@"SHT_NOTE"
	.sectionflags	@"SHF_NOTE_NV_TKINFO"
	.tkinfo
        /*0018*/ 	.word	0x00000002
        /*0030*/ 	.string	""
        /*0030*/ 	.string	"ptxas"
        /*0030*/ 	.string	"Cuda compilation tools, release 13.0, V13.0.88"
        /*0030*/ 	.string	"Build cuda_13.0.r13.0/compiler.36424714_0"
        /*0030*/ 	.string	"-arch sm_100 -m 64 "



//--------------------- .note.nv.cuinfo           --------------------------
	.section	.note.nv.cuinfo,"",@"SHT_NOTE"
	.sectionflags	@"SHF_NOTE_NV_CUINFO"
        /*0018*/ 	.short	0x0002
        /*001a*/ 	.short	0x0064
        /*001c*/ 	.short	0x0082
	.zero		2


//--------------------- .nv.info                  --------------------------
	.section	.nv.info,"",@"SHT_CUDA_INFO"
	.align	4


	//----- nvinfo : EIATTR_REGCOUNT
	.align		4
        /*0000*/ 	.byte	0x04, 0x2f
        /*0002*/ 	.short	(.L_10 - .L_9)
	.align		4
.L_9:
        /*0004*/ 	.word	index@(_Z7mat_mulPfS_S_iii)
        /*0008*/ 	.word	0x00000020


	//----- nvinfo : EIATTR_FRAME_SIZE
	.align		4
.L_10:
        /*000c*/ 	.byte	0x04, 0x11
        /*000e*/ 	.short	(.L_12 - .L_11)
	.align		4
.L_11:
        /*0010*/ 	.word	index@(_Z7mat_mulPfS_S_iii)
        /*0014*/ 	.word	0x00000000


	//----- nvinfo : EIATTR_REGCOUNT
	.align		4
.L_12:
        /*0018*/ 	.byte	0x04, 0x2f
        /*001a*/ 	.short	(.L_14 - .L_13)
	.align		4
.L_13:
        /*001c*/ 	.word	index@(_Z12relu_inplacePfi)
        /*0020*/ 	.word	0x00000008


	//----- nvinfo : EIATTR_FRAME_SIZE
	.align		4
.L_14:
        /*0024*/ 	.byte	0x04, 0x11
        /*0026*/ 	.short	(.L_16 - .L_15)
	.align		4
.L_15:
        /*0028*/ 	.word	index@(_Z12relu_inplacePfi)
        /*002c*/ 	.word	0x00000000


	//----- nvinfo : EIATTR_REGCOUNT
	.align		4
.L_16:
        /*0030*/ 	.byte	0x04, 0x2f
        /*0032*/ 	.short	(.L_18 - .L_17)
	.align		4
.L_17:
        /*0034*/ 	.word	index@(_Z7softmaxiiPfS_)
        /*0038*/ 	.word	0x00000020


	//----- nvinfo : EIATTR_FRAME_SIZE
	.align		4
.L_18:
        /*003c*/ 	.byte	0x04, 0x11
        /*003e*/ 	.short	(.L_20 - .L_19)
	.align		4
.L_19:
        /*0040*/ 	.word	index@($__internal_4_$__cuda_sm3x_div_rn_noftz_f32_slowpath)
        /*0044*/ 	.word	0x00000000


	//----- nvinfo : EIATTR_FRAME_SIZE
	.align		4
.L_20:
        /*0048*/ 	.byte	0x04, 0x11
        /*004a*/ 	.short	(.L_22 - .L_21)
	.align		4
.L_21:
        /*004c*/ 	.word	index@(_Z7softmaxiiPfS_)
        /*0050*/ 	.word	0x00000000


	//----- nvinfo : EIATTR_REGCOUNT
	.align		4
.L_22:
        /*0054*/ 	.byte	0x04, 0x2f
        /*0056*/ 	.short	(.L_24 - .L_23)
	.align		4
.L_23:
        /*0058*/ 	.word	index@(_Z13cross_entropyiiPfS_S_)
        /*005c*/ 	.word	0x0000001c


	//----- nvinfo : EIATTR_FRAME_SIZE
	.align		4
.L_24:
        /*0060*/ 	.byte	0x04, 0x11
        /*0062*/ 	.short	(.L_26 - .L_25)
	.align		4
.L_25:
        /*0064*/ 	.word	index@(_Z13cross_entropyiiPfS_S_)
        /*0068*/ 	.word	0x00000000


	//----- nvinfo : EIATTR_REGCOUNT
	.align		4
.L_26:
        /*006c*/ 	.byte	0x04, 0x2f
        /*006e*/ 	.short	(.L_28 - .L_27)
	.align		4
.L_27:
        /*0070*/ 	.word	index@(_Z12init_weightsPfii)
        /*0074*/ 	.word	0x00000020


	//----- nvinfo : EIATTR_FRAME_SIZE
	.align		4
.L_28:
        /*0078*/ 	.byte	0x04, 0x11
        /*007a*/ 	.short	(.L_30 - .L_29)
	.align		4
.L_29:
        /*007c*/ 	.word	index@($__internal_3_$__cuda_sm3x_div_rn_noftz_f32_slowpath)
        /*0080*/ 	.word	0x00000030


	//----- nvinfo : EIATTR_FRAME_SIZE
	.align		4
.L_30:
        /*0084*/ 	.byte	0x04, 0x11
        /*0086*/ 	.short	(.L_32 - .L_31)
	.align		4
.L_31:
        /*0088*/ 	.word	index@($__internal_2_$__cuda_sm20_sqrt_rn_f32_slowpath)
        /*008c*/ 	.word	0x00000030


	//----- nvinfo : EIATTR_FRAME_SIZE
	.align		4
.L_32:
        /*0090*/ 	.byte	0x04, 0x11
        /*0092*/ 	.short	(.L_34 - .L_33)
	.align		4
.L_33:
        /*0094*/ 	.word	index@(_Z12init_weightsPfii)
        /*0098*/ 	.word	0x00000030


	//----- nvinfo : EIATTR_REGCOUNT
	.align		4
.L_34:
        /*009c*/ 	.byte	0x04, 0x2f
        /*009e*/ 	.short	(.L_36 - .L_35)
	.align		4
.L_35:
        /*00a0*/ 	.word	index@(_Z23cross_entropy_backwardsPfS_S_ii)
        /*00a4*/ 	.word	0x0000000c


	//----- nvinfo : EIATTR_FRAME_SIZE
	.align		4
.L_36:
        /*00a8*/ 	.byte	0x04, 0x11
        /*00aa*/ 	.short	(.L_38 - .L_37)
	.align		4
.L_37:
        /*00ac*/ 	.word	index@(_Z23cross_entropy_backwardsPfS_S_ii)
        /*00b0*/ 	.word	0x00000000


	//----- nvinfo : EIATTR_REGCOUNT
	.align		4
.L_38:
        /*00b4*/ 	.byte	0x04, 0x2f
        /*00b6*/ 	.short	(.L_40 - .L_39)
	.align		4
.L_39:
        /*00b8*/ 	.word	index@(_Z9backwardsPfS_S_iii)
        /*00bc*/ 	.word	0x0000001f


	//----- nvinfo : EIATTR_FRAME_SIZE
	.align		4
.L_40:
        /*00c0*/ 	.byte	0x04, 0x11
        /*00c2*/ 	.short	(.L_42 - .L_41)
	.align		4
.L_41:
        /*00c4*/ 	.word	index@(_Z9backwardsPfS_S_iii)
        /*00c8*/ 	.word	0x00000000


	//----- nvinfo : EIATTR_REGCOUNT
	.align		4
.L_42:
        /*00cc*/ 	.byte	0x04, 0x2f
        /*00ce*/ 	.short	(.L_44 - .L_43)
	.align		4
.L_43:
        /*00d0*/ 	.word	index@(_Z15activation_gradPfS_S_ii)
        /*00d4*/ 	.word	0x0000000c


	//----- nvinfo : EIATTR_FRAME_SIZE
	.align		4
.L_44:
        /*00d8*/ 	.byte	0x04, 0x11
        /*00da*/ 	.short	(.L_46 - .L_45)
	.align		4
.L_45:
        /*00dc*/ 	.word	index@(_Z15activation_gradPfS_S_ii)
        /*00e0*/ 	.word	0x00000000


	//----- nvinfo : EIATTR_REGCOUNT
	.align		4
.L_46:
        /*00e4*/ 	.byte	0x04, 0x2f
        /*00e6*/ 	.short	(.L_48 - .L_47)
	.align		4
.L_47:
        /*00e8*/ 	.word	index@(_Z5dW_dbPKfS0_PfS1_iii)
        /*00ec*/ 	.word	0x00000020


	//----- nvinfo : EIATTR_FRAME_SIZE
	.align		4
.L_48:
        /*00f0*/ 	.byte	0x04, 0x11
        /*00f2*/ 	.short	(.L_50 - .L_49)
	.align		4
.L_49:
        /*00f4*/ 	.word	index@(_Z5dW_dbPKfS0_PfS1_iii)
        /*00f8*/ 	.word	0x00000000


	//----- nvinfo : EIATTR_REGCOUNT
	.align		4
.L_50:
        /*00fc*/ 	.byte	0x04, 0x2f
        /*00fe*/ 	.short	(.L_52 - .L_51)
	.align		4
.L_51:
        /*0100*/ 	.word	index@(_Z9apply_sgdPfPKfS_S1_fiii)
        /*0104*/ 	.word	0x00000011


	//----- nvinfo : EIATTR_FRAME_SIZE
	.align		4
.L_52:
        /*0108*/ 	.byte	0x04, 0x11
        /*010a*/ 	.short	(.L_54 - .L_53)
	.align		4
.L_53:
        /*010c*/ 	.word	index@($__internal_1_$__cuda_sm3x_div_rn_noftz_f32_slowpath)
        /*0110*/ 	.word	0x00000000


	//----- nvinfo : EIATTR_FRAME_SIZE
	.align		4
.L_54:
        /*0114*/ 	.byte	0x04, 0x11
        /*0116*/ 	.short	(.L_56 - .L_55)
	.align		4
.L_55:
        /*0118*/ 	.word	index@(_Z9apply_sgdPfPKfS_S1_fiii)
        /*011c*/ 	.word	0x00000000


	//----- nvinfo : EIATTR_REGCOUNT
	.align		4
.L_56:
        /*0120*/ 	.byte	0x04, 0x2f
        /*0122*/ 	.short	(.L_58 - .L_57)
	.align		4
.L_57:
        /*0124*/ 	.word	index@(_Z3sgdPfS_S_S_fiii)
        /*0128*/ 	.word	0x00000020


	//----- nvinfo : EIATTR_FRAME_SIZE
	.align		4
.L_58:
        /*012c*/ 	.byte	0x04, 0x11
        /*012e*/ 	.short	(.L_60 - .L_59)
	.align		4
.L_59:
        /*0130*/ 	.word	index@($__internal_0_$__cuda_sm3x_div_rn_noftz_f32_slowpath)
        /*0134*/ 	.word	0x00000000


	//----- nvinfo : EIATTR_FRAME_SIZE
	.align		4
.L_60:
        /*0138*/ 	.byte	0x04, 0x11
        /*013a*/ 	.short	(.L_62 - .L_61)
	.align		4
.L_61:
        /*013c*/ 	.word	index@(_Z3sgdPfS_S_S_fiii)
        /*0140*/ 	.word	0x00000000


	//----- nvinfo : EIATTR_MIN_STACK_SIZE
	.align		4
.L_62:
        /*0144*/ 	.byte	0x04, 0x12
        /*0146*/ 	.short	(.L_64 - .L_63)
	.align		4
.L_63:
        /*0148*/ 	.word	index@(_Z3sgdPfS_S_S_fiii)
        /*014c*/ 	.word	0x00000000


	//----- nvinfo : EIATTR_MIN_STACK_SIZE
	.align		4
.L_64:
        /*0150*/ 	.byte	0x04, 0x12
        /*0152*/ 	.short	(.L_66 - .L_65)
	.align		4
.L_65:
        /*0154*/ 	.word	index@(_Z9apply_sgdPfPKfS_S1_fiii)
        /*0158*/ 	.word	0x00000000


	//----- nvinfo : EIATTR_MIN_STACK_SIZE
	.align		4
.L_66:
        /*015c*/ 	.byte	0x04, 0x12
        /*015e*/ 	.short	(.L_68 - .L_67)
	.align		4
.L_67:
        /*0160*/ 	.word	index@(_Z5dW_dbPKfS0_PfS1_iii)
        /*0164*/ 	.word	0x00000000


	//----- nvinfo : EIATTR_MIN_STACK_SIZE
	.align		4
.L_68:
        /*0168*/ 	.byte	0x04, 0x12
        /*016a*/ 	.short	(.L_70 - .L_69)
	.align		4
.L_69:
        /*016c*/ 	.word	index@(_Z15activation_gradPfS_S_ii)
        /*0170*/ 	.word	0x00000000


	//----- nvinfo : EIATTR_MIN_STACK_SIZE
	.align		4
.L_70:
        /*0174*/ 	.byte	0x04, 0x12
        /*0176*/ 	.short	(.L_72 - .L_71)
	.align		4
.L_71:
        /*0178*/ 	.word	index@(_Z9backwardsPfS_S_iii)
        /*017c*/ 	.word	0x00000000


	//----- nvinfo : EIATTR_MIN_STACK_SIZE
	.align		4
.L_72:
        /*0180*/ 	.byte	0x04, 0x12
        /*0182*/ 	.short	(.L_74 - .L_73)
	.align		4
.L_73:
        /*0184*/ 	.word	index@(_Z23cross_entropy_backwardsPfS_S_ii)
        /*0188*/ 	.word	0x00000000


	//----- nvinfo : EIATTR_MIN_STACK_SIZE
	.align		4
.L_74:
        /*018c*/ 	.byte	0x04, 0x12
        /*018e*/ 	.short	(.L_76 - .L_75)
	.align		4
.L_75:
        /*0190*/ 	.word	index@(_Z12init_weightsPfii)
        /*0194*/ 	.word	0x00000030


	//----- nvinfo : EIATTR_MIN_STACK_SIZE
	.align		4
.L_76:
        /*0198*/ 	.byte	0x04, 0x12
        /*019a*/ 	.short	(.L_78 - .L_77)
	.align		4
.L_77:
        /*019c*/ 	.word	index@(_Z13cross_entropyiiPfS_S_)
        /*01a0*/ 	.word	0x00000000


	//----- nvinfo : EIATTR_MIN_STACK_SIZE
	.align		4
.L_78:
        /*01a4*/ 	.byte	0x04, 0x12
        /*01a6*/ 	.short	(.L_80 - .L_79)
	.align		4
.L_79:
        /*01a8*/ 	.word	index@(_Z7softmaxiiPfS_)
        /*01ac*/ 	.word	0x00000000


	//----- nvinfo : EIATTR_MIN_STACK_SIZE
	.align		4
.L_80:
        /*01b0*/ 	.byte	0x04, 0x12
        /*01b2*/ 	.short	(.L_82 - .L_81)
	.align		4
.L_81:
        /*01b4*/ 	.word	index@(_Z12relu_inplacePfi)
        /*01b8*/ 	.word	0x00000000


	//----- nvinfo : EIATTR_MIN_STACK_SIZE
	.align		4
.L_82:
        /*01bc*/ 	.byte	0x04, 0x12
        /*01be*/ 	.short	(.L_84 - .L_83)
	.align		4
.L_83:
        /*01c0*/ 	.word	index@(_Z7mat_mulPfS_S_iii)
        /*01c4*/ 	.word	0x00000000
.L_84:


//--------------------- .nv.compat                --------------------------
	.section	.nv.compat,"",@"SHT_CUDA_COMPAT_INFO"
	.align	4
        /*0000*/ 	.byte	0x02, 0x09, 0x00, 0x00, 0x02, 0x02, 0x01, 0x00, 0x02, 0x05, 0x05, 0x00, 0x03, 0x07, 0x01, 0x01
        /*0010*/ 	.byte	0x02, 0x03, 0x00, 0x00, 0x02, 0x06, 0x01, 0x00, 0x04, 0x0b, 0x08, 0x00, 0x01, 0x00, 0x00, 0x00
        /*0020*/ 	.byte	0x00, 0x00, 0x00, 0x00


//--------------------- .nv.info._Z3sgdPfS_S_S_fiii --------------------------
	.section	.nv.info._Z3sgdPfS_S_S_fiii,"",@"SHT_CUDA_INFO"
	.sectionflags	@""
	.align	4


	//----- nvinfo : EIATTR_CUDA_API_VERSION
	.align		4
        /*0000*/ 	.byte	0x04, 0x37
        /*0002*/ 	.short	(.L_86 - .L_85)
.L_85:
        /*0004*/ 	.word	0x00000082


	//----- nvinfo : EIATTR_KPARAM_INFO
	.align		4
.L_86:
        /*0008*/ 	.byte	0x04, 0x17
        /*000a*/ 	.short	(.L_88 - .L_87)
.L_87:
        /*000c*/ 	.word	0x00000000
        /*0010*/ 	.short	0x0007
        /*0012*/ 	.short	0x002c
        /*0014*/ 	.byte	0x00, 0xf0, 0x11, 0x00


	//----- nvinfo : EIATTR_KPARAM_INFO
	.align		4
.L_88:
        /*0018*/ 	.byte	0x04, 0x17
        /*001a*/ 	.short	(.L_90 - .L_89)
.L_89:
        /*001c*/ 	.word	0x00000000
        /*0020*/ 	.short	0x0006
        /*0022*/ 	.short	0x0028
        /*0024*/ 	.byte	0x00, 0xf0, 0x11, 0x00


	//----- nvinfo : EIATTR_KPARAM_INFO
	.align		4
.L_90:
        /*0028*/ 	.byte	0x04, 0x17
        /*002a*/ 	.short	(.L_92 - .L_91)
.L_91:
        /*002c*/ 	.word	0x00000000
        /*0030*/ 	.short	0x0005
        /*0032*/ 	.short	0x0024
        /*0034*/ 	.byte	0x00, 0xf0, 0x11, 0x00


	//----- nvinfo : EIATTR_KPARAM_INFO
	.align		4
.L_92:
        /*0038*/ 	.byte	0x04, 0x17
        /*003a*/ 	.short	(.L_94 - .L_93)
.L_93:
        /*003c*/ 	.word	0x00000000
        /*0040*/ 	.short	0x0004
        /*0042*/ 	.short	0x0020
        /*0044*/ 	.byte	0x00, 0xf0, 0x11, 0x00


	//----- nvinfo : EIATTR_KPARAM_INFO
	.align		4
.L_94:
        /*0048*/ 	.byte	0x04, 0x17
        /*004a*/ 	.short	(.L_96 - .L_95)
.L_95:
        /*004c*/ 	.word	0x00000000
        /*0050*/ 	.short	0x0003
        /*0052*/ 	.short	0x0018
        /*0054*/ 	.byte	0x00, 0xf5, 0x21, 0x00


	//----- nvinfo : EIATTR_KPARAM_INFO
	.align		4
.L_96:
        /*0058*/ 	.byte	0x04, 0x17
        /*005a*/ 	.short	(.L_98 - .L_97)
.L_97:
        /*005c*/ 	.word	0x00000000
        /*0060*/ 	.short	0x0002
        /*0062*/ 	.short	0x0010
        /*0064*/ 	.byte	0x00, 0xf5, 0x21, 0x00


	//----- nvinfo : EIATTR_KPARAM_INFO
	.align		4
.L_98:
        /*0068*/ 	.byte	0x04, 0x17
        /*006a*/ 	.short	(.L_100 - .L_99)
.L_99:
        /*006c*/ 	.word	0x00000000
        /*0070*/ 	.short	0x0001
        /*0072*/ 	.short	0x0008
        /*0074*/ 	.byte	0x00, 0xf5, 0x21, 0x00


	//----- nvinfo : EIATTR_KPARAM_INFO
	.align		4
.L_100:
        /*0078*/ 	.byte	0x04, 0x17
        /*007a*/ 	.short	(.L_102 - .L_101)
.L_101:
        /*007c*/ 	.word	0x00000000
        /*0080*/ 	.short	0x0000
        /*0082*/ 	.short	0x0000
        /*0084*/ 	.byte	0x00, 0xf5, 0x21, 0x00


	//----- nvinfo : EIATTR_SPARSE_MMA_MASK
	.align		4
.L_102:
        /*0088*/ 	.byte	0x03, 0x50
        /*008a*/ 	.short	0x0000


	//----- nvinfo : EIATTR_MAXREG_COUNT
	.align		4
        /*008c*/ 	.byte	0x03, 0x1b
        /*008e*/ 	.short	0x00ff


	//----- nvinfo : EIATTR_MERCURY_ISA_VERSION
	.align		4
        /*0090*/ 	.byte	0x03, 0x5f
        /*0092*/ 	.short	0x0101


	//----- nvinfo : EIATTR_VRC_CTA_INIT_COUNT
	.align		4
        /*0094*/ 	.byte	0x02, 0x4a
	.zero		1
	.zero		1


	//----- nvinfo : EIATTR_EXIT_INSTR_OFFSETS
	.align		4
        /*0098*/ 	.byte	0x04, 0x1c
        /*009a*/ 	.short	(.L_104 - .L_103)


	//   ....[0]....
.L_103:
        /*009c*/ 	.word	0x000000c0


	//   ....[1]....
        /*00a0*/ 	.word	0x00000c30


	//----- nvinfo : EIATTR_CRS_STACK_SIZE
	.align		4
.L_104:
        /*00a4*/ 	.byte	0x04, 0x1e
        /*00a6*/ 	.short	(.L_106 - .L_105)
.L_105:
        /*00a8*/ 	.word	0x00000000


	//----- nvinfo : EIATTR_CBANK_PARAM_SIZE
	.align		4
.L_106:
        /*00ac*/ 	.byte	0x03, 0x19
        /*00ae*/ 	.short	0x0030


	//----- nvinfo : EIATTR_PARAM_CBANK
	.align		4
        /*00b0*/ 	.byte	0x04, 0x0a
        /*00b2*/ 	.short	(.L_108 - .L_107)
	.align		4
.L_107:
        /*00b4*/ 	.word	index@(.nv.constant0._Z3sgdPfS_S_S_fiii)
        /*00b8*/ 	.short	0x0380
        /*00ba*/ 	.short	0x0030


	//----- nvinfo : EIATTR_SW_WAR
	.align		4
.L_108:
        /*00bc*/ 	.byte	0x04, 0x36
        /*00be*/ 	.short	(.L_110 - .L_109)
.L_109:
        /*00c0*/ 	.word	0x00000008
.L_110:


//--------------------- .nv.info._Z9apply_sgdPfPKfS_S1_fiii --------------------------
	.section	.nv.info._Z9apply_sgdPfPKfS_S1_fiii,"",@"SHT_CUDA_INFO"
	.sectionflags	@""
	.align	4


	//----- nvinfo : EIATTR_CUDA_API_VERSION
	.align		4
        /*0000*/ 	.byte	0x04, 0x37
        /*0002*/ 	.short	(.L_112 - .L_111)
.L_111:
        /*0004*/ 	.word	0x00000082


	//----- nvinfo : EIATTR_KPARAM_INFO
	.align		4
.L_112:
        /*0008*/ 	.byte	0x04, 0x17
        /*000a*/ 	.short	(.L_114 - .L_113)
.L_113:
        /*000c*/ 	.word	0x00000000
        /*0010*/ 	.short	0x0007
        /*0012*/ 	.short	0x002c
        /*0014*/ 	.byte	0x00, 0xf0, 0x11, 0x00


	//----- nvinfo : EIATTR_KPARAM_INFO
	.align		4
.L_114:
        /*0018*/ 	.byte	0x04, 0x17
        /*001a*/ 	.short	(.L_116 - .L_115)
.L_115:
        /*001c*/ 	.word	0x00000000
        /*0020*/ 	.short	0x0006
        /*0022*/ 	.short	0x0028
        /*0024*/ 	.byte	0x00, 0xf0, 0x11, 0x00


	//----- nvinfo : EIATTR_KPARAM_INFO
	.align		4
.L_116:
        /*0028*/ 	.byte	0x04, 0x17
        /*002a*/ 	.short	(.L_118 - .L_117)
.L_117:
        /*002c*/ 	.word	0x00000000
        /*0030*/ 	.short	0x0005
        /*0032*/ 	.short	0x0024
        /*0034*/ 	.byte	0x00, 0xf0, 0x11, 0x00


	//----- nvinfo : EIATTR_KPARAM_INFO
	.align		4
.L_118:
        /*0038*/ 	.byte	0x04, 0x17
        /*003a*/ 	.short	(.L_120 - .L_119)
.L_119:
        /*003c*/ 	.word	0x00000000
        /*0040*/ 	.short	0x0004
        /*0042*/ 	.short	0x0020
        /*0044*/ 	.byte	0x00, 0xf0, 0x11, 0x00


	//----- nvinfo : EIATTR_KPARAM_INFO
	.align		4
.L_120:
        /*0048*/ 	.byte	0x04, 0x17
        /*004a*/ 	.short	(.L_122 - .L_121)
.L_121:
        /*004c*/ 	.word	0x00000000
        /*0050*/ 	.short	0x0003
        /*0052*/ 	.short	0x0018
        /*0054*/ 	.byte	0x00, 0xf5, 0x21, 0x00


	//----- nvinfo : EIATTR_KPARAM_INFO
	.align		4
.L_122:
        /*0058*/ 	.byte	0x04, 0x17
        /*005a*/ 	.short	(.L_124 - .L_123)
.L_123:
        /*005c*/ 	.word	0x00000000
        /*0060*/ 	.short	0x0002
        /*0062*/ 	.short	0x0010
        /*0064*/ 	.byte	0x00, 0xf5, 0x21, 0x00


	//----- nvinfo : EIATTR_KPARAM_INFO
	.align		4
.L_124:
        /*0068*/ 	.byte	0x04, 0x17
        /*006a*/ 	.short	(.L_126 - .L_125)
.L_125:
        /*006c*/ 	.word	0x00000000
        /*0070*/ 	.short	0x0001
        /*0072*/ 	.short	0x0008
        /*0074*/ 	.byte	0x00, 0xf5, 0x21, 0x00


	//----- nvinfo : EIATTR_KPARAM_INFO
	.align		4
.L_126:
        /*0078*/ 	.byte	0x04, 0x17
        /*007a*/ 	.short	(.L_128 - .L_127)
.L_127:
        /*007c*/ 	.word	0x00000000
        /*0080*/ 	.short	0x0000
        /*0082*/ 	.short	0x0000
        /*0084*/ 	.byte	0x00, 0xf5, 0x21, 0x00


	//----- nvinfo : EIATTR_SPARSE_MMA_MASK
	.align		4
.L_128:
        /*0088*/ 	.byte	0x03, 0x50
        /*008a*/ 	.short	0x0000


	//----- nvinfo : EIATTR_MAXREG_COUNT
	.align		4
        /*008c*/ 	.byte	0x03, 0x1b
        /*008e*/ 	.short	0x00ff


	//----- nvinfo : EIATTR_MERCURY_ISA_VERSION
	.align		4
        /*0090*/ 	.byte	0x03, 0x5f
        /*0092*/ 	.short	0x0101


	//----- nvinfo : EIATTR_VRC_CTA_INIT_COUNT
	.align		4
        /*0094*/ 	.byte	0x02, 0x4a
	.zero		1
	.zero		1


	//----- nvinfo : EIATTR_EXIT_INSTR_OFFSETS
	.align		4
        /*0098*/ 	.byte	0x04, 0x1c
        /*009a*/ 	.short	(.L_130 - .L_129)


	//   ....[0]....
.L_129:
        /*009c*/ 	.word	0x000002c0


	//   ....[1]....
        /*00a0*/ 	.word	0x00000460


	//----- nvinfo : EIATTR_CRS_STACK_SIZE
	.align		4
.L_130:
        /*00a4*/ 	.byte	0x04, 0x1e
        /*00a6*/ 	.short	(.L_132 - .L_131)
.L_131:
        /*00a8*/ 	.word	0x00000000


	//----- nvinfo : EIATTR_CBANK_PARAM_SIZE
	.align		4
.L_132:
        /*00ac*/ 	.byte	0x03, 0x19
        /*00ae*/ 	.short	0x0030


	//----- nvinfo : EIATTR_PARAM_CBANK
	.align		4
        /*00b0*/ 	.byte	0x04, 0x0a
        /*00b2*/ 	.short	(.L_134 - .L_133)
	.align		4
.L_133:
        /*00b4*/ 	.word	index@(.nv.constant0._Z9apply_sgdPfPKfS_S1_fiii)
        /*00b8*/ 	.short	0x0380
        /*00ba*/ 	.short	0x0030


	//----- nvinfo : EIATTR_SW_WAR
	.align		4
.L_134:
        /*00bc*/ 	.byte	0x04, 0x36
        /*00be*/ 	.short	(.L_136 - .L_135)
.L_135:
        /*00c0*/ 	.word	0x00000008
.L_136:


//--------------------- .nv.info._Z5dW_dbPKfS0_PfS1_iii --------------------------
	.section	.nv.info._Z5dW_dbPKfS0_PfS1_iii,"",@"SHT_CUDA_INFO"
	.sectionflags	@""
	.align	4


	//----- nvinfo : EIATTR_CUDA_API_VERSION
	.align		4
        /*0000*/ 	.byte	0x04, 0x37
        /*0002*/ 	.short	(.L_138 - .L_137)
.L_137:
        /*0004*/ 	.word	0x00000082


	//----- nvinfo : EIATTR_KPARAM_INFO
	.align		4
.L_138:
        /*0008*/ 	.byte	0x04, 0x17
        /*000a*/ 	.short	(.L_140 - .L_139)
.L_139:
        /*000c*/ 	.word	0x00000000
        /*0010*/ 	.short	0x0006
        /*0012*/ 	.short	0x0028
        /*0014*/ 	.byte	0x00, 0xf0, 0x11, 0x00


	//----- nvinfo : EIATTR_KPARAM_INFO
	.align		4
.L_140:
        /*0018*/ 	.byte	0x04, 0x17
        /*001a*/ 	.short	(.L_142 - .L_141)
.L_141:
        /*001c*/ 	.word	0x00000000
        /*0020*/ 	.short	0x0005
        /*0022*/ 	.short	0x0024
        /*0024*/ 	.byte	0x00, 0xf0, 0x11, 0x00


	//----- nvinfo : EIATTR_KPARAM_INFO
	.align		4
.L_142:
        /*0028*/ 	.byte	0x04, 0x17
        /*002a*/ 	.short	(.L_144 - .L_143)
.L_143:
        /*002c*/ 	.word	0x00000000
        /*0030*/ 	.short	0x0004
        /*0032*/ 	.short	0x0020
        /*0034*/ 	.byte	0x00, 0xf0, 0x11, 0x00


	//----- nvinfo : EIATTR_KPARAM_INFO
	.align		4
.L_144:
        /*0038*/ 	.byte	0x04, 0x17
        /*003a*/ 	.short	(.L_146 - .L_145)
.L_145:
        /*003c*/ 	.word	0x00000000
        /*0040*/ 	.short	0x0003
        /*0042*/ 	.short	0x0018
        /*0044*/ 	.byte	0x00, 0xf5, 0x21, 0x00


	//----- nvinfo : EIATTR_KPARAM_INFO
	.align		4
.L_146:
        /*0048*/ 	.byte	0x04, 0x17
        /*004a*/ 	.short	(.L_148 - .L_147)
.L_147:
        /*004c*/ 	.word	0x00000000
        /*0050*/ 	.short	0x0002
        /*0052*/ 	.short	0x0010
        /*0054*/ 	.byte	0x00, 0xf5, 0x21, 0x00


	//----- nvinfo : EIATTR_KPARAM_INFO
	.align		4
.L_148:
        /*0058*/ 	.byte	0x04, 0x17
        /*005a*/ 	.short	(.L_150 - .L_149)
.L_149:
        /*005c*/ 	.word	0x00000000
        /*0060*/ 	.short	0x0001
        /*0062*/ 	.short	0x0008
        /*0064*/ 	.byte	0x00, 0xf5, 0x21, 0x00


	//----- nvinfo : EIATTR_KPARAM_INFO
	.align		4
.L_150:
        /*0068*/ 	.byte	0x04, 0x17
        /*006a*/ 	.short	(.L_152 - .L_151)
.L_151:
        /*006c*/ 	.word	0x00000000
        /*0070*/ 	.short	0x0000
        /*0072*/ 	.short	0x0000
        /*0074*/ 	.byte	0x00, 0xf5, 0x21, 0x00


	//----- nvinfo : EIATTR_SPARSE_MMA_MASK
	.align		4
.L_152:
        /*0078*/ 	.byte	0x03, 0x50
        /*007a*/ 	.short	0x0000


	//----- nvinfo : EIATTR_MAXREG_COUNT
	.align		4
        /*007c*/ 	.byte	0x03, 0x1b
        /*007e*/ 	.short	0x00ff


	//----- nvinfo : EIATTR_MERCURY_ISA_VERSION
	.align		4
        /*0080*/ 	.byte	0x03, 0x5f
        /*0082*/ 	.short	0x0101


	//----- nvinfo : EIATTR_VRC_CTA_INIT_COUNT
	.align		4
        /*0084*/ 	.byte	0x02, 0x4a
	.zero		1
	.zero		1


	//----- nvinfo : EIATTR_EXIT_INSTR_OFFSETS
	.align		4
        /*0088*/ 	.byte	0x04, 0x1c
        /*008a*/ 	.short	(.L_154 - .L_153)


	//   ....[0]....
.L_153:
        /*008c*/ 	.word	0x000008e0


	//   ....[1]....
        /*0090*/ 	.word	0x00001140


	//----- nvinfo : EIATTR_CRS_STACK_SIZE
	.align		4
.L_154:
        /*0094*/ 	.byte	0x04, 0x1e
        /*0096*/ 	.short	(.L_156 - .L_155)
.L_155:
        /*0098*/ 	.word	0x00000000


	//----- nvinfo : EIATTR_CBANK_PARAM_SIZE
	.align		4
.L_156:
        /*009c*/ 	.byte	0x03, 0x19
        /*009e*/ 	.short	0x002c


	//----- nvinfo : EIATTR_PARAM_CBANK
	.align		4
        /*00a0*/ 	.byte	0x04, 0x0a
        /*00a2*/ 	.short	(.L_158 - .L_157)
	.align		4
.L_157:
        /*00a4*/ 	.word	index@(.nv.constant0._Z5dW_dbPKfS0_PfS1_iii)
        /*00a8*/ 	.short	0x0380
        /*00aa*/ 	.short	0x002c


	//----- nvinfo : EIATTR_SW_WAR
	.align		4
.L_158:
        /*00ac*/ 	.byte	0x04, 0x36
        /*00ae*/ 	.short	(.L_160 - .L_159)
.L_159:
        /*00b0*/ 	.word	0x00000008
.L_160:


//--------------------- .nv.info._Z15activation_gradPfS_S_ii --------------------------
	.section	.nv.info._Z15activation_gradPfS_S_ii,"",@"SHT_CUDA_INFO"
	.sectionflags	@""
	.align	4


	//----- nvinfo : EIATTR_CUDA_API_VERSION
	.align		4
        /*0000*/ 	.byte	0x04, 0x37
        /*0002*/ 	.short	(.L_162 - .L_161)
.L_161:
        /*0004*/ 	.word	0x00000082


	//----- nvinfo : EIATTR_KPARAM_INFO
	.align		4
.L_162:
        /*0008*/ 	.byte	0x04, 0x17
        /*000a*/ 	.short	(.L_164 - .L_163)
.L_163:
        /*000c*/ 	.word	0x00000000
        /*0010*/ 	.short	0x0004
        /*0012*/ 	.short	0x001c
        /*0014*/ 	.byte	0x00, 0xf0, 0x11, 0x00


	//----- nvinfo : EIATTR_KPARAM_INFO
	.align		4
.L_164:
        /*0018*/ 	.byte	0x04, 0x17
        /*001a*/ 	.short	(.L_166 - .L_165)
.L_165:
        /*001c*/ 	.word	0x00000000
        /*0020*/ 	.short	0x0003
        /*0022*/ 	.short	0x0018
        /*0024*/ 	.byte	0x00, 0xf0, 0x11, 0x00


	//----- nvinfo : EIATTR_KPARAM_INFO
	.align		4
.L_166:
        /*0028*/ 	.byte	0x04, 0x17
        /*002a*/ 	.short	(.L_168 - .L_167)
.L_167:
        /*002c*/ 	.word	0x00000000
        /*0030*/ 	.short	0x0002
        /*0032*/ 	.short	0x0010
        /*0034*/ 	.byte	0x00, 0xf5, 0x21, 0x00


	//----- nvinfo : EIATTR_KPARAM_INFO
	.align		4
.L_168:
        /*0038*/ 	.byte	0x04, 0x17
        /*003a*/ 	.short	(.L_170 - .L_169)
.L_169:
        /*003c*/ 	.word	0x00000000
        /*0040*/ 	.short	0x0001
        /*0042*/ 	.short	0x0008
        /*0044*/ 	.byte	0x00, 0xf5, 0x21, 0x00


	//----- nvinfo : EIATTR_KPARAM_INFO
	.align		4
.L_170:
        /*0048*/ 	.byte	0x04, 0x17
        /*004a*/ 	.short	(.L_172 - .L_171)
.L_171:
        /*004c*/ 	.word	0x00000000
        /*0050*/ 	.short	0x0000
        /*0052*/ 	.short	0x0000
        /*0054*/ 	.byte	0x00, 0xf5, 0x21, 0x00


	//----- nvinfo : EIATTR_SPARSE_MMA_MASK
	.align		4
.L_172:
        /*0058*/ 	.byte	0x03, 0x50
        /*005a*/ 	.short	0x0000


	//----- nvinfo : EIATTR_MAXREG_COUNT
	.align		4
        /*005c*/ 	.byte	0x03, 0x1b
        /*005e*/ 	.short	0x00ff


	//----- nvinfo : EIATTR_MERCURY_ISA_VERSION
	.align		4
        /*0060*/ 	.byte	0x03, 0x5f
        /*0062*/ 	.short	0x0101


	//----- nvinfo : EIATTR_VRC_CTA_INIT_COUNT
	.align		4
        /*0064*/ 	.byte	0x02, 0x4a
	.zero		1
	.zero		1


	//----- nvinfo : EIATTR_EXIT_INSTR_OFFSETS
	.align		4
        /*0068*/ 	.byte	0x04, 0x1c
        /*006a*/ 	.short	(.L_174 - .L_173)


	//   ....[0]....
.L_173:
        /*006c*/ 	.word	0x000000c0


	//   ....[1]....
        /*0070*/ 	.word	0x000001d0


	//----- nvinfo : EIATTR_CRS_STACK_SIZE
	.align		4
.L_174:
        /*0074*/ 	.byte	0x04, 0x1e
        /*0076*/ 	.short	(.L_176 - .L_175)
.L_175:
        /*0078*/ 	.word	0x00000000


	//----- nvinfo : EIATTR_CBANK_PARAM_SIZE
	.align		4
.L_176:
        /*007c*/ 	.byte	0x03, 0x19
        /*007e*/ 	.short	0x0020


	//----- nvinfo : EIATTR_PARAM_CBANK
	.align		4
        /*0080*/ 	.byte	0x04, 0x0a
        /*0082*/ 	.short	(.L_178 - .L_177)
	.align		4
.L_177:
        /*0084*/ 	.word	index@(.nv.constant0._Z15activation_gradPfS_S_ii)
        /*0088*/ 	.short	0x0380
        /*008a*/ 	.short	0x0020


	//----- nvinfo : EIATTR_SW_WAR
	.align		4
.L_178:
        /*008c*/ 	.byte	0x04, 0x36
        /*008e*/ 	.short	(.L_180 - .L_179)
.L_179:
        /*0090*/ 	.word	0x00000008
.L_180:


//--------------------- .nv.info._Z9backwardsPfS_S_iii --------------------------
	.section	.nv.info._Z9backwardsPfS_S_iii,"",@"SHT_CUDA_INFO"
	.sectionflags	@""
	.align	4


	//----- nvinfo : EIATTR_CUDA_API_VERSION
	.align		4
        /*0000*/ 	.byte	0x04, 0x37
        /*0002*/ 	.short	(.L_182 - .L_181)
.L_181:
        /*0004*/ 	.word	0x00000082


	//----- nvinfo : EIATTR_KPARAM_INFO
	.align		4
.L_182:
        /*0008*/ 	.byte	0x04, 0x17
        /*000a*/ 	.short	(.L_184 - .L_183)
.L_183:
        /*000c*/ 	.word	0x00000000
        /*0010*/ 	.short	0x0005
        /*0012*/ 	.short	0x0020
        /*0014*/ 	.byte	0x00, 0xf0, 0x11, 0x00


	//----- nvinfo : EIATTR_KPARAM_INFO
	.align		4
.L_184:
        /*0018*/ 	.byte	0x04, 0x17
        /*001a*/ 	.short	(.L_186 - .L_185)
.L_185:
        /*001c*/ 	.word	0x00000000
        /*0020*/ 	.short	0x0004
        /*0022*/ 	.short	0x001c
        /*0024*/ 	.byte	0x00, 0xf0, 0x11, 0x00


	//----- nvinfo : EIATTR_KPARAM_INFO
	.align		4
.L_186:
        /*0028*/ 	.byte	0x04, 0x17
        /*002a*/ 	.short	(.L_188 - .L_187)
.L_187:
        /*002c*/ 	.word	0x00000000
        /*0030*/ 	.short	0x0003
        /*0032*/ 	.short	0x0018
        /*0034*/ 	.byte	0x00, 0xf0, 0x11, 0x00


	//----- nvinfo : EIATTR_KPARAM_INFO
	.align		4
.L_188:
        /*0038*/ 	.byte	0x04, 0x17
        /*003a*/ 	.short	(.L_190 - .L_189)
.L_189:
        /*003c*/ 	.word	0x00000000
        /*0040*/ 	.short	0x0002
        /*0042*/ 	.short	0x0010
        /*0044*/ 	.byte	0x00, 0xf5, 0x21, 0x00


	//----- nvinfo : EIATTR_KPARAM_INFO
	.align		4
.L_190:
        /*0048*/ 	.byte	0x04, 0x17
        /*004a*/ 	.short	(.L_192 - .L_191)
.L_191:
        /*004c*/ 	.word	0x00000000
        /*0050*/ 	.short	0x0001
        /*0052*/ 	.short	0x0008
        /*0054*/ 	.byte	0x00, 0xf5, 0x21, 0x00


	//----- nvinfo : EIATTR_KPARAM_INFO
	.align		4
.L_192:
        /*0058*/ 	.byte	0x04, 0x17
        /*005a*/ 	.short	(.L_194 - .L_193)
.L_193:
        /*005c*/ 	.word	0x00000000
        /*0060*/ 	.short	0x0000
        /*0062*/ 	.short	0x0000
        /*0064*/ 	.byte	0x00, 0xf5, 0x21, 0x00


	//----- nvinfo : EIATTR_SPARSE_MMA_MASK
	.align		4
.L_194:
        /*0068*/ 	.byte	0x03, 0x50
        /*006a*/ 	.short	0x0000


	//----- nvinfo : EIATTR_MAXREG_COUNT
	.align		4
        /*006c*/ 	.byte	0x03, 0x1b
        /*006e*/ 	.short	0x00ff


	//----- nvinfo : EIATTR_MERCURY_ISA_VERSION
	.align		4
        /*0070*/ 	.byte	0x03, 0x5f
        /*0072*/ 	.short	0x0101


	//----- nvinfo : EIATTR_VRC_CTA_INIT_COUNT
	.align		4
        /*0074*/ 	.byte	0x02, 0x4a
	.zero		1
	.zero		1


	//----- nvinfo : EIATTR_EXIT_INSTR_OFFSETS
	.align		4
        /*0078*/ 	.byte	0x04, 0x1c
        /*007a*/ 	.short	(.L_196 - .L_195)


	//   ....[0]....
.L_195:
        /*007c*/ 	.word	0x000000d0


	//   ....[1]....
        /*0080*/ 	.word	0x00000be0


	//----- nvinfo : EIATTR_CBANK_PARAM_SIZE
	.align		4
.L_196:
        /*0084*/ 	.byte	0x03, 0x19
        /*0086*/ 	.short	0x0024


	//----- nvinfo : EIATTR_PARAM_CBANK
	.align		4
        /*0088*/ 	.byte	0x04, 0x0a
        /*008a*/ 	.short	(.L_198 - .L_197)
	.align		4
.L_197:
        /*008c*/ 	.word	index@(.nv.constant0._Z9backwardsPfS_S_iii)
        /*0090*/ 	.short	0x0380
        /*0092*/ 	.short	0x0024


	//----- nvinfo : EIATTR_SW_WAR
	.align		4
.L_198:
        /*0094*/ 	.byte	0x04, 0x36
        /*0096*/ 	.short	(.L_200 - .L_199)
.L_199:
        /*0098*/ 	.word	0x00000008
.L_200:


//--------------------- .nv.info._Z23cross_entropy_backwardsPfS_S_ii --------------------------
	.section	.nv.info._Z23cross_entropy_backwardsPfS_S_ii,"",@"SHT_CUDA_INFO"
	.sectionflags	@""
	.align	4


	//----- nvinfo : EIATTR_CUDA_API_VERSION
	.align		4
        /*0000*/ 	.byte	0x04, 0x37
        /*0002*/ 	.short	(.L_202 - .L_201)
.L_201:
        /*0004*/ 	.word	0x00000082


	//----- nvinfo : EIATTR_KPARAM_INFO
	.align		4
.L_202:
        /*0008*/ 	.byte	0x04, 0x17
        /*000a*/ 	.short	(.L_204 - .L_203)
.L_203:
        /*000c*/ 	.word	0x00000000
        /*0010*/ 	.short	0x0004
        /*0012*/ 	.short	0x001c
        /*0014*/ 	.byte	0x00, 0xf0, 0x11, 0x00


	//----- nvinfo : EIATTR_KPARAM_INFO
	.align		4
.L_204:
        /*0018*/ 	.byte	0x04, 0x17
        /*001a*/ 	.short	(.L_206 - .L_205)
.L_205:
        /*001c*/ 	.word	0x00000000
        /*0020*/ 	.short	0x0003
        /*0022*/ 	.short	0x0018
        /*0024*/ 	.byte	0x00, 0xf0, 0x11, 0x00


	//----- nvinfo : EIATTR_KPARAM_INFO
	.align		4
.L_206:
        /*0028*/ 	.byte	0x04, 0x17
        /*002a*/ 	.short	(.L_208 - .L_207)
.L_207:
        /*002c*/ 	.word	0x00000000
        /*0030*/ 	.short	0x0002
        /*0032*/ 	.short	0x0010
        /*0034*/ 	.byte	0x00, 0xf5, 0x21, 0x00


	//----- nvinfo : EIATTR_KPARAM_INFO
	.align		4
.L_208:
        /*0038*/ 	.byte	0x04, 0x17
        /*003a*/ 	.short	(.L_210 - .L_209)
.L_209:
        /*003c*/ 	.word	0x00000000
        /*0040*/ 	.short	0x0001
        /*0042*/ 	.short	0x0008
        /*0044*/ 	.byte	0x00, 0xf5, 0x21, 0x00


	//----- nvinfo : EIATTR_KPARAM_INFO
	.align		4
.L_210:
        /*0048*/ 	.byte	0x04, 0x17
        /*004a*/ 	.short	(.L_212 - .L_211)
.L_211:
        /*004c*/ 	.word	0x00000000
        /*0050*/ 	.short	0x0000
        /*0052*/ 	.short	0x0000
        /*0054*/ 	.byte	0x00, 0xf5, 0x21, 0x00


	//----- nvinfo : EIATTR_SPARSE_MMA_MASK
	.align		4
.L_212:
        /*0058*/ 	.byte	0x03, 0x50
        /*005a*/ 	.short	0x0000


	//----- nvinfo : EIATTR_MAXREG_COUNT
	.align		4
        /*005c*/ 	.byte	0x03, 0x1b
        /*005e*/ 	.short	0x00ff


	//----- nvinfo : EIATTR_MERCURY_ISA_VERSION
	.align		4
        /*0060*/ 	.byte	0x03, 0x5f
        /*0062*/ 	.short	0x0101


	//----- nvinfo : EIATTR_VRC_CTA_INIT_COUNT
	.align		4
        /*0064*/ 	.byte	0x02, 0x4a
	.zero		1
	.zero		1


	//----- nvinfo : EIATTR_EXIT_INSTR_OFFSETS
	.align		4
        /*0068*/ 	.byte	0x04, 0x1c
        /*006a*/ 	.short	(.L_214 - .L_213)


	//   ....[0]....
.L_213:
        /*006c*/ 	.word	0x000000c0


	//   ....[1]....
        /*0070*/ 	.word	0x00000190


	//----- nvinfo : EIATTR_CBANK_PARAM_SIZE
	.align		4
.L_214:
        /*0074*/ 	.byte	0x03, 0x19
        /*0076*/ 	.short	0x0020


	//----- nvinfo : EIATTR_PARAM_CBANK
	.align		4
        /*0078*/ 	.byte	0x04, 0x0a
        /*007a*/ 	.short	(.L_216 - .L_215)
	.align		4
.L_215:
        /*007c*/ 	.word	index@(.nv.constant0._Z23cross_entropy_backwardsPfS_S_ii)
        /*0080*/ 	.short	0x0380
        /*0082*/ 	.short	0x0020


	//----- nvinfo : EIATTR_SW_WAR
	.align		4
.L_216:
        /*0084*/ 	.byte	0x04, 0x36
        /*0086*/ 	.short	(.L_218 - .L_217)
.L_217:
        /*0088*/ 	.word	0x00000008
.L_218:


//--------------------- .nv.info._Z12init_weightsPfii --------------------------
	.section	.nv.info._Z12init_weightsPfii,"",@"SHT_CUDA_INFO"
	.sectionflags	@""
	.align	4


	//----- nvinfo : EIATTR_CUDA_API_VERSION
	.align		4
        /*0000*/ 	.byte	0x04, 0x37
        /*0002*/ 	.short	(.L_220 - .L_219)
.L_219:
        /*0004*/ 	.word	0x00000082


	//----- nvinfo : EIATTR_KPARAM_INFO
	.align		4
.L_220:
        /*0008*/ 	.byte	0x04, 0x17
        /*000a*/ 	.short	(.L_222 - .L_221)
.L_221:
        /*000c*/ 	.word	0x00000000
        /*0010*/ 	.short	0x0002
        /*0012*/ 	.short	0x000c
        /*0014*/ 	.byte	0x00, 0xf0, 0x11, 0x00


	//----- nvinfo : EIATTR_KPARAM_INFO
	.align		4
.L_222:
        /*0018*/ 	.byte	0x04, 0x17
        /*001a*/ 	.short	(.L_224 - .L_223)
.L_223:
        /*001c*/ 	.word	0x00000000
        /*0020*/ 	.short	0x0001
        /*0022*/ 	.short	0x0008
        /*0024*/ 	.byte	0x00, 0xf0, 0x11, 0x00


	//----- nvinfo : EIATTR_KPARAM_INFO
	.align		4
.L_224:
        /*0028*/ 	.byte	0x04, 0x17
        /*002a*/ 	.short	(.L_226 - .L_225)
.L_225:
        /*002c*/ 	.word	0x00000000
        /*0030*/ 	.short	0x0000
        /*0032*/ 	.short	0x0000
        /*0034*/ 	.byte	0x00, 0xf5, 0x21, 0x00


	//----- nvinfo : EIATTR_SPARSE_MMA_MASK
	.align		4
.L_226:
        /*0038*/ 	.byte	0x03, 0x50
        /*003a*/ 	.short	0x0000


	//----- nvinfo : EIATTR_MAXREG_COUNT
	.align		4
        /*003c*/ 	.byte	0x03, 0x1b
        /*003e*/ 	.short	0x00ff


	//----- nvinfo : EIATTR_MERCURY_ISA_VERSION
	.align		4
        /*0040*/ 	.byte	0x03, 0x5f
        /*0042*/ 	.short	0x0101


	//----- nvinfo : EIATTR_VRC_CTA_INIT_COUNT
	.align		4
        /*0044*/ 	.byte	0x02, 0x4a
	.zero		1
	.zero		1


	//----- nvinfo : EIATTR_EXIT_INSTR_OFFSETS
	.align		4
        /*0048*/ 	.byte	0x04, 0x1c
        /*004a*/ 	.short	(.L_228 - .L_227)


	//   ....[0]....
.L_227:
        /*004c*/ 	.word	0x000000d0


	//   ....[1]....
        /*0050*/ 	.word	0x00002d90


	//----- nvinfo : EIATTR_CRS_STACK_SIZE
	.align		4
.L_228:
        /*0054*/ 	.byte	0x04, 0x1e
        /*0056*/ 	.short	(.L_230 - .L_229)
.L_229:
        /*0058*/ 	.word	0x00000000


	//----- nvinfo : EIATTR_CBANK_PARAM_SIZE
	.align		4
.L_230:
        /*005c*/ 	.byte	0x03, 0x19
        /*005e*/ 	.short	0x0010


	//----- nvinfo : EIATTR_PARAM_CBANK
	.align		4
        /*0060*/ 	.byte	0x04, 0x0a
        /*0062*/ 	.short	(.L_232 - .L_231)
	.align		4
.L_231:
        /*0064*/ 	.word	index@(.nv.constant0._Z12init_weightsPfii)
        /*0068*/ 	.short	0x0380
        /*006a*/ 	.short	0x0010


	//----- nvinfo : EIATTR_SW_WAR
	.align		4
.L_232:
        /*006c*/ 	.byte	0x04, 0x36
        /*006e*/ 	.short	(.L_234 - .L_233)
.L_233:
        /*0070*/ 	.word	0x00000008
.L_234:


//--------------------- .nv.info._Z13cross_entropyiiPfS_S_ --------------------------
	.section	.nv.info._Z13cross_entropyiiPfS_S_,"",@"SHT_CUDA_INFO"
	.sectionflags	@""
	.align	4


	//----- nvinfo : EIATTR_CUDA_API_VERSION
	.align		4
        /*0000*/ 	.byte	0x04, 0x37
        /*0002*/ 	.short	(.L_236 - .L_235)
.L_235:
        /*0004*/ 	.word	0x00000082


	//----- nvinfo : EIATTR_KPARAM_INFO
	.align		4
.L_236:
        /*0008*/ 	.byte	0x04, 0x17
        /*000a*/ 	.short	(.L_238 - .L_237)
.L_237:
        /*000c*/ 	.word	0x00000000
        /*0010*/ 	.short	0x0004
        /*0012*/ 	.short	0x0018
        /*0014*/ 	.byte	0x00, 0xf5, 0x21, 0x00


	//----- nvinfo : EIATTR_KPARAM_INFO
	.align		4
.L_238:
        /*0018*/ 	.byte	0x04, 0x17
        /*001a*/ 	.short	(.L_240 - .L_239)
.L_239:
        /*001c*/ 	.word	0x00000000
        /*0020*/ 	.short	0x0003
        /*0022*/ 	.short	0x0010
        /*0024*/ 	.byte	0x00, 0xf5, 0x21, 0x00


	//----- nvinfo : EIATTR_KPARAM_INFO
	.align		4
.L_240:
        /*0028*/ 	.byte	0x04, 0x17
        /*002a*/ 	.short	(.L_242 - .L_241)
.L_241:
        /*002c*/ 	.word	0x00000000
        /*0030*/ 	.short	0x0002
        /*0032*/ 	.short	0x0008
        /*0034*/ 	.byte	0x00, 0xf5, 0x21, 0x00


	//----- nvinfo : EIATTR_KPARAM_INFO
	.align		4
.L_242:
        /*0038*/ 	.byte	0x04, 0x17
        /*003a*/ 	.short	(.L_244 - .L_243)
.L_243:
        /*003c*/ 	.word	0x00000000
        /*0040*/ 	.short	0x0001
        /*0042*/ 	.short	0x0004
        /*0044*/ 	.byte	0x00, 0xf0, 0x11, 0x00


	//----- nvinfo : EIATTR_KPARAM_INFO
	.align		4
.L_244:
        /*0048*/ 	.byte	0x04, 0x17
        /*004a*/ 	.short	(.L_246 - .L_245)
.L_245:
        /*004c*/ 	.word	0x00000000
        /*0050*/ 	.short	0x0000
        /*0052*/ 	.short	0x0000
        /*0054*/ 	.byte	0x00, 0xf0, 0x11, 0x00


	//----- nvinfo : EIATTR_SPARSE_MMA_MASK
	.align		4
.L_246:
        /*0058*/ 	.byte	0x03, 0x50
        /*005a*/ 	.short	0x0000


	//----- nvinfo : EIATTR_MAXREG_COUNT
	.align		4
        /*005c*/ 	.byte	0x03, 0x1b
        /*005e*/ 	.short	0x00ff


	//----- nvinfo : EIATTR_MERCURY_ISA_VERSION
	.align		4
        /*0060*/ 	.byte	0x03, 0x5f
        /*0062*/ 	.short	0x0101


	//----- nvinfo : EIATTR_VRC_CTA_INIT_COUNT
	.align		4
        /*0064*/ 	.byte	0x02, 0x4a
	.zero		1
	.zero		1


	//----- nvinfo : EIATTR_EXIT_INSTR_OFFSETS
	.align		4
        /*0068*/ 	.byte	0x04, 0x1c
        /*006a*/ 	.short	(.L_248 - .L_247)


	//   ....[0]....
.L_247:
        /*006c*/ 	.word	0x00000070


	//   ....[1]....
        /*0070*/ 	.word	0x00000e30


	//----- nvinfo : EIATTR_CBANK_PARAM_SIZE
	.align		4
.L_248:
        /*0074*/ 	.byte	0x03, 0x19
        /*0076*/ 	.short	0x0020


	//----- nvinfo : EIATTR_PARAM_CBANK
	.align		4
        /*0078*/ 	.byte	0x04, 0x0a
        /*007a*/ 	.short	(.L_250 - .L_249)
	.align		4
.L_249:
        /*007c*/ 	.word	index@(.nv.constant0._Z13cross_entropyiiPfS_S_)
        /*0080*/ 	.short	0x0380
        /*0082*/ 	.short	0x0020


	//----- nvinfo : EIATTR_SW_WAR
	.align		4
.L_250:
        /*0084*/ 	.byte	0x04, 0x36
        /*0086*/ 	.short	(.L_252 - .L_251)
.L_251:
        /*0088*/ 	.word	0x00000008
.L_252:


//--------------------- .nv.info._Z7softmaxiiPfS_ --------------------------
	.section	.nv.info._Z7softmaxiiPfS_,"",@"SHT_CUDA_INFO"
	.sectionflags	@""
	.align	4


	//----- nvinfo : EIATTR_CUDA_API_VERSION
	.align		4
        /*0000*/ 	.byte	0x04, 0x37
        /*0002*/ 	.short	(.L_254 - .L_253)
.L_253:
        /*0004*/ 	.word	0x00000082


	//----- nvinfo : EIATTR_KPARAM_INFO
	.align		4
.L_254:
        /*0008*/ 	.byte	0x04, 0x17
        /*000a*/ 	.short	(.L_256 - .L_255)
.L_255:
        /*000c*/ 	.word	0x00000000
        /*0010*/ 	.short	0x0003
        /*0012*/ 	.short	0x0010
        /*0014*/ 	.byte	0x00, 0xf5, 0x21, 0x00


	//----- nvinfo : EIATTR_KPARAM_INFO
	.align		4
.L_256:
        /*0018*/ 	.byte	0x04, 0x17
        /*001a*/ 	.short	(.L_258 - .L_257)
.L_257:
        /*001c*/ 	.word	0x00000000
        /*0020*/ 	.short	0x0002
        /*0022*/ 	.short	0x0008
        /*0024*/ 	.byte	0x00, 0xf5, 0x21, 0x00


	//----- nvinfo : EIATTR_KPARAM_INFO
	.align		4
.L_258:
        /*0028*/ 	.byte	0x04, 0x17
        /*002a*/ 	.short	(.L_260 - .L_259)
.L_259:
        /*002c*/ 	.word	0x00000000
        /*0030*/ 	.short	0x0001
        /*0032*/ 	.short	0x0004
        /*0034*/ 	.byte	0x00, 0xf0, 0x11, 0x00


	//----- nvinfo : EIATTR_KPARAM_INFO
	.align		4
.L_260:
        /*0038*/ 	.byte	0x04, 0x17
        /*003a*/ 	.short	(.L_262 - .L_261)
.L_261:
        /*003c*/ 	.word	0x00000000
        /*0040*/ 	.short	0x0000
        /*0042*/ 	.short	0x0000
        /*0044*/ 	.byte	0x00, 0xf0, 0x11, 0x00


	//----- nvinfo : EIATTR_SPARSE_MMA_MASK
	.align		4
.L_262:
        /*0048*/ 	.byte	0x03, 0x50
        /*004a*/ 	.short	0x0000


	//----- nvinfo : EIATTR_MAXREG_COUNT
	.align		4
        /*004c*/ 	.byte	0x03, 0x1b
        /*004e*/ 	.short	0x00ff


	//----- nvinfo : EIATTR_MERCURY_ISA_VERSION
	.align		4
        /*0050*/ 	.byte	0x03, 0x5f
        /*0052*/ 	.short	0x0101


	//----- nvinfo : EIATTR_VRC_CTA_INIT_COUNT
	.align		4
        /*0054*/ 	.byte	0x02, 0x4a
	.zero		1
	.zero		1


	//----- nvinfo : EIATTR_EXIT_INSTR_OFFSETS
	.align		4
        /*0058*/ 	.byte	0x04, 0x1c
        /*005a*/ 	.short	(.L_264 - .L_263)


	//   ....[0]....
.L_263:
        /*005c*/ 	.word	0x000000c0


	//   ....[1]....
        /*0060*/ 	.word	0x00001710


	//----- nvinfo : EIATTR_CRS_STACK_SIZE
	.align		4
.L_264:
        /*0064*/ 	.byte	0x04, 0x1e
        /*0066*/ 	.short	(.L_266 - .L_265)
.L_265:
        /*0068*/ 	.word	0x00000000


	//----- nvinfo : EIATTR_CBANK_PARAM_SIZE
	.align		4
.L_266:
        /*006c*/ 	.byte	0x03, 0x19
        /*006e*/ 	.short	0x0018


	//----- nvinfo : EIATTR_PARAM_CBANK
	.align		4
        /*0070*/ 	.byte	0x04, 0x0a
        /*0072*/ 	.short	(.L_268 - .L_267)
	.align		4
.L_267:
        /*0074*/ 	.word	index@(.nv.constant0._Z7softmaxiiPfS_)
        /*0078*/ 	.short	0x0380
        /*007a*/ 	.short	0x0018


	//----- nvinfo : EIATTR_SW_WAR
	.align		4
.L_268:
        /*007c*/ 	.byte	0x04, 0x36
        /*007e*/ 	.short	(.L_270 - .L_269)
.L_269:
        /*0080*/ 	.word	0x00000008
.L_270:


//--------------------- .nv.info._Z12relu_inplacePfi --------------------------
	.section	.nv.info._Z12relu_inplacePfi,"",@"SHT_CUDA_INFO"
	.sectionflags	@""
	.align	4


	//----- nvinfo : EIATTR_CUDA_API_VERSION
	.align		4
        /*0000*/ 	.byte	0x04, 0x37
        /*0002*/ 	.short	(.L_272 - .L_271)
.L_271:
        /*0004*/ 	.word	0x00000082


	//----- nvinfo : EIATTR_KPARAM_INFO
	.align		4
.L_272:
        /*0008*/ 	.byte	0x04, 0x17
        /*000a*/ 	.short	(.L_274 - .L_273)
.L_273:
        /*000c*/ 	.word	0x00000000
        /*0010*/ 	.short	0x0001
        /*0012*/ 	.short	0x0008
        /*0014*/ 	.byte	0x00, 0xf0, 0x11, 0x00


	//----- nvinfo : EIATTR_KPARAM_INFO
	.align		4
.L_274:
        /*0018*/ 	.byte	0x04, 0x17
        /*001a*/ 	.short	(.L_276 - .L_275)
.L_275:
        /*001c*/ 	.word	0x00000000
        /*0020*/ 	.short	0x0000
        /*0022*/ 	.short	0x0000
        /*0024*/ 	.byte	0x00, 0xf5, 0x21, 0x00


	//----- nvinfo : EIATTR_SPARSE_MMA_MASK
	.align		4
.L_276:
        /*0028*/ 	.byte	0x03, 0x50
        /*002a*/ 	.short	0x0000


	//----- nvinfo : EIATTR_MAXREG_COUNT
	.align		4
        /*002c*/ 	.byte	0x03, 0x1b
        /*002e*/ 	.short	0x00ff


	//----- nvinfo : EIATTR_MERCURY_ISA_VERSION
	.align		4
        /*0030*/ 	.byte	0x03, 0x5f
        /*0032*/ 	.short	0x0101


	//----- nvinfo : EIATTR_VRC_CTA_INIT_COUNT
	.align		4
        /*0034*/ 	.byte	0x02, 0x4a
	.zero		1
	.zero		1


	//----- nvinfo : EIATTR_EXIT_INSTR_OFFSETS
	.align		4
        /*0038*/ 	.byte	0x04, 0x1c
        /*003a*/ 	.short	(.L_278 - .L_277)


	//   ....[0]....
.L_277:
        /*003c*/ 	.word	0x00000070


	//   ....[1]....
        /*0040*/ 	.word	0x000000e0


	//----- nvinfo : EIATTR_CBANK_PARAM_SIZE
	.align		4
.L_278:
        /*0044*/ 	.byte	0x03, 0x19
        /*0046*/ 	.short	0x000c


	//----- nvinfo : EIATTR_PARAM_CBANK
	.align		4
        /*0048*/ 	.byte	0x04, 0x0a
        /*004a*/ 	.short	(.L_280 - .L_279)
	.align		4
.L_279:
        /*004c*/ 	.word	index@(.nv.constant0._Z12relu_inplacePfi)
        /*0050*/ 	.short	0x0380
        /*0052*/ 	.short	0x000c


	//----- nvinfo : EIATTR_SW_WAR
	.align		4
.L_280:
        /*0054*/ 	.byte	0x04, 0x36
        /*0056*/ 	.short	(.L_282 - .L_281)
.L_281:
        /*0058*/ 	.word	0x00000008
.L_282:


//--------------------- .nv.info._Z7mat_mulPfS_S_iii --------------------------
	.section	.nv.info._Z7mat_mulPfS_S_iii,"",@"SHT_CUDA_INFO"
	.sectionflags	@""
	.align	4


	//----- nvinfo : EIATTR_CUDA_API_VERSION
	.align		4
        /*0000*/ 	.byte	0x04, 0x37
        /*0002*/ 	.short	(.L_284 - .L_283)
.L_283:
        /*0004*/ 	.word	0x00000082


	//----- nvinfo : EIATTR_KPARAM_INFO
	.align		4
.L_284:
        /*0008*/ 	.byte	0x04, 0x17
        /*000a*/ 	.short	(.L_286 - .L_285)
.L_285:
        /*000c*/ 	.word	0x00000000
        /*0010*/ 	.short	0x0005
        /*0012*/ 	.short	0x0020
        /*0014*/ 	.byte	0x00, 0xf0, 0x11, 0x00


	//----- nvinfo : EIATTR_KPARAM_INFO
	.align		4
.L_286:
        /*0018*/ 	.byte	0x04, 0x17
        /*001a*/ 	.short	(.L_288 - .L_287)
.L_287:
        /*001c*/ 	.word	0x00000000
        /*0020*/ 	.short	0x0004
        /*0022*/ 	.short	0x001c
        /*0024*/ 	.byte	0x00, 0xf0, 0x11, 0x00


	//----- nvinfo : EIATTR_KPARAM_INFO
	.align		4
.L_288:
        /*0028*/ 	.byte	0x04, 0x17
        /*002a*/ 	.short	(.L_290 - .L_289)
.L_289:
        /*002c*/ 	.word	0x00000000
        /*0030*/ 	.short	0x0003
        /*0032*/ 	.short	0x0018
        /*0034*/ 	.byte	0x00, 0xf0, 0x11, 0x00


	//----- nvinfo : EIATTR_KPARAM_INFO
	.align		4
.L_290:
        /*0038*/ 	.byte	0x04, 0x17
        /*003a*/ 	.short	(.L_292 - .L_291)
.L_291:
        /*003c*/ 	.word	0x00000000
        /*0040*/ 	.short	0x0002
        /*0042*/ 	.short	0x0010
        /*0044*/ 	.byte	0x00, 0xf5, 0x21, 0x00


	//----- nvinfo : EIATTR_KPARAM_INFO
	.align		4
.L_292:
        /*0048*/ 	.byte	0x04, 0x17
        /*004a*/ 	.short	(.L_294 - .L_293)
.L_293:
        /*004c*/ 	.word	0x00000000
        /*0050*/ 	.short	0x0001
        /*0052*/ 	.short	0x0008
        /*0054*/ 	.byte	0x00, 0xf5, 0x21, 0x00


	//----- nvinfo : EIATTR_KPARAM_INFO
	.align		4
.L_294:
        /*0058*/ 	.byte	0x04, 0x17
        /*005a*/ 	.short	(.L_296 - .L_295)
.L_295:
        /*005c*/ 	.word	0x00000000
        /*0060*/ 	.short	0x0000
        /*0062*/ 	.short	0x0000
        /*0064*/ 	.byte	0x00, 0xf5, 0x21, 0x00


	//----- nvinfo : EIATTR_SPARSE_MMA_MASK
	.align		4
.L_296:
        /*0068*/ 	.byte	0x03, 0x50
        /*006a*/ 	.short	0x0000


	//----- nvinfo : EIATTR_MAXREG_COUNT
	.align		4
        /*006c*/ 	.byte	0x03, 0x1b
        /*006e*/ 	.short	0x00ff


	//----- nvinfo : EIATTR_MERCURY_ISA_VERSION
	.align		4
        /*0070*/ 	.byte	0x03, 0x5f
        /*0072*/ 	.short	0x0101


	//----- nvinfo : EIATTR_VRC_CTA_INIT_COUNT
	.align		4
        /*0074*/ 	.byte	0x02, 0x4a
	.zero		1
	.zero		1


	//----- nvinfo : EIATTR_EXIT_INSTR_OFFSETS
	.align		4
        /*0078*/ 	.byte	0x04, 0x1c
        /*007a*/ 	.short	(.L_298 - .L_297)


	//   ....[0]....
.L_297:
        /*007c*/ 	.word	0x000000d0


	//   ....[1]....
        /*0080*/ 	.word	0x000008f0


	//----- nvinfo : EIATTR_CBANK_PARAM_SIZE
	.align		4
.L_298:
        /*0084*/ 	.byte	0x03, 0x19
        /*0086*/ 	.short	0x0024


	//----- nvinfo : EIATTR_PARAM_CBANK
	.align		4
        /*0088*/ 	.byte	0x04, 0x0a
        /*008a*/ 	.short	(.L_300 - .L_299)
	.align		4
.L_299:
        /*008c*/ 	.word	index@(.nv.constant0._Z7mat_mulPfS_S_iii)
        /*0090*/ 	.short	0x0380
        /*0092*/ 	.short	0x0024


	//----- nvinfo : EIATTR_SW_WAR
	.align		4
.L_300:
        /*0094*/ 	.byte	0x04, 0x36
        /*0096*/ 	.short	(.L_302 - .L_301)
.L_301:
        /*0098*/ 	.word	0x00000008
.L_302:


//--------------------- .nv.callgraph             --------------------------
	.section	.nv.callgraph,"",@"SHT_CUDA_CALLGRAPH"
	.align	4
	.sectionentsize	8
	.align		4
        /*0000*/ 	.word	0x00000000
	.align		4
        /*0004*/ 	.word	0xffffffff
	.align		4
        /*0008*/ 	.word	0x00000000
	.align		4
        /*000c*/ 	.word	0xfffffffe
	.align		4
        /*0010*/ 	.word	0x00000000
	.align		4
        /*0014*/ 	.word	0xfffffffd
	.align		4
        /*0018*/ 	.word	0x00000000
	.align		4
        /*001c*/ 	.word	0xfffffffc


//--------------------- .nv.constant4             --------------------------
	.section	.nv.constant4,"a",@progbits
	.align	8
	.align		8
.nv.constant4:
        /*0000*/ 	.dword	precalc_xorwow_matrix
	.align		8
        /*0008*/ 	.dword	precalc_xorwow_offset_matrix
	.align		8
        /*0010*/ 	.dword	mrg32k3aM1
	.align		8
        /*0018*/ 	.dword	mrg32k3aM2
	.align		8
        /*0020*/ 	.dword	mrg32k3aM1SubSeq
	.align		8
        /*0028*/ 	.dword	mrg32k3aM2SubSeq
	.align		8
        /*0030*/ 	.dword	mrg32k3aM1Seq
	.align		8
        /*0038*/ 	.dword	mrg32k3aM2Seq


//--------------------- .nv.constant3             --------------------------
	.section	.nv.constant3,"a",@progbits
	.align	8
.nv.constant3:
	.type		__cr_lgamma_table,@object
	.size		__cr_lgamma_table,(.L_8 - __cr_lgamma_table)
__cr_lgamma_table:
        /*0000*/ 	.byte	0x00, 0x00, 0x00, 0x00, 0x00, 0x00, 0x00, 0x00, 0x00, 0x00, 0x00, 0x00, 0x00, 0x00, 0x00, 0x00
        /*0010*/ 	.byte	0xef, 0x39, 0xfa, 0xfe, 0x42, 0x2e, 0xe6, 0x3f, 0x02, 0x20, 0x2a, 0xfa, 0x0b, 0xab, 0xfc, 0x3f
        /*0020*/ 	.byte	0xf9, 0x2c, 0x92, 0x7c, 0xa7, 0x6c, 0x09, 0x40, 0xc9, 0x79, 0x44, 0x3c, 0x64, 0x26, 0x13, 0x40
        /*0030*/ 	.byte	0xca, 0x01, 0xcf, 0x3a, 0x27, 0x51, 0x1a, 0x40, 0x30, 0xcc, 0x2d, 0xf3, 0xe1, 0x0c, 0x21, 0x40
        /*0040*/ 	.byte	0x0d, 0xb7, 0xfc, 0x82, 0x8e, 0x35, 0x25, 0x40
.L_8:


//--------------------- .text._Z3sgdPfS_S_S_fiii  --------------------------
	.section	.text._Z3sgdPfS_S_S_fiii,"ax",@progbits
	.align	128
        .global         _Z3sgdPfS_S_S_fiii
        .type           _Z3sgdPfS_S_S_fiii,@function
        .size           _Z3sgdPfS_S_S_fiii,(.L_x_126 - _Z3sgdPfS_S_S_fiii)
        .other          _Z3sgdPfS_S_S_fiii,@"STO_CUDA_ENTRY STV_DEFAULT"
_Z3sgdPfS_S_S_fiii:
.text._Z3sgdPfS_S_S_fiii:
[----:B------:R-:W-:Y:S01]  /*0000*/  LDC R1, c[0x0][0x37c] ;  /* 0x0000df00ff017b82 */ /* 0x000fe20000000800 */
[----:B------:R-:W0:Y:S01]  /*0010*/  S2R R0, SR_CTAID.X ;  /* 0x0000000000007919 */ /* 0x000e220000002500 */
[----:B------:R-:W1:Y:S06]  /*0020*/  LDCU UR4, c[0x0][0x364] ;  /* 0x00006c80ff0477ac */ /* 0x000e6c0008000800 */
[----:B------:R-:W2:Y:S01]  /*0030*/  LDC.64 R12, c[0x0][0x3a8] ;  /* 0x0000ea00ff0c7b82 */ /* 0x000ea20000000a00 */
[----:B------:R-:W0:Y:S01]  /*0040*/  S2R R5, SR_TID.X ;  /* 0x0000000000057919 */ /* 0x000e220000002100 */
[----:B------:R-:W0:Y:S01]  /*0050*/  LDCU UR5, c[0x0][0x360] ;  /* 0x00006c00ff0577ac */ /* 0x000e220008000800 */
[----:B------:R-:W1:Y:S01]  /*0060*/  S2R R3, SR_CTAID.Y ;  /* 0x0000000000037919 */ /* 0x000e620000002600 */
[----:B------:R-:W1:Y:S01]  /*0070*/  S2R R2, SR_TID.Y ;  /* 0x0000000000027919 */ /* 0x000e620000002200 */
[----:B0-----:R-:W-:-:S05]  /*0080*/  IMAD R0, R0, UR5, R5 ;  /* 0x0000000500007c24 */ /* 0x001fca000f8e0205 */
[----:B--2---:R-:W-:Y:S01]  /*0090*/  ISETP.GE.AND P0, PT, R0, R13, PT ;  /* 0x0000000d0000720c */ /* 0x004fe20003f06270 */
[----:B-1----:R-:W-:-:S05]  /*00a0*/  IMAD R3, R3, UR4, R2 ;  /* 0x0000000403037c24 */ /* 0x002fca000f8e0202 */
[----:B------:R-:W-:-:S13]  /*00b0*/  ISETP.GE.OR P0, PT, R3, R12, P0 ;  /* 0x0000000c0300720c */ /* 0x000fda0000706670 */
[----:B------:R-:W-:Y:S05]  /*00c0*/  @P0 EXIT ;  /* 0x000000000000094d */ /* 0x000fea0003800000 */
[----:B------:R-:W0:Y:S01]  /*00d0*/  LDC R2, c[0x0][0x3a4] ;  /* 0x0000e900ff027b82 */ /* 0x000e220000000800 */
[----:B------:R-:W1:Y:S01]  /*00e0*/  LDCU.64 UR4, c[0x0][0x358] ;  /* 0x00006b00ff0477ac */ /* 0x000e620008000a00 */
[----:B------:R-:W-:Y:S01]  /*00f0*/  HFMA2 R9, -RZ, RZ, 0, 0 ;  /* 0x00000000ff097431 */ /* 0x000fe200000001ff */
[----:B------:R-:W-:Y:S02]  /*0100*/  MOV R27, RZ ;  /* 0x000000ff001b7202 */ /* 0x000fe40000000f00 */
[----:B0-----:R-:W-:-:S13]  /*0110*/  ISETP.GE.AND P0, PT, R2, 0x1, PT ;  /* 0x000000010200780c */ /* 0x001fda0003f06270 */
[----:B-1----:R-:W-:Y:S05]  /*0120*/  @!P0 BRA `(.L_x_0) ;  /* 0x0000000800108947 */ /* 0x002fea0003800000 */
[C---:B------:R-:W-:Y:S02]  /*0130*/  ISETP.GE.U32.AND P0, PT, R2.reuse, 0x8, PT ;  /* 0x000000080200780c */ /* 0x040fe40003f06070 */
[----:B------:R-:W-:Y:S02]  /*0140*/  LOP3.LUT R6, R2, 0x7, RZ, 0xc0, !PT ;  /* 0x0000000702067812 */ /* 0x000fe400078ec0ff */
[----:B------:R-:W-:Y:S02]  /*0150*/  MOV R27, RZ ;  /* 0x000000ff001b7202 */ /* 0x000fe40000000f00 */
[----:B------:R-:W-:Y:S02]  /*0160*/  ISETP.NE.AND P1, PT, R6, RZ, PT ;  /* 0x000000ff0600720c */ /* 0x000fe40003f25270 */
[----:B------:R-:W-:Y:S02]  /*0170*/  MOV R7, RZ ;  /* 0x000000ff00077202 */ /* 0x000fe40000000f00 */
[----:B------:R-:W-:-:S03]  /*0180*/  MOV R9, RZ ;  /* 0x000000ff00097202 */ /* 0x000fc60000000f00 */
[----:B------:R-:W-:Y:S06]  /*0190*/  @!P0 BRA `(.L_x_1) ;  /* 0x0000000000f08947 */ /* 0x000fec0003800000 */
[----:B------:R-:W-:Y:S01]  /*01a0*/  LOP3.LUT R7, R2, 0x7ffffff8, RZ, 0xc0, !PT ;  /* 0x7ffffff802077812 */ /* 0x000fe200078ec0ff */
[----:B------:R-:W-:Y:S01]  /*01b0*/  HFMA2 R27, -RZ, RZ, 0, 0 ;  /* 0x00000000ff1b7431 */ /* 0x000fe200000001ff */
[----:B------:R-:W-:Y:S02]  /*01c0*/  MOV R5, R3 ;  /* 0x0000000300057202 */ /* 0x000fe40000000f00 */
[----:B------:R-:W-:Y:S02]  /*01d0*/  MOV R8, R0 ;  /* 0x0000000000087202 */ /* 0x000fe40000000f00 */
[----:B------:R-:W-:-:S07]  /*01e0*/  IADD3 R10, PT, PT, -R7, RZ, RZ ;  /* 0x000000ff070a7210 */ /* 0x000fce0007ffe1ff */
.L_x_2:
[----:B------:R-:W0:Y:S08]  /*01f0*/  LDC.64 R24, c[0x0][0x390] ;  /* 0x0000e400ff187b82 */ /* 0x000e300000000a00 */
[----:B------:R-:W1:Y:S01]  /*0200*/  LDC.64 R16, c[0x0][0x398] ;  /* 0x0000e600ff107b82 */ /* 0x000e620000000a00 */
[----:B0-----:R-:W-:-:S05]  /*0210*/  IMAD.WIDE R24, R5, 0x4, R24 ;  /* 0x0000000405187825 */ /* 0x001fca00078e0218 */
[----:B------:R-:W2:Y:S01]  /*0220*/  LDG.E R22, desc[UR4][R24.64] ;  /* 0x0000000418167981 */ /* 0x000ea2000c1e1900 */
[----:B-1----:R-:W-:-:S04]  /*0230*/  IMAD.WIDE R16, R8, 0x4, R16 ;  /* 0x0000000408107825 */ /* 0x002fc800078e0210 */
[C---:B------:R-:W-:Y:S01]  /*0240*/  IMAD.WIDE R18, R12.reuse, 0x4, R24 ;  /* 0x000000040c127825 */ /* 0x040fe200078e0218 */
[----:B------:R0:W2:Y:S03]  /*0250*/  LDG.E R14, desc[UR4][R16.64] ;  /* 0x00000004100e7981 */ /* 0x0000a6000c1e1900 */
[----:B------:R-:W-:Y:S01]  /*0260*/  IMAD.WIDE R20, R13, 0x4, R16 ;  /* 0x000000040d147825 */ /* 0x000fe200078e0210 */
[----:B------:R-:W3:Y:S04]  /*0270*/  LDG.E R25, desc[UR4][R18.64] ;  /* 0x0000000412197981 */ /* 0x000ee8000c1e1900 */
[----:B------:R1:W3:Y:S01]  /*0280*/  LDG.E R4, desc[UR4][R20.64] ;  /* 0x0000000414047981 */ /* 0x0002e2000c1e1900 */
[----:B------:R-:W-:-:S04]  /*0290*/  IMAD.WIDE R28, R12, 0x4, R18 ;  /* 0x000000040c1c7825 */ /* 0x000fc800078e0212 */
[C---:B0-----:R-:W-:Y:S02]  /*02a0*/  IMAD.WIDE R16, R12.reuse, 0x4, R28 ;  /* 0x000000040c107825 */ /* 0x041fe400078e021c */
[----:B------:R-:W4:Y:S02]  /*02b0*/  LDG.E R28, desc[UR4][R28.64] ;  /* 0x000000041c1c7981 */ /* 0x000f24000c1e1900 */
[C---:B-1----:R-:W-:Y:S02]  /*02c0*/  IMAD.WIDE R20, R13.reuse, 0x4, R20 ;  /* 0x000000040d147825 */ /* 0x042fe400078e0214 */
[----:B------:R0:W5:Y:S02]  /*02d0*/  LDG.E R26, desc[UR4][R16.64] ;  /* 0x00000004101a7981 */ /* 0x000164000c1e1900 */
[----:B------:R-:W-:Y:S02]  /*02e0*/  IMAD.WIDE R18, R12, 0x4, R16 ;  /* 0x000000040c127825 */ /* 0x000fe400078e0210 */
[----:B------:R-:W4:Y:S04]  /*02f0*/  LDG.E R24, desc[UR4][R20.64] ;  /* 0x0000000414187981 */ /* 0x000f28000c1e1900 */
[----:B------:R1:W5:Y:S01]  /*0300*/  LDG.E R23, desc[UR4][R18.64] ;  /* 0x0000000412177981 */ /* 0x000362000c1e1900 */
[----:B0-----:R-:W-:-:S05]  /*0310*/  IMAD.WIDE R16, R13, 0x4, R20 ;  /* 0x000000040d107825 */ /* 0x001fca00078e0214 */
[----:B------:R0:W5:Y:S01]  /*0320*/  LDG.E R21, desc[UR4][R16.64] ;  /* 0x0000000410157981 */ /* 0x000162000c1e1900 */
[----:B-1----:R-:W-:-:S04]  /*0330*/  IMAD.WIDE R18, R12, 0x4, R18 ;  /* 0x000000040c127825 */ /* 0x002fc800078e0212 */
[----:B0-----:R-:W-:-:S05]  /*0340*/  IMAD.WIDE R16, R13, 0x4, R16 ;  /* 0x000000040d107825 */ /* 0x001fca00078e0210 */
[----:B------:R0:W5:Y:S02]  /*0350*/  LDG.E R20, desc[UR4][R16.64] ;  /* 0x0000000410147981 */ /* 0x000164000c1e1900 */
[----:B0-----:R-:W-:-:S04]  /*0360*/  IMAD.WIDE R16, R13, 0x4, R16 ;  /* 0x000000040d107825 */ /* 0x001fc800078e0210 */
[----:B--2---:R-:W-:Y:S01]  /*0370*/  FFMA R9, R22, R14, R9 ;  /* 0x0000000e16097223 */ /* 0x004fe20000000009 */
[----:B------:R-:W-:Y:S01]  /*0380*/  FADD R27, R14, R27 ;  /* 0x0000001b0e1b7221 */ /* 0x000fe20000000000 */
[----:B------:R0:W2:Y:S01]  /*0390*/  LDG.E R22, desc[UR4][R18.64] ;  /* 0x0000000412167981 */ /* 0x0000a2000c1e1900 */
[----:B------:R-:W-:-:S04]  /*03a0*/  IMAD.WIDE R14, R12, 0x4, R18 ;  /* 0x000000040c0e7825 */ /* 0x000fc800078e0212 */
[----:B---3--:R-:W-:Y:S01]  /*03b0*/  FFMA R25, R25, R4, R9 ;  /* 0x0000000419197223 */ /* 0x008fe20000000009 */
[----:B------:R1:W3:Y:S01]  /*03c0*/  LDG.E R11, desc[UR4][R14.64] ;  /* 0x000000040e0b7981 */ /* 0x0002e2000c1e1900 */
[----:B0-----:R-:W-:-:S03]  /*03d0*/  IMAD.WIDE R18, R13, 0x4, R16 ;  /* 0x000000040d127825 */ /* 0x001fc600078e0210 */
[----:B------:R-:W2:Y:S04]  /*03e0*/  LDG.E R9, desc[UR4][R16.64] ;  /* 0x0000000410097981 */ /* 0x000ea8000c1e1900 */
[----:B------:R0:W3:Y:S01]  /*03f0*/  LDG.E R29, desc[UR4][R18.64] ;  /* 0x00000004121d7981 */ /* 0x0000e2000c1e1900 */
[----:B-1----:R-:W-:-:S06]  /*0400*/  IMAD.WIDE R14, R12, 0x4, R14 ;  /* 0x000000040c0e7825 */ /* 0x002fcc00078e020e */
[----:B------:R-:W3:Y:S01]  /*0410*/  LDG.E R14, desc[UR4][R14.64] ;  /* 0x000000040e0e7981 */ /* 0x000ee2000c1e1900 */
[----:B0-----:R-:W-:-:S06]  /*0420*/  IMAD.WIDE R18, R13, 0x4, R18 ;  /* 0x000000040d127825 */ /* 0x001fcc00078e0212 */
[----:B------:R-:W3:Y:S01]  /*0430*/  LDG.E R19, desc[UR4][R18.64] ;  /* 0x0000000412137981 */ /* 0x000ee2000c1e1900 */
[----:B------:R-:W-:Y:S01]  /*0440*/  FADD R27, R27, R4 ;  /* 0x000000041b1b7221 */ /* 0x000fe20000000000 */
[----:B----4-:R-:W-:Y:S01]  /*0450*/  FFMA R25, R28, R24, R25 ;  /* 0x000000181c197223 */ /* 0x010fe20000000019 */
[----:B------:R-:W-:Y:S02]  /*0460*/  IADD3 R10, PT, PT, R10, 0x8, RZ ;  /* 0x000000080a0a7810 */ /* 0x000fe40007ffe0ff */
[----:B------:R-:W-:Y:S01]  /*0470*/  FADD R24, R27, R24 ;  /* 0x000000181b187221 */ /* 0x000fe20000000000 */
[----:B-----5:R-:W-:Y:S01]  /*0480*/  FFMA R26, R26, R21, R25 ;  /* 0x000000151a1a7223 */ /* 0x020fe20000000019 */
[----:B------:R-:W-:Y:S02]  /*0490*/  ISETP.NE.AND P0, PT, R10, RZ, PT ;  /* 0x000000ff0a00720c */ /* 0x000fe40003f05270 */
[----:B------:R-:W-:Y:S01]  /*04a0*/  FADD R21, R24, R21 ;  /* 0x0000001518157221 */ /* 0x000fe20000000000 */
[----:B------:R-:W-:-:S03]  /*04b0*/  FFMA R23, R23, R20, R26 ;  /* 0x0000001417177223 */ /* 0x000fc6000000001a */
[----:B------:R-:W-:Y:S01]  /*04c0*/  FADD R20, R21, R20 ;  /* 0x0000001415147221 */ /* 0x000fe20000000000 */
[----:B------:R-:W-:Y:S02]  /*04d0*/  LEA R5, R12, R5, 0x3 ;  /* 0x000000050c057211 */ /* 0x000fe400078e18ff */
[----:B------:R-:W-:Y:S01]  /*04e0*/  LEA R8, R13, R8, 0x3 ;  /* 0x000000080d087211 */ /* 0x000fe200078e18ff */
[----:B--2---:R-:W-:Y:S01]  /*04f0*/  FFMA R22, R22, R9, R23 ;  /* 0x0000000916167223 */ /* 0x004fe20000000017 */
[----:B------:R-:W-:-:S03]  /*0500*/  FADD R20, R20, R9 ;  /* 0x0000000914147221 */ /* 0x000fc60000000000 */
[----:B---3--:R-:W-:Y:S01]  /*0510*/  FFMA R11, R11, R29, R22 ;  /* 0x0000001d0b0b7223 */ /* 0x008fe20000000016 */
[----:B------:R-:W-:-:S03]  /*0520*/  FADD R20, R20, R29 ;  /* 0x0000001d14147221 */ /* 0x000fc60000000000 */
[----:B------:R-:W-:Y:S01]  /*0530*/  FFMA R9, R14, R19, R11 ;  /* 0x000000130e097223 */ /* 0x000fe2000000000b */
[----:B------:R-:W-:Y:S01]  /*0540*/  FADD R27, R20, R19 ;  /* 0x00000013141b7221 */ /* 0x000fe20000000000 */
[----:B------:R-:W-:Y:S06]  /*0550*/  @P0 BRA `(.L_x_2) ;  /* 0xfffffffc00240947 */ /* 0x000fec000383ffff */
.L_x_1:
[----:B------:R-:W-:Y:S05]  /*0560*/  @!P1 BRA `(.L_x_0) ;  /* 0x0000000400009947 */ /* 0x000fea0003800000 */
[----:B------:R-:W-:Y:S02]  /*0570*/  ISETP.GE.U32.AND P0, PT, R6, 0x4, PT ;  /* 0x000000040600780c */ /* 0x000fe40003f06070 */
[----:B------:R-:W-:-:S04]  /*0580*/  LOP3.LUT R22, R2, 0x3, RZ, 0xc0, !PT ;  /* 0x0000000302167812 */ /* 0x000fc800078ec0ff */
[----:B------:R-:W-:-:S07]  /*0590*/  ISETP.NE.AND P1, PT, R22, RZ, PT ;  /* 0x000000ff1600720c */ /* 0x000fce0003f25270 */
[----:B------:R-:W-:Y:S06]  /*05a0*/  @!P0 BRA `(.L_x_3) ;  /* 0x0000000000748947 */ /* 0x000fec0003800000 */
[----:B------:R-:W0:Y:S01]  /*05b0*/  LDC.64 R24, c[0x0][0x390] ;  /* 0x0000e400ff187b82 */ /* 0x000e220000000a00 */
[C---:B------:R-:W-:Y:S02]  /*05c0*/  IMAD R5, R7.reuse, R12, R3 ;  /* 0x0000000c07057224 */ /* 0x040fe400078e0203 */
[----:B------:R-:W-:-:S05]  /*05d0*/  IMAD R11, R7, R13, R0 ;  /* 0x0000000d070b7224 */ /* 0x000fca00078e0200 */
[----:B------:R-:W1:Y:S01]  /*05e0*/  LDC.64 R28, c[0x0][0x398] ;  /* 0x0000e600ff1c7b82 */ /* 0x000e620000000a00 */
[----:B0-----:R-:W-:-:S05]  /*05f0*/  IMAD.WIDE R24, R5, 0x4, R24 ;  /* 0x0000000405187825 */ /* 0x001fca00078e0218 */
[----:B------:R-:W2:Y:S01]  /*0600*/  LDG.E R6, desc[UR4][R24.64] ;  /* 0x0000000418067981 */ /* 0x000ea2000c1e1900 */
[----:B-1----:R-:W-:-:S04]  /*0610*/  IMAD.WIDE R28, R11, 0x4, R28 ;  /* 0x000000040b1c7825 */ /* 0x002fc800078e021c */
[----:B------:R-:W-:Y:S01]  /*0620*/  IMAD.WIDE R10, R12, 0x4, R24 ;  /* 0x000000040c0a7825 */ /* 0x000fe200078e0218 */
[----:B------:R-:W2:Y:S03]  /*0630*/  LDG.E R8, desc[UR4][R28.64] ;  /* 0x000000041c087981 */ /* 0x000ea6000c1e1900 */
[----:B------:R-:W-:-:S04]  /*0640*/  IMAD.WIDE R14, R13, 0x4, R28 ;  /* 0x000000040d0e7825 */ /* 0x000fc800078e021c */
[C---:B------:R-:W-:Y:S02]  /*0650*/  IMAD.WIDE R16, R12.reuse, 0x4, R10 ;  /* 0x000000040c107825 */ /* 0x040fe400078e020a */
[----:B------:R-:W3:Y:S02]  /*0660*/  LDG.E R11, desc[UR4][R10.64] ;  /* 0x000000040a0b7981 */ /* 0x000ee4000c1e1900 */
[C---:B------:R-:W-:Y:S02]  /*0670*/  IMAD.WIDE R4, R13.reuse, 0x4, R14 ;  /* 0x000000040d047825 */ /* 0x040fe400078e020e */
[----:B------:R-:W3:Y:S02]  /*0680*/  LDG.E R15, desc[UR4][R14.64] ;  /* 0x000000040e0f7981 */ /* 0x000ee4000c1e1900 */
[----:B------:R-:W-:Y:S02]  /*0690*/  IMAD.WIDE R18, R12, 0x4, R16 ;  /* 0x000000040c127825 */ /* 0x000fe400078e0210 */
[----:B------:R-:W4:Y:S02]  /*06a0*/  LDG.E R23, desc[UR4][R16.64] ;  /* 0x0000000410177981 */ /* 0x000f24000c1e1900 */
[----:B------:R-:W-:-:S02]  /*06b0*/  IMAD.WIDE R20, R13, 0x4, R4 ;  /* 0x000000040d147825 */ /* 0x000fc400078e0204 */
[----:B------:R-:W4:Y:S04]  /*06c0*/  LDG.E R5, desc[UR4][R4.64] ;  /* 0x0000000404057981 */ /* 0x000f28000c1e1900 */
[----:B------:R-:W5:Y:S04]  /*06d0*/  LDG.E R19, desc[UR4][R18.64] ;  /* 0x0000000412137981 */ /* 0x000f68000c1e1900 */
[----:B------:R-:W5:Y:S01]  /*06e0*/  LDG.E R21, desc[UR4][R20.64] ;  /* 0x0000000414157981 */ /* 0x000f62000c1e1900 */
[----:B------:R-:W-:Y:S01]  /*06f0*/  IADD3 R7, PT, PT, R7, 0x4, RZ ;  /* 0x0000000407077810 */ /* 0x000fe20007ffe0ff */
[----:B--2---:R-:W-:Y:S01]  /*0700*/  FFMA R6, R6, R8, R9 ;  /* 0x0000000806067223 */ /* 0x004fe20000000009 */
[----:B------:R-:W-:-:S03]  /*0710*/  FADD R8, R27, R8 ;  /* 0x000000081b087221 */ /* 0x000fc60000000000 */
[----:B---3--:R-:W-:Y:S01]  /*0720*/  FFMA R6, R11, R15, R6 ;  /* 0x0000000f0b067223 */ /* 0x008fe20000000006 */
[----:B------:R-:W-:-:S03]  /*0730*/  FADD R8, R8, R15 ;  /* 0x0000000f08087221 */ /* 0x000fc60000000000 */
[----:B----4-:R-:W-:Y:S01]  /*0740*/  FFMA R6, R23, R5, R6 ;  /* 0x0000000517067223 */ /* 0x010fe20000000006 */
[----:B------:R-:W-:-:S03]  /*0750*/  FADD R8, R8, R5 ;  /* 0x0000000508087221 */ /* 0x000fc60000000000 */
[----:B-----5:R-:W-:Y:S01]  /*0760*/  FFMA R9, R19, R21, R6 ;  /* 0x0000001513097223 */ /* 0x020fe20000000006 */
[----:B------:R-:W-:-:S07]  /*0770*/  FADD R27, R8, R21 ;  /* 0x00000015081b7221 */ /* 0x000fce0000000000 */
.L_x_3:
[----:B------:R-:W-:Y:S05]  /*0780*/  @!P1 BRA `(.L_x_0) ;  /* 0x0000000000789947 */ /* 0x000fea0003800000 */
[----:B------:R-:W0:Y:S01]  /*0790*/  LDC.64 R16, c[0x0][0x398] ;  /* 0x0000e600ff107b82 */ /* 0x000e220000000a00 */
[----:B------:R-:W-:Y:S02]  /*07a0*/  ISETP.NE.AND P0, PT, R22, 0x1, PT ;  /* 0x000000011600780c */ /* 0x000fe40003f05270 */
[----:B------:R-:W-:-:S04]  /*07b0*/  LOP3.LUT R6, R2, 0x1, RZ, 0xc0, !PT ;  /* 0x0000000102067812 */ /* 0x000fc800078ec0ff */
[----:B------:R-:W-:Y:S01]  /*07c0*/  ISETP.NE.U32.AND P1, PT, R6, 0x1, PT ;  /* 0x000000010600780c */ /* 0x000fe20003f25070 */
[----:B------:R-:W1:Y:S06]  /*07d0*/  LDC.64 R14, c[0x0][0x390] ;  /* 0x0000e400ff0e7b82 */ /* 0x000e6c0000000a00 */
[C---:B------:R-:W-:Y:S02]  /*07e0*/  @P0 IMAD R19, R7.reuse, R13, R0 ;  /* 0x0000000d07130224 */ /* 0x040fe400078e0200 */
[----:B------:R-:W2:Y:S01]  /*07f0*/  LDC.64 R4, c[0x0][0x390] ;  /* 0x0000e400ff047b82 */ /* 0x000ea20000000a00 */
[C---:B------:R-:W-:Y:S01]  /*0800*/  @P0 IMAD R21, R7.reuse, R12, R3 ;  /* 0x0000000c07150224 */ /* 0x040fe200078e0203 */
[----:B------:R-:W-:-:S06]  /*0810*/  @P0 IADD3 R7, PT, PT, R7, 0x2, RZ ;  /* 0x0000000207070810 */ /* 0x000fcc0007ffe0ff */
[----:B------:R-:W3:Y:S01]  /*0820*/  LDC.64 R10, c[0x0][0x398] ;  /* 0x0000e600ff0a7b82 */ /* 0x000ee20000000a00 */
[----:B0-----:R-:W-:-:S05]  /*0830*/  @P0 IMAD.WIDE R18, R19, 0x4, R16 ;  /* 0x0000000413120825 */ /* 0x001fca00078e0210 */
[----:B------:R-:W4:Y:S01]  /*0840*/  @P0 LDG.E R6, desc[UR4][R18.64] ;  /* 0x0000000412060981 */ /* 0x000f22000c1e1900 */
[----:B-1----:R-:W-:-:S04]  /*0850*/  @P0 IMAD.WIDE R14, R21, 0x4, R14 ;  /* 0x00000004150e0825 */ /* 0x002fc800078e020e */
[----:B------:R-:W-:Y:S02]  /*0860*/  @!P1 IMAD R21, R7, R13, R0 ;  /* 0x0000000d07159224 */ /* 0x000fe400078e0200 */
[----:B------:R-:W-:-:S04]  /*0870*/  @P0 IMAD.WIDE R16, R13, 0x4, R18 ;  /* 0x000000040d100825 */ /* 0x000fc800078e0212 */
[----:B------:R-:W-:Y:S02]  /*0880*/  @!P1 IMAD R7, R7, R12, R3 ;  /* 0x0000000c07079224 */ /* 0x000fe400078e0203 */
[----:B------:R-:W-:Y:S01]  /*0890*/  @P0 IMAD.WIDE R12, R12, 0x4, R14 ;  /* 0x000000040c0c0825 */ /* 0x000fe200078e020e */
[----:B------:R-:W5:Y:S04]  /*08a0*/  @P0 LDG.E R17, desc[UR4][R16.64] ;  /* 0x0000000410110981 */ /* 0x000f68000c1e1900 */
[----:B------:R-:W4:Y:S01]  /*08b0*/  @P0 LDG.E R14, desc[UR4][R14.64] ;  /* 0x000000040e0e0981 */ /* 0x000f22000c1e1900 */
[----:B--2---:R-:W-:-:S03]  /*08c0*/  @!P1 IMAD.WIDE R4, R7, 0x4, R4 ;  /* 0x0000000407049825 */ /* 0x004fc600078e0204 */
[----:B------:R-:W5:Y:S01]  /*08d0*/  @P0 LDG.E R12, desc[UR4][R12.64] ;  /* 0x000000040c0c0981 */ /* 0x000f62000c1e1900 */
[----:B---3--:R-:W-:-:S03]  /*08e0*/  @!P1 IMAD.WIDE R10, R21, 0x4, R10 ;  /* 0x00000004150a9825 */ /* 0x008fc600078e020a */
[----:B------:R-:W2:Y:S04]  /*08f0*/  @!P1 LDG.E R4, desc[UR4][R4.64] ;  /* 0x0000000404049981 */ /* 0x000ea8000c1e1900 */
[----:B------:R-:W2:Y:S01]  /*0900*/  @!P1 LDG.E R10, desc[UR4][R10.64] ;  /* 0x000000040a0a9981 */ /* 0x000ea2000c1e1900 */
[----:B----4-:R-:W-:Y:S01]  /*0910*/  @P0 FFMA R7, R14, R6, R9 ;  /* 0x000000060e070223 */ /* 0x010fe20000000009 */
[----:B------:R-:W-:-:S03]  /*0920*/  @P0 FADD R6, R27, R6 ;  /* 0x000000061b060221 */ /* 0x000fc60000000000 */
[----:B-----5:R-:W-:Y:S01]  /*0930*/  @P0 FFMA R9, R12, R17, R7 ;  /* 0x000000110c090223 */ /* 0x020fe20000000007 */
[----:B------:R-:W-:-:S03]  /*0940*/  @P0 FADD R27, R6, R17 ;  /* 0x00000011061b0221 */ /* 0x000fc60000000000 */
[----:B--2---:R-:W-:Y:S01]  /*0950*/  @!P1 FFMA R9, R4, R10, R9 ;  /* 0x0000000a04099223 */ /* 0x004fe20000000009 */
[----:B------:R-:W-:-:S07]  /*0960*/  @!P1 FADD R27, R27, R10 ;  /* 0x0000000a1b1b9221 */ /* 0x000fce0000000000 */
.L_x_0:
[----:B------:R-:W0:Y:S01]  /*0970*/  LDCU UR6, c[0x0][0x3a0] ;  /* 0x00007400ff0677ac */ /* 0x000e220008000800 */
[----:B------:R-:W-:Y:S01]  /*0980*/  I2FP.F32.S32 R5, R2 ;  /* 0x0000000200057245 */ /* 0x000fe20000201400 */
[----:B------:R-:W-:Y:S03]  /*0990*/  BSSY.RECONVERGENT B0, `(.L_x_4) ;  /* 0x000000d000007945 */ /* 0x000fe60003800200 */
[----:B------:R-:W1:Y:S01]  /*09a0*/  MUFU.RCP R4, R5 ;  /* 0x0000000500047308 */ /* 0x000e620000001000 */
[----:B0-----:R-:W-:-:S07]  /*09b0*/  FMUL R2, R9, UR6 ;  /* 0x0000000609027c20 */ /* 0x001fce0008400000 */
[----:B------:R-:W0:Y:S01]  /*09c0*/  FCHK P0, R2, R5 ;  /* 0x0000000502007302 */ /* 0x000e220000000000 */
[----:B-1----:R-:W-:-:S04]  /*09d0*/  FFMA R7, -R5, R4, 1 ;  /* 0x3f80000005077423 */ /* 0x002fc80000000104 */
[----:B------:R-:W-:-:S04]  /*09e0*/  FFMA R7, R4, R7, R4 ;  /* 0x0000000704077223 */ /* 0x000fc80000000004 */
[----:B------:R-:W-:-:S04]  /*09f0*/  FFMA R4, R2, R7, RZ ;  /* 0x0000000702047223 */ /* 0x000fc800000000ff */
[----:B------:R-:W-:-:S04]  /*0a00*/  FFMA R6, -R5, R4, R2 ;  /* 0x0000000405067223 */ /* 0x000fc80000000102 */
[----:B------:R-:W-:Y:S01]  /*0a10*/  FFMA R4, R7, R6, R4 ;  /* 0x0000000607047223 */ /* 0x000fe20000000004 */
[----:B0-----:R-:W-:Y:S06]  /*0a20*/  @!P0 BRA `(.L_x_5) ;  /* 0x00000000000c8947 */ /* 0x001fec0003800000 */
[----:B------:R-:W-:-:S07]  /*0a30*/  MOV R4, 0xa50 ;  /* 0x00000a5000047802 */ /* 0x000fce0000000f00 */
[----:B------:R-:W-:Y:S05]  /*0a40*/  CALL.REL.NOINC `($__internal_0_$__cuda_sm3x_div_rn_noftz_f32_slowpath) ;  /* 0x00000000007c7944 */ /* 0x000fea0003c00000 */
[----:B------:R-:W-:-:S07]  /*0a50*/  MOV R4, R2 ;  /* 0x0000000200047202 */ /* 0x000fce0000000f00 */
.L_x_5:
[----:B------:R-:W-:Y:S05]  /*0a60*/  BSYNC.RECONVERGENT B0 ;  /* 0x0000000000007941 */ /* 0x000fea0003800200 */
.L_x_4:
[----:B------:R-:W0:Y:S01]  /*0a70*/  LDC.64 R6, c[0x0][0x380] ;  /* 0x0000e000ff067b82 */ /* 0x000e220000000a00 */
[----:B------:R-:W1:Y:S02]  /*0a80*/  LDCU UR6, c[0x0][0x3ac] ;  /* 0x00007580ff0677ac */ /* 0x000e640008000800 */
[----:B-1----:R-:W-:Y:S01]  /*0a90*/  IMAD R3, R3, UR6, R0 ;  /* 0x0000000603037c24 */ /* 0x002fe2000f8e0200 */
[----:B------:R-:W1:Y:S03]  /*0aa0*/  LDCU UR6, c[0x0][0x3a0] ;  /* 0x00007400ff0677ac */ /* 0x000e660008000800 */
[----:B0-----:R-:W-:-:S05]  /*0ab0*/  IMAD.WIDE R6, R3, 0x4, R6 ;  /* 0x0000000403067825 */ /* 0x001fca00078e0206 */
[----:B------:R-:W2:Y:S01]  /*0ac0*/  LDG.E R3, desc[UR4][R6.64] ;  /* 0x0000000406037981 */ /* 0x000ea2000c1e1900 */
[----:B------:R-:W0:Y:S01]  /*0ad0*/  MUFU.RCP R2, R5 ;  /* 0x0000000500027308 */ /* 0x000e220000001000 */
[----:B------:R-:W-:Y:S01]  /*0ae0*/  BSSY.RECONVERGENT B0, `(.L_x_6) ;  /* 0x000000f000007945 */ /* 0x000fe20003800200 */
[----:B-1----:R-:W-:-:S06]  /*0af0*/  FMUL R8, R27, UR6 ;  /* 0x000000061b087c20 */ /* 0x002fcc0008400000 */
[----:B------:R-:W1:Y:S01]  /*0b00*/  FCHK P0, R8, R5 ;  /* 0x0000000508007302 */ /* 0x000e620000000000 */
[----:B0-----:R-:W-:-:S04]  /*0b10*/  FFMA R9, -R5, R2, 1 ;  /* 0x3f80000005097423 */ /* 0x001fc80000000102 */
[----:B------:R-:W-:Y:S01]  /*0b20*/  FFMA R2, R2, R9, R2 ;  /* 0x0000000902027223 */ /* 0x000fe20000000002 */
[----:B--2---:R-:W-:-:S03]  /*0b30*/  FADD R3, R3, -R4 ;  /* 0x8000000403037221 */ /* 0x004fc60000000000 */
[----:B------:R-:W-:Y:S02]  /*0b40*/  FFMA R4, R2, R8, RZ ;  /* 0x0000000802047223 */ /* 0x000fe400000000ff */
[----:B------:R0:W-:Y:S02]  /*0b50*/  STG.E desc[UR4][R6.64], R3 ;  /* 0x0000000306007986 */ /* 0x0001e4000c101904 */
[----:B------:R-:W-:-:S04]  /*0b60*/  FFMA R9, -R5, R4, R8 ;  /* 0x0000000405097223 */ /* 0x000fc80000000108 */
[----:B------:R-:W-:Y:S01]  /*0b70*/  FFMA R4, R2, R9, R4 ;  /* 0x0000000902047223 */ /* 0x000fe20000000004 */
[----:B-1----:R-:W-:Y:S06]  /*0b80*/  @!P0 BRA `(.L_x_7) ;  /* 0x0000000000108947 */ /* 0x002fec0003800000 */
[----:B------:R-:W-:Y:S02]  /*0b90*/  MOV R2, R8 ;  /* 0x0000000800027202 */ /* 0x000fe40000000f00 */
[----:B------:R-:W-:-:S07]  /*0ba0*/  MOV R4, 0xbc0 ;  /* 0x00000bc000047802 */ /* 0x000fce0000000f00 */
[----:B0-----:R-:W-:Y:S05]  /*0bb0*/  CALL.REL.NOINC `($__internal_0_$__cuda_sm3x_div_rn_noftz_f32_slowpath) ;  /* 0x0000000000207944 */ /* 0x001fea0003c00000 */
[----:B------:R-:W-:-:S07]  /*0bc0*/  MOV R4, R2 ;  /* 0x0000000200047202 */ /* 0x000fce0000000f00 */
.L_x_7:
[----:B------:R-:W-:Y:S05]  /*0bd0*/  BSYNC.RECONVERGENT B0 ;  /* 0x0000000000007941 */ /* 0x000fea0003800200 */
.L_x_6:
[----:B0-----:R-:W0:Y:S02]  /*0be0*/  LDC.64 R2, c[0x0][0x388] ;  /* 0x0000e200ff027b82 */ /* 0x001e240000000a00 */
[----:B0-----:R-:W-:-:S05]  /*0bf0*/  IMAD.WIDE R2, R0, 0x4, R2 ;  /* 0x0000000400027825 */ /* 0x001fca00078e0202 */
[----:B------:R-:W2:Y:S02]  /*0c00*/  LDG.E R5, desc[UR4][R2.64] ;  /* 0x0000000402057981 */ /* 0x000ea4000c1e1900 */
[----:B--2---:R-:W-:-:S05]  /*0c10*/  FADD R5, R5, -R4 ;  /* 0x8000000405057221 */ /* 0x004fca0000000000 */
[----:B------:R-:W-:Y:S01]  /*0c20*/  STG.E desc[UR4][R2.64], R5 ;  /* 0x0000000502007986 */ /* 0x000fe2000c101904 */
[----:B------:R-:W-:Y:S05]  /*0c30*/  EXIT ;  /* 0x000000000000794d */ /* 0x000fea0003800000 */
        .weak           $__internal_0_$__cuda_sm3x_div_rn_noftz_f32_slowpath
        .type           $__internal_0_$__cuda_sm3x_div_rn_noftz_f32_slowpath,@function
        .size           $__internal_0_$__cuda_sm3x_div_rn_noftz_f32_slowpath,(.L_x_126 - $__internal_0_$__cuda_sm3x_div_rn_noftz_f32_slowpath)
$__internal_0_$__cuda_sm3x_div_rn_noftz_f32_slowpath:
[----:B------:R-:W-:Y:S01]  /*0c40*/  SHF.R.U32.HI R7, RZ, 0x17, R5 ;  /* 0x00000017ff077819 */ /* 0x000fe20000011605 */
[----:B------:R-:W-:Y:S01]  /*0c50*/  BSSY.RECONVERGENT B1, `(.L_x_8) ;  /* 0x0000063000017945 */ /* 0x000fe20003800200 */
[----:B------:R-:W-:Y:S02]  /*0c60*/  SHF.R.U32.HI R6, RZ, 0x17, R2 ;  /* 0x00000017ff067819 */ /* 0x000fe40000011602 */
[----:B------:R-:W-:Y:S02]  /*0c70*/  LOP3.LUT R12, R7, 0xff, RZ, 0xc0, !PT ;  /* 0x000000ff070c7812 */ /* 0x000fe400078ec0ff */
[----:B------:R-:W-:Y:S02]  /*0c80*/  LOP3.LUT R10, R6, 0xff, RZ, 0xc0, !PT ;  /* 0x000000ff060a7812 */ /* 0x000fe400078ec0ff */
[----:B------:R-:W-:Y:S02]  /*0c90*/  IADD3 R9, PT, PT, R12, -0x1, RZ ;  /* 0xffffffff0c097810 */ /* 0x000fe40007ffe0ff */
[----:B------:R-:W-:-:S02]  /*0ca0*/  IADD3 R8, PT, PT, R10, -0x1, RZ ;  /* 0xffffffff0a087810 */ /* 0x000fc40007ffe0ff */
[----:B------:R-:W-:Y:S02]  /*0cb0*/  ISETP.GT.U32.AND P0, PT, R9, 0xfd, PT ;  /* 0x000000fd0900780c */ /* 0x000fe40003f04070 */
[----:B------:R-:W-:Y:S02]  /*0cc0*/  MOV R7, R5 ;  /* 0x0000000500077202 */ /* 0x000fe40000000f00 */
[----:B------:R-:W-:-:S13]  /*0cd0*/  ISETP.GT.U32.OR P0, PT, R8, 0xfd, P0 ;  /* 0x000000fd0800780c */ /* 0x000fda0000704470 */
[----:B------:R-:W-:Y:S01]  /*0ce0*/  @!P0 MOV R6, RZ ;  /* 0x000000ff00068202 */ /* 0x000fe20000000f00 */
[----:B------:R-:W-:Y:S06]  /*0cf0*/  @!P0 BRA `(.L_x_9) ;  /* 0x00000000005c8947 */ /* 0x000fec0003800000 */
[----:B------:R-:W-:Y:S02]  /*0d00*/  FSETP.GTU.FTZ.AND P0, PT, |R2|, +INF , PT ;  /* 0x7f8000000200780b */ /* 0x000fe40003f1c200 */
[----:B------:R-:W-:-:S04]  /*0d10*/  FSETP.GTU.FTZ.AND P1, PT, |R5|, +INF , PT ;  /* 0x7f8000000500780b */ /* 0x000fc80003f3c200 */
[----:B------:R-:W-:-:S13]  /*0d20*/  PLOP3.LUT P0, PT, P0, P1, PT, 0xf8, 0x8f ;  /* 0x00000000008f781c */ /* 0x000fda0000703f70 */
[----:B------:R-:W-:Y:S05]  /*0d30*/  @P0 BRA `(.L_x_10) ;  /* 0x00000004004c0947 */ /* 0x000fea0003800000 */
[----:B------:R-:W-:-:S13]  /*0d40*/  LOP3.LUT P0, RZ, R7, 0x7fffffff, R2, 0xc8, !PT ;  /* 0x7fffffff07ff7812 */ /* 0x000fda000780c802 */
[----:B------:R-:W-:Y:S05]  /*0d50*/  @!P0 BRA `(.L_x_11) ;  /* 0x00000004003c8947 */ /* 0x000fea0003800000 */
[C---:B------:R-:W-:Y:S02]  /*0d60*/  FSETP.NEU.FTZ.AND P2, PT, |R2|.reuse, +INF , PT ;  /* 0x7f8000000200780b */ /* 0x040fe40003f5d200 */
[----:B------:R-:W-:Y:S02]  /*0d70*/  FSETP.NEU.FTZ.AND P1, PT, |R5|, +INF , PT ;  /* 0x7f8000000500780b */ /* 0x000fe40003f3d200 */
[----:B------:R-:W-:-:S11]  /*0d80*/  FSETP.NEU.FTZ.AND P0, PT, |R2|, +INF , PT ;  /* 0x7f8000000200780b */ /* 0x000fd60003f1d200 */
[----:B------:R-:W-:Y:S05]  /*0d90*/  @!P1 BRA !P2, `(.L_x_11) ;  /* 0x00000004002c9947 */ /* 0x000fea0005000000 */
[----:B------:R-:W-:-:S04]  /*0da0*/  LOP3.LUT P2, RZ, R2, 0x7fffffff, RZ, 0xc0, !PT ;  /* 0x7fffffff02ff7812 */ /* 0x000fc8000784c0ff */
[----:B------:R-:W-:-:S13]  /*0db0*/  PLOP3.LUT P1, PT, P1, P2, PT, 0x2f, 0xf2 ;  /* 0x0000000000f2781c */ /* 0x000fda0000f24577 */
[----:B------:R-:W-:Y:S05]  /*0dc0*/  @P1 BRA `(.L_x_12) ;  /* 0x0000000400181947 */ /* 0x000fea0003800000 */
[----:B------:R-:W-:-:S04]  /*0dd0*/  LOP3.LUT P1, RZ, R7, 0x7fffffff, RZ, 0xc0, !PT ;  /* 0x7fffffff07ff7812 */ /* 0x000fc8000782c0ff */
[----:B------:R-:W-:-:S13]  /*0de0*/  PLOP3.LUT P0, PT, P0, P1, PT, 0x2f, 0xf2 ;  /* 0x0000000000f2781c */ /* 0x000fda0000702577 */
[----:B------:R-:W-:Y:S05]  /*0df0*/  @P0 BRA `(.L_x_13) ;  /* 0x0000000400000947 */ /* 0x000fea0003800000 */
[----:B------:R-:W-:Y:S02]  /*0e00*/  ISETP.GE.AND P0, PT, R8, RZ, PT ;  /* 0x000000ff0800720c */ /* 0x000fe40003f06270 */
[----:B------:R-:W-:-:S11]  /*0e10*/  ISETP.GE.AND P1, PT, R9, RZ, PT ;  /* 0x000000ff0900720c */ /* 0x000fd60003f26270 */
[----:B------:R-:W-:Y:S01]  /*0e20*/  @P0 MOV R6, RZ ;  /* 0x000000ff00060202 */ /* 0x000fe20000000f00 */
[----:B------:R-:W-:Y:S01]  /*0e30*/  @!P0 FFMA R2, R2, 1.84467440737095516160e+19, RZ ;  /* 0x5f80000002028823 */ /* 0x000fe200000000ff */
[----:B------:R-:W-:Y:S01]  /*0e40*/  @!P0 MOV R6, 0xffffffc0 ;  /* 0xffffffc000068802 */ /* 0x000fe20000000f00 */
[----:B------:R-:W-:-:S03]  /*0e50*/  @!P1 FFMA R7, R5, 1.84467440737095516160e+19, RZ ;  /* 0x5f80000005079823 */ /* 0x000fc600000000ff */
[----:B------:R-:W-:-:S07]  /*0e60*/  @!P1 IADD3 R6, PT, PT, R6, 0x40, RZ ;  /* 0x0000004006069810 */ /* 0x000fce0007ffe0ff */
.L_x_9:
[----:B------:R-:W-:Y:S01]  /*0e70*/  LEA R8, R12, 0xc0800000, 0x17 ;  /* 0xc08000000c087811 */ /* 0x000fe200078eb8ff */
[----:B------:R-:W-:Y:S03]  /*0e80*/  BSSY.RECONVERGENT B2, `(.L_x_14) ;  /* 0x0000036000027945 */ /* 0x000fe60003800200 */
[----:B------:R-:W-:Y:S02]  /*0e90*/  IADD3 R8, PT, PT, -R8, R7, RZ ;  /* 0x0000000708087210 */ /* 0x000fe40007ffe1ff */
[----:B------:R-:W-:Y:S02]  /*0ea0*/  IADD3 R7, PT, PT, R10, -0x7f, RZ ;  /* 0xffffff810a077810 */ /* 0x000fe40007ffe0ff */
[----:B------:R-:W0:Y:S01]  /*0eb0*/  MUFU.RCP R9, R8 ;  /* 0x0000000800097308 */ /* 0x000e220000001000 */
[----:B------:R-:W-:Y:S02]  /*0ec0*/  FADD.FTZ R11, -R8, -RZ ;  /* 0x800000ff080b7221 */ /* 0x000fe40000010100 */
[----:B------:R-:W-:-:S02]  /*0ed0*/  IMAD R2, R7, -0x800000, R2 ;  /* 0xff80000007027824 */ /* 0x000fc400078e0202 */
[----:B0-----:R-:W-:-:S04]  /*0ee0*/  FFMA R10, R9, R11, 1 ;  /* 0x3f800000090a7423 */ /* 0x001fc8000000000b */
[----:B------:R-:W-:-:S04]  /*0ef0*/  FFMA R14, R9, R10, R9 ;  /* 0x0000000a090e7223 */ /* 0x000fc80000000009 */
[----:B------:R-:W-:-:S04]  /*0f00*/  FFMA R9, R2, R14, RZ ;  /* 0x0000000e02097223 */ /* 0x000fc800000000ff */
[----:B------:R-:W-:-:S04]  /*0f10*/  FFMA R10, R11, R9, R2 ;  /* 0x000000090b0a7223 */ /* 0x000fc80000000002 */
[----:B------:R-:W-:Y:S01]  /*0f20*/  FFMA R13, R14, R10, R9 ;  /* 0x0000000a0e0d7223 */ /* 0x000fe20000000009 */
[----:B------:R-:W-:-:S03]  /*0f30*/  IADD3 R9, PT, PT, R7, 0x7f, -R12 ;  /* 0x0000007f07097810 */ /* 0x000fc60007ffe80c */
[----:B------:R-:W-:Y:S01]  /*0f40*/  FFMA R10, R11, R13, R2 ;  /* 0x0000000d0b0a7223 */ /* 0x000fe20000000002 */
[----:B------:R-:W-:-:S03]  /*0f50*/  IADD3 R9, PT, PT, R9, R6, RZ ;  /* 0x0000000609097210 */ /* 0x000fc60007ffe0ff */
[----:B------:R-:W-:-:S05]  /*0f60*/  FFMA R2, R14, R10, R13 ;  /* 0x0000000a0e027223 */ /* 0x000fca000000000d */
[----:B------:R-:W-:-:S04]  /*0f70*/  SHF.R.U32.HI R7, RZ, 0x17, R2 ;  /* 0x00000017ff077819 */ /* 0x000fc80000011602 */
[----:B------:R-:W-:-:S04]  /*0f80*/  LOP3.LUT R7, R7, 0xff, RZ, 0xc0, !PT ;  /* 0x000000ff07077812 */ /* 0x000fc800078ec0ff */
[----:B------:R-:W-:-:S04]  /*0f90*/  IADD3 R11, PT, PT, R7, R9, RZ ;  /* 0x00000009070b7210 */ /* 0x000fc80007ffe0ff */
[----:B------:R-:W-:-:S04]  /*0fa0*/  IADD3 R6, PT, PT, R11, -0x1, RZ ;  /* 0xffffffff0b067810 */ /* 0x000fc80007ffe0ff */
[----:B------:R-:W-:-:S13]  /*0fb0*/  ISETP.GE.U32.AND P0, PT, R6, 0xfe, PT ;  /* 0x000000fe0600780c */ /* 0x000fda0003f06070 */
[----:B------:R-:W-:Y:S05]  /*0fc0*/  @!P0 BRA `(.L_x_15) ;  /* 0x0000000000808947 */ /* 0x000fea0003800000 */
[----:B------:R-:W-:-:S13]  /*0fd0*/  ISETP.GT.AND P0, PT, R11, 0xfe, PT ;  /* 0x000000fe0b00780c */ /* 0x000fda0003f04270 */
[----:B------:R-:W-:Y:S05]  /*0fe0*/  @P0 BRA `(.L_x_16) ;  /* 0x00000000006c0947 */ /* 0x000fea0003800000 */
[----:B------:R-:W-:-:S13]  /*0ff0*/  ISETP.GE.AND P0, PT, R11, 0x1, PT ;  /* 0x000000010b00780c */ /* 0x000fda0003f06270 */
[----:B------:R-:W-:Y:S05]  /*1000*/  @P0 BRA `(.L_x_17) ;  /* 0x0000000000740947 */ /* 0x000fea0003800000 */
[----:B------:R-:W-:Y:S02]  /*1010*/  ISETP.GE.AND P0, PT, R11, -0x18, PT ;  /* 0xffffffe80b00780c */ /* 0x000fe40003f06270 */
[----:B------:R-:W-:-:S11]  /*1020*/  LOP3.LUT R2, R2, 0x80000000, RZ, 0xc0, !PT ;  /* 0x8000000002027812 */ /* 0x000fd600078ec0ff */
[----:B------:R-:W-:Y:S05]  /*1030*/  @!P0 BRA `(.L_x_17) ;  /* 0x0000000000688947 */ /* 0x000fea0003800000 */
[CCC-:B------:R-:W-:Y:S01]  /*1040*/  FFMA.RZ R6, R14.reuse, R10.reuse, R13.reuse ;  /* 0x0000000a0e067223 */ /* 0x1c0fe2000000c00d */
[C---:B------:R-:W-:Y:S01]  /*1050*/  IADD3 R9, PT, PT, R11.reuse, 0x20, RZ ;  /* 0x000000200b097810 */ /* 0x040fe20007ffe0ff */
[-CC-:B------:R-:W-:Y:S01]  /*1060*/  FFMA.RM R7, R14, R10.reuse, R13.reuse ;  /* 0x0000000a0e077223 */ /* 0x180fe2000000400d */
[C---:B------:R-:W-:Y:S02]  /*1070*/  ISETP.NE.AND P2, PT, R11.reuse, RZ, PT ;  /* 0x000000ff0b00720c */ /* 0x040fe40003f45270 */
[----:B------:R-:W-:Y:S01]  /*1080*/  LOP3.LUT R8, R6, 0x7fffff, RZ, 0xc0, !PT ;  /* 0x007fffff06087812 */ /* 0x000fe200078ec0ff */
[----:B------:R-:W-:Y:S01]  /*1090*/  FFMA.RP R6, R14, R10, R13 ;  /* 0x0000000a0e067223 */ /* 0x000fe2000000800d */
[C---:B------:R-:W-:Y:S02]  /*10a0*/  ISETP.NE.AND P1, PT, R11.reuse, RZ, PT ;  /* 0x000000ff0b00720c */ /* 0x040fe40003f25270 */
[----:B------:R-:W-:Y:S02]  /*10b0*/  LOP3.LUT R8, R8, 0x800000, RZ, 0xfc, !PT ;  /* 0x0080000008087812 */ /* 0x000fe400078efcff */
[----:B------:R-:W-:-:S02]  /*10c0*/  IADD3 R10, PT, PT, -R11, RZ, RZ ;  /* 0x000000ff0b0a7210 */ /* 0x000fc40007ffe1ff */
[----:B------:R-:W-:Y:S02]  /*10d0*/  SHF.L.U32 R9, R8, R9, RZ ;  /* 0x0000000908097219 */ /* 0x000fe400000006ff */
[----:B------:R-:W-:Y:S02]  /*10e0*/  FSETP.NEU.FTZ.AND P0, PT, R6, R7, PT ;  /* 0x000000070600720b */ /* 0x000fe40003f1d000 */
[----:B------:R-:W-:Y:S02]  /*10f0*/  SEL R7, R10, RZ, P2 ;  /* 0x000000ff0a077207 */ /* 0x000fe40001000000 */
[----:B------:R-:W-:Y:S02]  /*1100*/  ISETP.NE.AND P1, PT, R9, RZ, P1 ;  /* 0x000000ff0900720c */ /* 0x000fe40000f25270 */
[----:B------:R-:W-:Y:S02]  /*1110*/  SHF.R.U32.HI R7, RZ, R7, R8 ;  /* 0x00000007ff077219 */ /* 0x000fe40000011608 */
[----:B------:R-:W-:-:S02]  /*1120*/  PLOP3.LUT P0, PT, P0, P1, PT, 0xf8, 0x8f ;  /* 0x00000000008f781c */ /* 0x000fc40000703f70 */
[----:B------:R-:W-:Y:S02]  /*1130*/  SHF.R.U32.HI R9, RZ, 0x1, R7 ;  /* 0x00000001ff097819 */ /* 0x000fe40000011607 */
[----:B------:R-:W-:-:S04]  /*1140*/  SEL R6, RZ, 0x1, !P0 ;  /* 0x00000001ff067807 */ /* 0x000fc80004000000 */
[----:B------:R-:W-:-:S04]  /*1150*/  LOP3.LUT R6, R6, 0x1, R9, 0xf8, !PT ;  /* 0x0000000106067812 */ /* 0x000fc800078ef809 */
[----:B------:R-:W-:-:S04]  /*1160*/  LOP3.LUT R6, R6, R7, RZ, 0xc0, !PT ;  /* 0x0000000706067212 */ /* 0x000fc800078ec0ff */
[----:B------:R-:W-:-:S04]  /*1170*/  IADD3 R9, PT, PT, R9, R6, RZ ;  /* 0x0000000609097210 */ /* 0x000fc80007ffe0ff */
[----:B------:R-:W-:Y:S01]  /*1180*/  LOP3.LUT R2, R9, R2, RZ, 0xfc, !PT ;  /* 0x0000000209027212 */ /* 0x000fe200078efcff */
[----:B------:R-:W-:Y:S06]  /*1190*/  BRA `(.L_x_17) ;  /* 0x0000000000107947 */ /* 0x000fec0003800000 */
.L_x_16:
[----:B------:R-:W-:-:S04]  /*11a0*/  LOP3.LUT R2, R2, 0x80000000, RZ, 0xc0, !PT ;  /* 0x8000000002027812 */ /* 0x000fc800078ec0ff */
[----:B------:R-:W-:Y:S01]  /*11b0*/  LOP3.LUT R2, R2, 0x7f800000, RZ, 0xfc, !PT ;  /* 0x7f80000002027812 */ /* 0x000fe200078efcff */
[----:B------:R-:W-:Y:S06]  /*11c0*/  BRA `(.L_x_17) ;  /* 0x0000000000047947 */ /* 0x000fec0003800000 */
.L_x_15:
[----:B------:R-:W-:-:S07]  /*11d0*/  LEA R2, R9, R2, 0x17 ;  /* 0x0000000209027211 */ /* 0x000fce00078eb8ff */
.L_x_17:
[----:B------:R-:W-:Y:S05]  /*11e0*/  BSYNC.RECONVERGENT B2 ;  /* 0x0000000000027941 */ /* 0x000fea0003800200 */
.L_x_14:
[----:B------:R-:W-:Y:S05]  /*11f0*/  BRA `(.L_x_18) ;  /* 0x0000000000207947 */ /* 0x000fea0003800000 */
.L_x_13:
[----:B------:R-:W-:-:S04]  /*1200*/  LOP3.LUT R2, R7, 0x80000000, R2, 0x48, !PT ;  /* 0x8000000007027812 */ /* 0x000fc800078e4802 */
[----:B------:R-:W-:Y:S01]  /*1210*/  LOP3.LUT R2, R2, 0x7f800000, RZ, 0xfc, !PT ;  /* 0x7f80000002027812 */ /* 0x000fe200078efcff */
[----:B------:R-:W-:Y:S06]  /*1220*/  BRA `(.L_x_18) ;  /* 0x0000000000147947 */ /* 0x000fec0003800000 */
.L_x_12:
[----:B------:R-:W-:Y:S01]  /*1230*/  LOP3.LUT R2, R7, 0x80000000, R2, 0x48, !PT ;  /* 0x8000000007027812 */ /* 0x000fe200078e4802 */
[----:B------:R-:W-:Y:S06]  /*1240*/  BRA `(.L_x_18) ;  /* 0x00000000000c7947 */ /* 0x000fec0003800000 */
.L_x_11:
[----:B------:R-:W0:Y:S01]  /*1250*/  MUFU.RSQ R2, -QNAN ;  /* 0xffc0000000027908 */ /* 0x000e220000001400 */
[----:B------:R-:W-:Y:S05]  /*1260*/  BRA `(.L_x_18) ;  /* 0x0000000000047947 */ /* 0x000fea0003800000 */
.L_x_10:
[----:B------:R-:W-:-:S07]  /*1270*/  FADD.FTZ R2, R2, R5 ;  /* 0x0000000502027221 */ /* 0x000fce0000010000 */
.L_x_18:
[----:B------:R-:W-:Y:S05]  /*1280*/  BSYNC.RECONVERGENT B1 ;  /* 0x0000000000017941 */ /* 0x000fea0003800200 */
.L_x_8:
[----:B------:R-:W-:Y:S01]  /*1290*/  HFMA2 R7, -RZ, RZ, 0, 0 ;  /* 0x00000000ff077431 */ /* 0x000fe200000001ff */
[----:B------:R-:W-:-:S04]  /*12a0*/  MOV R6, R4 ;  /* 0x0000000400067202 */ /* 0x000fc80000000f00 */
[----:B0-----:R-:W-:Y:S05]  /*12b0*/  RET.REL.NODEC R6 `(_Z3sgdPfS_S_S_fiii) ;  /* 0xffffffec06507950 */ /* 0x001fea0003c3ffff */
.L_x_19:
[----:B------:R-:W-:-:S00]  /*12c0*/  BRA `(.L_x_19) ;  /* 0xfffffffc00fc7947 */ /* 0x000fc0000383ffff */
[----:B------:R-:W-:-:S00]  /*12d0*/  NOP ;  /* 0x0000000000007918 */ /* 0x000fc00000000000 */
        /* <DEDUP_REMOVED lines=10> */
.L_x_126:


//--------------------- .text._Z9apply_sgdPfPKfS_S1_fiii --------------------------
	.section	.text._Z9apply_sgdPfPKfS_S1_fiii,"ax",@progbits
	.align	128
        .global         _Z9apply_sgdPfPKfS_S1_fiii
        .type           _Z9apply_sgdPfPKfS_S1_fiii,@function
        .size           _Z9apply_sgdPfPKfS_S1_fiii,(.L_x_127 - _Z9apply_sgdPfPKfS_S1_fiii)
        .other          _Z9apply_sgdPfPKfS_S1_fiii,@"STO_CUDA_ENTRY STV_DEFAULT"
_Z9apply_sgdPfPKfS_S1_fiii:
.text._Z9apply_sgdPfPKfS_S1_fiii:
[----:B------:R-:W-:Y:S01]  /*0000*/  LDC R1, c[0x0][0x37c] ;  /* 0x0000df00ff017b82 */ /* 0x000fe20000000800 */
[----:B------:R-:W0:Y:S07]  /*0010*/  S2R R3, SR_TID.X ;  /* 0x0000000000037919 */ /* 0x000e2e0000002100 */
[----:B------:R-:W1:Y:S01]  /*0020*/  LDC R5, c[0x0][0x364] ;  /* 0x0000d900ff057b82 */ /* 0x000e620000000800 */
[----:B------:R-:W2:Y:S01]  /*0030*/  LDCU.64 UR6, c[0x0][0x3a8] ;  /* 0x00007500ff0677ac */ /* 0x000ea20008000a00 */
[----:B------:R-:W-:Y:S01]  /*0040*/  BSSY.RECONVERGENT B0, `(.L_x_20) ;  /* 0x0000024000007945 */ /* 0x000fe20003800200 */
[----:B------:R-:W1:Y:S05]  /*0050*/  S2R R0, SR_TID.Y ;  /* 0x0000000000007919 */ /* 0x000e6a0000002200 */
[----:B------:R-:W0:Y:S08]  /*0060*/  S2UR UR5, SR_CTAID.X ;  /* 0x00000000000579c3 */ /* 0x000e300000002500 */
[----:B------:R-:W0:Y:S08]  /*0070*/  LDC R2, c[0x0][0x360] ;  /* 0x0000d800ff027b82 */ /* 0x000e300000000800 */
[----:B------:R-:W1:Y:S01]  /*0080*/  S2UR UR4, SR_CTAID.Y ;  /* 0x00000000000479c3 */ /* 0x000e620000002600 */
[----:B0-----:R-:W-:-:S05]  /*0090*/  IMAD R2, R2, UR5, R3 ;  /* 0x0000000502027c24 */ /* 0x001fca000f8e0203 */
[----:B--2---:R-:W-:Y:S01]  /*00a0*/  ISETP.GE.AND P0, PT, R2, UR7, PT ;  /* 0x0000000702007c0c */ /* 0x004fe2000bf06270 */
[----:B-1----:R-:W-:Y:S01]  /*00b0*/  IMAD R5, R5, UR4, R0 ;  /* 0x0000000405057c24 */ /* 0x002fe2000f8e0200 */
[----:B------:R-:W0:Y:S04]  /*00c0*/  LDCU.64 UR4, c[0x0][0x358] ;  /* 0x00006b00ff0477ac */ /* 0x000e280008000a00 */
[----:B------:R-:W-:-:S13]  /*00d0*/  ISETP.GE.OR P0, PT, R5, UR6, P0 ;  /* 0x0000000605007c0c */ /* 0x000fda0008706670 */
[----:B------:R-:W-:Y:S05]  /*00e0*/  @P0 BRA `(.L_x_21) ;  /* 0x0000000000640947 */ /* 0x000fea0003800000 */
[----:B------:R-:W1:Y:S01]  /*00f0*/  LDC.64 R6, c[0x0][0x388] ;  /* 0x0000e200ff067b82 */ /* 0x000e620000000a00 */
[----:B------:R-:W-:Y:S01]  /*0100*/  IMAD R4, R5, UR7, R2 ;  /* 0x0000000705047c24 */ /* 0x000fe2000f8e0202 */
[----:B------:R-:W2:Y:S03]  /*0110*/  LDCU UR6, c[0x0][0x3a4] ;  /* 0x00007480ff0677ac */ /* 0x000ea60008000800 */
[----:B-1----:R-:W-:-:S05]  /*0120*/  IMAD.WIDE R6, R4, 0x4, R6 ;  /* 0x0000000404067825 */ /* 0x002fca00078e0206 */
[----:B0-----:R-:W3:Y:S01]  /*0130*/  LDG.E.CONSTANT R0, desc[UR4][R6.64] ;  /* 0x0000000406007981 */ /* 0x001ee2000c1e9900 */
[----:B--2---:R-:W-:Y:S01]  /*0140*/  I2FP.F32.S32 R3, UR6 ;  /* 0x0000000600037c45 */ /* 0x004fe20008201400 */
[----:B------:R-:W-:Y:S03]  /*0150*/  BSSY.RECONVERGENT B1, `(.L_x_22) ;  /* 0x000000c000017945 */ /* 0x000fe60003800200 */
[----:B------:R-:W0:Y:S02]  /*0160*/  MUFU.RCP R8, R3 ;  /* 0x0000000300087308 */ /* 0x000e240000001000 */
[----:B0-----:R-:W-:-:S04]  /*0170*/  FFMA R9, -R3, R8, 1 ;  /* 0x3f80000003097423 */ /* 0x001fc80000000108 */
[----:B------:R-:W-:Y:S02]  /*0180*/  FFMA R9, R8, R9, R8 ;  /* 0x0000000908097223 */ /* 0x000fe40000000008 */
[----:B---3--:R-:W0:Y:S02]  /*0190*/  FCHK P0, R0, R3 ;  /* 0x0000000300007302 */ /* 0x008e240000000000 */
[----:B------:R-:W-:-:S04]  /*01a0*/  FFMA R8, R0, R9, RZ ;  /* 0x0000000900087223 */ /* 0x000fc800000000ff */
[----:B------:R-:W-:-:S04]  /*01b0*/  FFMA R10, -R3, R8, R0 ;  /* 0x00000008030a7223 */ /* 0x000fc80000000100 */
[----:B------:R-:W-:Y:S01]  /*01c0*/  FFMA R8, R9, R10, R8 ;  /* 0x0000000a09087223 */ /* 0x000fe20000000008 */
[----:B0-----:R-:W-:Y:S06]  /*01d0*/  @!P0 BRA `(.L_x_23) ;  /* 0x00000000000c8947 */ /* 0x001fec0003800000 */
[----:B------:R-:W-:-:S07]  /*01e0*/  MOV R6, 0x200 ;  /* 0x0000020000067802 */ /* 0x000fce0000000f00 */
[----:B------:R-:W-:Y:S05]  /*01f0*/  CALL.REL.NOINC `($__internal_1_$__cuda_sm3x_div_rn_noftz_f32_slowpath) ;  /* 0x00000000009c7944 */ /* 0x000fea0003c00000 */
[----:B------:R-:W-:-:S07]  /*0200*/  IMAD.MOV.U32 R8, RZ, RZ, R0 ;  /* 0x000000ffff087224 */ /* 0x000fce00078e0000 */
.L_x_23:
[----:B------:R-:W-:Y:S05]  /*0210*/  BSYNC.RECONVERGENT B1 ;  /* 0x0000000000017941 */ /* 0x000fea0003800200 */
.L_x_22:
[----:B------:R-:W0:Y:S01]  /*0220*/  LDC.64 R6, c[0x0][0x380] ;  /* 0x0000e000ff067b82 */ /* 0x000e220000000a00 */
[----:B------:R-:W1:Y:S01]  /*0230*/  LDCU UR6, c[0x0][0x3a0] ;  /* 0x00007400ff0677ac */ /* 0x000e620008000800 */
[----:B0-----:R-:W-:-:S05]  /*0240*/  IMAD.WIDE R6, R4, 0x4, R6 ;  /* 0x0000000404067825 */ /* 0x001fca00078e0206 */
[----:B------:R-:W1:Y:S02]  /*0250*/  LDG.E R3, desc[UR4][R6.64] ;  /* 0x0000000406037981 */ /* 0x000e64000c1e1900 */
[----:B-1----:R-:W-:-:S05]  /*0260*/  FFMA R3, -R8, UR6, R3 ;  /* 0x0000000608037c23 */ /* 0x002fca0008000103 */
[----:B------:R1:W-:Y:S02]  /*0270*/  STG.E desc[UR4][R6.64], R3 ;  /* 0x0000000306007986 */ /* 0x0003e4000c101904 */
.L_x_21:
[----:B0-----:R-:W-:Y:S05]  /*0280*/  BSYNC.RECONVERGENT B0 ;  /* 0x0000000000007941 */ /* 0x001fea0003800200 */
.L_x_20:
[----:B------:R-:W0:Y:S02]  /*0290*/  LDCU UR6, c[0x0][0x3ac] ;  /* 0x00007580ff0677ac */ /* 0x000e240008000800 */
[----:B0-----:R-:W-:-:S04]  /*02a0*/  ISETP.GE.AND P0, PT, R2, UR6, PT ;  /* 0x0000000602007c0c */ /* 0x001fc8000bf06270 */
[----:B------:R-:W-:-:S13]  /*02b0*/  ISETP.NE.OR P0, PT, R5, RZ, P0 ;  /* 0x000000ff0500720c */ /* 0x000fda0000705670 */
[----:B------:R-:W-:Y:S05]  /*02c0*/  @P0 EXIT ;  /* 0x000000000000094d */ /* 0x000fea0003800000 */
[----:B------:R-:W0:Y:S01]  /*02d0*/  LDC.64 R4, c[0x0][0x398] ;  /* 0x0000e600ff047b82 */ /* 0x000e220000000a00 */
[----:B------:R-:W2:Y:S01]  /*02e0*/  LDCU UR6, c[0x0][0x3a4] ;  /* 0x00007480ff0677ac */ /* 0x000ea20008000800 */
[----:B0-----:R-:W-:-:S06]  /*02f0*/  IMAD.WIDE R4, R2, 0x4, R4 ;  /* 0x0000000402047825 */ /* 0x001fcc00078e0204 */
[----:B------:R-:W3:Y:S01]  /*0300*/  LDG.E.CONSTANT R5, desc[UR4][R4.64] ;  /* 0x0000000404057981 */ /* 0x000ee2000c1e9900 */
[----:B--2---:R-:W-:Y:S01]  /*0310*/  I2FP.F32.S32 R8, UR6 ;  /* 0x0000000600087c45 */ /* 0x004fe20008201400 */
[----:B------:R-:W-:Y:S03]  /*0320*/  BSSY.RECONVERGENT B0, `(.L_x_24) ;  /* 0x000000d000007945 */ /* 0x000fe60003800200 */
[----:B-1----:R-:W0:Y:S02]  /*0330*/  MUFU.RCP R3, R8 ;  /* 0x0000000800037308 */ /* 0x002e240000001000 */
[----:B0-----:R-:W-:-:S04]  /*0340*/  FFMA R0, -R8, R3, 1 ;  /* 0x3f80000008007423 */ /* 0x001fc80000000103 */
[----:B------:R-:W-:Y:S02]  /*0350*/  FFMA R0, R3, R0, R3 ;  /* 0x0000000003007223 */ /* 0x000fe40000000003 */
[----:B---3--:R-:W0:Y:S02]  /*0360*/  FCHK P0, R5, R8 ;  /* 0x0000000805007302 */ /* 0x008e240000000000 */
[----:B------:R-:W-:-:S04]  /*0370*/  FFMA R3, R0, R5, RZ ;  /* 0x0000000500037223 */ /* 0x000fc800000000ff */
[----:B------:R-:W-:-:S04]  /*0380*/  FFMA R6, -R8, R3, R5 ;  /* 0x0000000308067223 */ /* 0x000fc80000000105 */
[----:B------:R-:W-:Y:S01]  /*0390*/  FFMA R0, R0, R6, R3 ;  /* 0x0000000600007223 */ /* 0x000fe20000000003 */
[----:B0-----:R-:W-:Y:S06]  /*03a0*/  @!P0 BRA `(.L_x_25) ;  /* 0x0000000000108947 */ /* 0x001fec0003800000 */
[----:B------:R-:W-:Y:S01]  /*03b0*/  IMAD.MOV.U32 R0, RZ, RZ, R5 ;  /* 0x000000ffff007224 */ /* 0x000fe200078e0005 */
[----:B------:R-:W-:Y:S01]  /*03c0*/  MOV R6, 0x3f0 ;  /* 0x000003f000067802 */ /* 0x000fe20000000f00 */
[----:B------:R-:W-:-:S07]  /*03d0*/  IMAD.MOV.U32 R3, RZ, RZ, R8 ;  /* 0x000000ffff037224 */ /* 0x000fce00078e0008 */
[----:B------:R-:W-:Y:S05]  /*03e0*/  CALL.REL.NOINC `($__internal_1_$__cuda_sm3x_div_rn_noftz_f32_slowpath) ;  /* 0x0000000000207944 */ /* 0x000fea0003c00000 */
.L_x_25:
[----:B------:R-:W-:Y:S05]  /*03f0*/  BSYNC.RECONVERGENT B0 ;  /* 0x0000000000007941 */ /* 0x000fea0003800200 */
.L_x_24:
[----:B------:R-:W0:Y:S01]  /*0400*/  LDC.64 R4, c[0x0][0x390] ;  /* 0x0000e400ff047b82 */ /* 0x000e220000000a00 */
[----:B------:R-:W1:Y:S01]  /*0410*/  LDCU UR6, c[0x0][0x3a0] ;  /* 0x00007400ff0677ac */ /* 0x000e620008000800 */
[----:B0-----:R-:W-:-:S05]  /*0420*/  IMAD.WIDE R2, R2, 0x4, R4 ;  /* 0x0000000402027825 */ /* 0x001fca00078e0204 */
[----:B------:R-:W1:Y:S02]  /*0430*/  LDG.E R5, desc[UR4][R2.64] ;  /* 0x0000000402057981 */ /* 0x000e64000c1e1900 */
[----:B-1----:R-:W-:-:S05]  /*0440*/  FFMA R5, -R0, UR6, R5 ;  /* 0x0000000600057c23 */ /* 0x002fca0008000105 */
[----:B------:R-:W-:Y:S01]  /*0450*/  STG.E desc[UR4][R2.64], R5 ;  /* 0x0000000502007986 */ /* 0x000fe2000c101904 */
[----:B------:R-:W-:Y:S05]  /*0460*/  EXIT ;  /* 0x000000000000794d */ /* 0x000fea0003800000 */
        .weak           $__internal_1_$__cuda_sm3x_div_rn_noftz_f32_slowpath
        .type           $__internal_1_$__cuda_sm3x_div_rn_noftz_f32_slowpath,@function
        .size           $__internal_1_$__cuda_sm3x_div_rn_noftz_f32_slowpath,(.L_x_127 - $__internal_1_$__cuda_sm3x_div_rn_noftz_f32_slowpath)
$__internal_1_$__cuda_sm3x_div_rn_noftz_f32_slowpath:
[----:B------:R-:W-:Y:S01]  /*0470*/  SHF.R.U32.HI R8, RZ, 0x17, R3 ;  /* 0x00000017ff087819 */ /* 0x000fe20000011603 */
[----:B------:R-:W-:Y:S01]  /*0480*/  BSSY.RECONVERGENT B2, `(.L_x_26) ;  /* 0x0000062000027945 */ /* 0x000fe20003800200 */
[----:B------:R-:W-:Y:S02]  /*0490*/  SHF.R.U32.HI R7, RZ, 0x17, R0 ;  /* 0x00000017ff077819 */ /* 0x000fe40000011600 */
[----:B------:R-:W-:Y:S02]  /*04a0*/  LOP3.LUT R12, R8, 0xff, RZ, 0xc0, !PT ;  /* 0x000000ff080c7812 */ /* 0x000fe400078ec0ff */
[----:B------:R-:W-:-:S03]  /*04b0*/  LOP3.LUT R10, R7, 0xff, RZ, 0xc0, !PT ;  /* 0x000000ff070a7812 */ /* 0x000fc600078ec0ff */
[----:B------:R-:W-:Y:S02]  /*04c0*/  VIADD R9, R12, 0xffffffff ;  /* 0xffffffff0c097836 */ /* 0x000fe40000000000 */
[----:B------:R-:W-:-:S03]  /*04d0*/  VIADD R8, R10, 0xffffffff ;  /* 0xffffffff0a087836 */ /* 0x000fc60000000000 */
[----:B------:R-:W-:-:S04]  /*04e0*/  ISETP.GT.U32.AND P0, PT, R9, 0xfd, PT ;  /* 0x000000fd0900780c */ /* 0x000fc80003f04070 */
[----:B------:R-:W-:-:S13]  /*04f0*/  ISETP.GT.U32.OR P0, PT, R8, 0xfd, P0 ;  /* 0x000000fd0800780c */ /* 0x000fda0000704470 */
[----:B------:R-:W-:Y:S01]  /*0500*/  @!P0 IMAD.MOV.U32 R7, RZ, RZ, RZ ;  /* 0x000000ffff078224 */ /* 0x000fe200078e00ff */
        /* <DEDUP_REMOVED lines=19> */
[----:B------:R-:W-:Y:S02]  /*0640*/  @P0 IMAD.MOV.U32 R7, RZ, RZ, RZ ;  /* 0x000000ffff070224 */ /* 0x000fe400078e00ff */
[----:B------:R-:W-:Y:S01]  /*0650*/  @!P0 FFMA R0, R0, 1.84467440737095516160e+19, RZ ;  /* 0x5f80000000008823 */ /* 0x000fe200000000ff */
[----:B------:R-:W-:Y:S02]  /*0660*/  @!P0 IMAD.MOV.U32 R7, RZ, RZ, -0x40 ;  /* 0xffffffc0ff078424 */ /* 0x000fe400078e00ff */
[----:B------:R-:W-:Y:S02]  /*0670*/  @!P1 FFMA R3, R3, 1.84467440737095516160e+19, RZ ;  /* 0x5f80000003039823 */ /* 0x000fe400000000ff */
[----:B------:R-:W-:-:S07]  /*0680*/  @!P1 VIADD R7, R7, 0x40 ;  /* 0x0000004007079836 */ /* 0x000fce0000000000 */
.L_x_27:
[----:B------:R-:W-:Y:S01]  /*0690*/  LEA R8, R12, 0xc0800000, 0x17 ;  /* 0xc08000000c087811 */ /* 0x000fe200078eb8ff */
[----:B------:R-:W-:Y:S04]  /*06a0*/  BSSY.RECONVERGENT B3, `(.L_x_32) ;  /* 0x0000036000037945 */ /* 0x000fe80003800200 */
[----:B------:R-:W-:Y:S02]  /*06b0*/  IMAD.IADD R8, R3, 0x1, -R8 ;  /* 0x0000000103087824 */ /* 0x000fe400078e0a08 */
[----:B------:R-:W-:Y:S02]  /*06c0*/  VIADD R3, R10, 0xffffff81 ;  /* 0xffffff810a037836 */ /* 0x000fe40000000000 */
[----:B------:R0:W1:Y:S01]  /*06d0*/  MUFU.RCP R9, R8 ;  /* 0x0000000800097308 */ /* 0x0000620000001000 */
[----:B------:R-:W-:Y:S01]  /*06e0*/  FADD.FTZ R11, -R8, -RZ ;  /* 0x800000ff080b7221 */ /* 0x000fe20000010100 */
[C---:B------:R-:W-:Y:S01]  /*06f0*/  IMAD R0, R3.reuse, -0x800000, R0 ;  /* 0xff80000003007824 */ /* 0x040fe200078e0200 */
[----:B0-----:R-:W-:-:S05]  /*0700*/  IADD3 R8, PT, PT, R3, 0x7f, -R12 ;  /* 0x0000007f03087810 */ /* 0x001fca0007ffe80c */
[----:B------:R-:W-:Y:S02]  /*0710*/  IMAD.IADD R8, R8, 0x1, R7 ;  /* 0x0000000108087824 */ /* 0x000fe400078e0207 */
[----:B-1----:R-:W-:-:S04]  /*0720*/  FFMA R10, R9, R11, 1 ;  /* 0x3f800000090a7423 */ /* 0x002fc8000000000b */
[----:B------:R-:W-:-:S04]  /*0730*/  FFMA R14, R9, R10, R9 ;  /* 0x0000000a090e7223 */ /* 0x000fc80000000009 */
[----:B------:R-:W-:-:S04]  /*0740*/  FFMA R9, R0, R14, RZ ;  /* 0x0000000e00097223 */ /* 0x000fc800000000ff */
[----:B------:R-:W-:-:S04]  /*0750*/  FFMA R10, R11, R9, R0 ;  /* 0x000000090b0a7223 */ /* 0x000fc80000000000 */
[----:B------:R-:W-:-:S04]  /*0760*/  FFMA R9, R14, R10, R9 ;  /* 0x0000000a0e097223 */ /* 0x000fc80000000009 */
[----:B------:R-:W-:-:S04]  /*0770*/  FFMA R10, R11, R9, R0 ;  /* 0x000000090b0a7223 */ /* 0x000fc80000000000 */
[----:B------:R-:W-:-:S05]  /*0780*/  FFMA R0, R14, R10, R9 ;  /* 0x0000000a0e007223 */ /* 0x000fca0000000009 */
[----:B------:R-:W-:-:S04]  /*0790*/  SHF.R.U32.HI R3, RZ, 0x17, R0 ;  /* 0x00000017ff037819 */ /* 0x000fc80000011600 */
[----:B------:R-:W-:-:S05]  /*07a0*/  LOP3.LUT R3, R3, 0xff, RZ, 0xc0, !PT ;  /* 0x000000ff03037812 */ /* 0x000fca00078ec0ff */
[----:B------:R-:W-:-:S04]  /*07b0*/  IMAD.IADD R11, R3, 0x1, R8 ;  /* 0x00000001030b7824 */ /* 0x000fc800078e0208 */
[----:B------:R-:W-:-:S05]  /*07c0*/  VIADD R3, R11, 0xffffffff ;  /* 0xffffffff0b037836 */ /* 0x000fca0000000000 */
        /* <DEDUP_REMOVED lines=10> */
[CCC-:B------:R-:W-:Y:S01]  /*0870*/  FFMA.RM R8, R14.reuse, R10.reuse, R9.reuse ;  /* 0x0000000a0e087223 */ /* 0x1c0fe20000004009 */
[C---:B------:R-:W-:Y:S02]  /*0880*/  ISETP.NE.AND P2, PT, R11.reuse, RZ, PT ;  /* 0x000000ff0b00720c */ /* 0x040fe40003f45270 */
[----:B------:R-:W-:Y:S02]  /*0890*/  ISETP.NE.AND P1, PT, R11, RZ, PT ;  /* 0x000000ff0b00720c */ /* 0x000fe40003f25270 */
[----:B------:R-:W-:Y:S01]  /*08a0*/  LOP3.LUT R7, R3, 0x7fffff, RZ, 0xc0, !PT ;  /* 0x007fffff03077812 */ /* 0x000fe200078ec0ff */
[----:B------:R-:W-:Y:S01]  /*08b0*/  FFMA.RP R3, R14, R10, R9 ;  /* 0x0000000a0e037223 */ /* 0x000fe20000008009 */
[----:B------:R-:W-:Y:S02]  /*08c0*/  VIADD R10, R11, 0x20 ;  /* 0x000000200b0a7836 */ /* 0x000fe40000000000 */
[----:B------:R-:W-:Y:S01]  /*08d0*/  LOP3.LUT R7, R7, 0x800000, RZ, 0xfc, !PT ;  /* 0x0080000007077812 */ /* 0x000fe200078efcff */
[----:B------:R-:W-:Y:S01]  /*08e0*/  IMAD.MOV R9, RZ, RZ, -R11 ;  /* 0x000000ffff097224 */ /* 0x000fe200078e0a0b */
[----:B------:R-:W-:-:S02]  /*08f0*/  FSETP.NEU.FTZ.AND P0, PT, R3, R8, PT ;  /* 0x000000080300720b */ /* 0x000fc40003f1d000 */
[----:B------:R-:W-:Y:S02]  /*0900*/  SHF.L.U32 R10, R7, R10, RZ ;  /* 0x0000000a070a7219 */ /* 0x000fe400000006ff */
[----:B------:R-:W-:Y:S02]  /*0910*/  SEL R8, R9, RZ, P2 ;  /* 0x000000ff09087207 */ /* 0x000fe40001000000 */
[----:B------:R-:W-:Y:S02]  /*0920*/  ISETP.NE.AND P1, PT, R10, RZ, P1 ;  /* 0x000000ff0a00720c */ /* 0x000fe40000f25270 */
[----:B------:R-:W-:Y:S02]  /*0930*/  SHF.R.U32.HI R8, RZ, R8, R7 ;  /* 0x00000008ff087219 */ /* 0x000fe40000011607 */
[----:B------:R-:W-:Y:S02]  /*0940*/  PLOP3.LUT P0, PT, P0, P1, PT, 0xf8, 0x8f ;  /* 0x00000000008f781c */ /* 0x000fe40000703f70 */
[----:B------:R-:W-:-:S02]  /*0950*/  SHF.R.U32.HI R10, RZ, 0x1, R8 ;  /* 0x00000001ff0a7819 */ /* 0x000fc40000011608 */
[----:B------:R-:W-:-:S04]  /*0960*/  SEL R3, RZ, 0x1, !P0 ;  /* 0x00000001ff037807 */ /* 0x000fc80004000000 */
[----:B------:R-:W-:-:S04]  /*0970*/  LOP3.LUT R3, R3, 0x1, R10, 0xf8, !PT ;  /* 0x0000000103037812 */ /* 0x000fc800078ef80a */
[----:B------:R-:W-:-:S05]  /*0980*/  LOP3.LUT R3, R3, R8, RZ, 0xc0, !PT ;  /* 0x0000000803037212 */ /* 0x000fca00078ec0ff */
[----:B------:R-:W-:-:S05]  /*0990*/  IMAD.IADD R3, R10, 0x1, R3 ;  /* 0x000000010a037824 */ /* 0x000fca00078e0203 */
[----:B------:R-:W-:Y:S01]  /*09a0*/  LOP3.LUT R0, R3, R0, RZ, 0xfc, !PT ;  /* 0x0000000003007212 */ /* 0x000fe200078efcff */
[----:B------:R-:W-:Y:S06]  /*09b0*/  BRA `(.L_x_35) ;  /* 0x0000000000107947 */ /* 0x000fec0003800000 */
.L_x_34:
[----:B------:R-:W-:-:S04]  /*09c0*/  LOP3.LUT R0, R0, 0x80000000, RZ, 0xc0, !PT ;  /* 0x8000000000007812 */ /* 0x000fc800078ec0ff */
[----:B------:R-:W-:Y:S01]  /*09d0*/  LOP3.LUT R0, R0, 0x7f800000, RZ, 0xfc, !PT ;  /* 0x7f80000000007812 */ /* 0x000fe200078efcff */
[----:B------:R-:W-:Y:S06]  /*09e0*/  BRA `(.L_x_35) ;  /* 0x0000000000047947 */ /* 0x000fec0003800000 */
.L_x_33:
[----:B------:R-:W-:-:S07]  /*09f0*/  IMAD R0, R8, 0x800000, R0 ;  /* 0x0080000008007824 */ /* 0x000fce00078e0200 */
.L_x_35:
[----:B------:R-:W-:Y:S05]  /*0a00*/  BSYNC.RECONVERGENT B3 ;  /* 0x0000000000037941 */ /* 0x000fea0003800200 */
.L_x_32:
[----:B------:R-:W-:Y:S05]  /*0a10*/  BRA `(.L_x_36) ;  /* 0x0000000000207947 */ /* 0x000fea0003800000 */
.L_x_31:
[----:B------:R-:W-:-:S04]  /*0a20*/  LOP3.LUT R0, R3, 0x80000000, R0, 0x48, !PT ;  /* 0x8000000003007812 */ /* 0x000fc800078e4800 */
[----:B------:R-:W-:Y:S01]  /*0a30*/  LOP3.LUT R0, R0, 0x7f800000, RZ, 0xfc, !PT ;  /* 0x7f80000000007812 */ /* 0x000fe200078efcff */
[----:B------:R-:W-:Y:S06]  /*0a40*/  BRA `(.L_x_36) ;  /* 0x0000000000147947 */ /* 0x000fec0003800000 */
.L_x_30:
[----:B------:R-:W-:Y:S01]  /*0a50*/  LOP3.LUT R0, R3, 0x80000000, R0, 0x48, !PT ;  /* 0x8000000003007812 */ /* 0x000fe200078e4800 */
[----:B------:R-:W-:Y:S06]  /*0a60*/  BRA `(.L_x_36) ;  /* 0x00000000000c7947 */ /* 0x000fec0003800000 */
.L_x_29:
[----:B------:R-:W0:Y:S01]  /*0a70*/  MUFU.RSQ R0, -QNAN ;  /* 0xffc0000000007908 */ /* 0x000e220000001400 */
[----:B------:R-:W-:Y:S05]  /*0a80*/  BRA `(.L_x_36) ;  /* 0x0000000000047947 */ /* 0x000fea0003800000 */
.L_x_28:
[----:B------:R-:W-:-:S07]  /*0a90*/  FADD.FTZ R0, R0, R3 ;  /* 0x0000000300007221 */ /* 0x000fce0000010000 */
.L_x_36:
[----:B------:R-:W-:Y:S05]  /*0aa0*/  BSYNC.RECONVERGENT B2 ;  /* 0x0000000000027941 */ /* 0x000fea0003800200 */
.L_x_26:
[----:B------:R-:W-:-:S04]  /*0ab0*/  IMAD.MOV.U32 R7, RZ, RZ, 0x0 ;  /* 0x00000000ff077424 */ /* 0x000fc800078e00ff */
[----:B0-----:R-:W-:Y:S05]  /*0ac0*/  RET.REL.NODEC R6 `(_Z9apply_sgdPfPKfS_S1_fiii) ;  /* 0xfffffff4064c7950 */ /* 0x001fea0003c3ffff */
.L_x_37:
        /* <DEDUP_REMOVED lines=11> */
.L_x_127:


//--------------------- .text._Z5dW_dbPKfS0_PfS1_iii --------------------------
	.section	.text._Z5dW_dbPKfS0_PfS1_iii,"ax",@progbits
	.align	128
        .global         _Z5dW_dbPKfS0_PfS1_iii
        .type           _Z5dW_dbPKfS0_PfS1_iii,@function
        .size           _Z5dW_dbPKfS0_PfS1_iii,(.L_x_133 - _Z5dW_dbPKfS0_PfS1_iii)
        .other          _Z5dW_dbPKfS0_PfS1_iii,@"STO_CUDA_ENTRY STV_DEFAULT"
_Z5dW_dbPKfS0_PfS1_iii:
.text._Z5dW_dbPKfS0_PfS1_iii:
        /* <DEDUP_REMOVED lines=8> */
[----:B------:R-:W1:Y:S08]  /*0080*/  S2UR UR4, SR_CTAID.Y ;  /* 0x00000000000479c3 */ /* 0x000e700000002600 */
[----:B------:R-:W3:Y:S08]  /*0090*/  LDC R0, c[0x0][0x3a8] ;  /* 0x0000ea00ff007b82 */ /* 0x000ef00000000800 */
[----:B------:R-:W4:Y:S01]  /*00a0*/  LDC R2, c[0x0][0x3a4] ;  /* 0x0000e900ff027b82 */ /* 0x000f220000000800 */
[----:B0-----:R-:W-:-:S02]  /*00b0*/  IMAD R3, R3, UR5, R6 ;  /* 0x0000000503037c24 */ /* 0x001fc4000f8e0206 */
[----:B-1----:R-:W-:-:S03]  /*00c0*/  IMAD R5, R5, UR4, R4 ;  /* 0x0000000405057c24 */ /* 0x002fc6000f8e0204 */
[----:B---3--:R-:W-:-:S04]  /*00d0*/  ISETP.GE.AND P0, PT, R3, R0, PT ;  /* 0x000000000300720c */ /* 0x008fc80003f06270 */
[----:B----4-:R-:W-:-:S13]  /*00e0*/  ISETP.GE.OR P1, PT, R5, R2, P0 ;  /* 0x000000020500720c */ /* 0x010fda0000726670 */
[----:B--2---:R-:W-:Y:S05]  /*00f0*/  @P1 BRA `(.L_x_39) ;  /* 0x0000000400f01947 */ /* 0x004fea0003800000 */
[----:B------:R-:W0:Y:S01]  /*0100*/  LDC R4, c[0x0][0x3a0] ;  /* 0x0000e800ff047b82 */ /* 0x000e220000000800 */
[----:B------:R-:W-:Y:S01]  /*0110*/  HFMA2 R29, -RZ, RZ, 0, 0 ;  /* 0x00000000ff1d7431 */ /* 0x000fe200000001ff */
[----:B0-----:R-:W-:-:S13]  /*0120*/  ISETP.GE.AND P1, PT, R4, 0x1, PT ;  /* 0x000000010400780c */ /* 0x001fda0003f26270 */
[----:B------:R-:W-:Y:S05]  /*0130*/  @!P1 BRA `(.L_x_40) ;  /* 0x0000000400d09947 */ /* 0x000fea0003800000 */
[C---:B------:R-:W-:Y:S02]  /*0140*/  ISETP.GE.U32.AND P2, PT, R4.reuse, 0x8, PT ;  /* 0x000000080400780c */ /* 0x040fe40003f46070 */
[----:B------:R-:W-:Y:S02]  /*0150*/  LOP3.LUT R6, R4, 0x7, RZ, 0xc0, !PT ;  /* 0x0000000704067812 */ /* 0x000fe400078ec0ff */
[----:B------:R-:W-:Y:S02]  /*0160*/  MOV R29, RZ ;  /* 0x000000ff001d7202 */ /* 0x000fe40000000f00 */
[----:B------:R-:W-:Y:S02]  /*0170*/  ISETP.NE.AND P1, PT, R6, RZ, PT ;  /* 0x000000ff0600720c */ /* 0x000fe40003f25270 */
[----:B------:R-:W-:-:S05]  /*0180*/  MOV R8, RZ ;  /* 0x000000ff00087202 */ /* 0x000fca0000000f00 */
[----:B------:R-:W-:Y:S06]  /*0190*/  @!P2 BRA `(.L_x_41) ;  /* 0x0000000000d0a947 */ /* 0x000fec0003800000 */
[----:B------:R-:W-:Y:S02]  /*01a0*/  LOP3.LUT R8, R4, 0x7ffffff8, RZ, 0xc0, !PT ;  /* 0x7ffffff804087812 */ /* 0x000fe400078ec0ff */
[----:B------:R-:W-:Y:S02]  /*01b0*/  MOV R29, RZ ;  /* 0x000000ff001d7202 */ /* 0x000fe40000000f00 */
[----:B------:R-:W-:Y:S02]  /*01c0*/  MOV R9, R5 ;  /* 0x0000000500097202 */ /* 0x000fe40000000f00 */
[----:B------:R-:W-:Y:S02]  /*01d0*/  MOV R7, R3 ;  /* 0x0000000300077202 */ /* 0x000fe40000000f00 */
[----:B------:R-:W-:-:S07]  /*01e0*/  IADD3 R10, PT, PT, -R8, RZ, RZ ;  /* 0x000000ff080a7210 */ /* 0x000fce0007ffe1ff */
.L_x_42:
[----:B------:R-:W0:Y:S08]  /*01f0*/  LDC.64 R14, c[0x0][0x380] ;  /* 0x0000e000ff0e7b82 */ /* 0x000e300000000a00 */
[----:B------:R-:W1:Y:S01]  /*0200*/  LDC.64 R26, c[0x0][0x388] ;  /* 0x0000e200ff1a7b82 */ /* 0x000e620000000a00 */
[----:B0-----:R-:W-:-:S05]  /*0210*/  IMAD.WIDE R14, R9, 0x4, R14 ;  /* 0x00000004090e7825 */ /* 0x001fca00078e020e */
[----:B------:R0:W2:Y:S01]  /*0220*/  LDG.E.CONSTANT R22, desc[UR8][R14.64] ;  /* 0x000000080e167981 */ /* 0x0000a2000c1e9900 */
[----:B-1----:R-:W-:-:S05]  /*0230*/  IMAD.WIDE R26, R7, 0x4, R26 ;  /* 0x00000004071a7825 */ /* 0x002fca00078e021a */
[----:B------:R-:W2:Y:S01]  /*0240*/  LDG.E.CONSTANT R11, desc[UR8][R26.64] ;  /* 0x000000081a0b7981 */ /* 0x000ea2000c1e9900 */
[----:B0-----:R-:W-:-:S04]  /*0250*/  IMAD.WIDE R14, R2, 0x4, R14 ;  /* 0x00000004020e7825 */ /* 0x001fc800078e020e */
[----:B------:R-:W-:Y:S01]  /*0260*/  IMAD.WIDE R20, R0, 0x4, R26 ;  /* 0x0000000400147825 */ /* 0x000fe200078e021a */
[----:B------:R-:W3:Y:S03]  /*0270*/  LDG.E.CONSTANT R28, desc[UR8][R14.64] ;  /* 0x000000080e1c7981 */ /* 0x000ee6000c1e9900 */
[----:B------:R-:W-:Y:S01]  /*0280*/  IMAD.WIDE R24, R2, 0x4, R14 ;  /* 0x0000000402187825 */ /* 0x000fe200078e020e */
[----:B------:R-:W3:Y:S03]  /*0290*/  LDG.E.CONSTANT R27, desc[UR8][R20.64] ;  /* 0x00000008141b7981 */ /* 0x000ee6000c1e9900 */
[----:B------:R-:W-:-:S04]  /*02a0*/  IMAD.WIDE R12, R0, 0x4, R20 ;  /* 0x00000004000c7825 */ /* 0x000fc800078e0214 */
[C---:B------:R-:W-:Y:S01]  /*02b0*/  IMAD.WIDE R16, R2.reuse, 0x4, R24 ;  /* 0x0000000402107825 */ /* 0x040fe200078e0218 */
[----:B------:R-:W4:Y:S04]  /*02c0*/  LDG.E.CONSTANT R26, desc[UR8][R12.64] ;  /* 0x000000080c1a7981 */ /* 0x000f28000c1e9900 */
[----:B------:R0:W5:Y:S01]  /*02d0*/  LDG.E.CONSTANT R23, desc[UR8][R16.64] ;  /* 0x0000000810177981 */ /* 0x000162000c1e9900 */
[----:B------:R-:W-:-:S03]  /*02e0*/  IMAD.WIDE R18, R2, 0x4, R16 ;  /* 0x0000000402127825 */ /* 0x000fc600078e0210 */
[----:B------:R-:W4:Y:S01]  /*02f0*/  LDG.E.CONSTANT R25, desc[UR8][R24.64] ;  /* 0x0000000818197981 */ /* 0x000f22000c1e9900 */
[----:B0-----:R-:W-:-:S03]  /*0300*/  IMAD.WIDE R16, R0, 0x4, R12 ;  /* 0x0000000400107825 */ /* 0x001fc600078e020c */
[----:B------:R0:W5:Y:S01]  /*0310*/  LDG.E.CONSTANT R21, desc[UR8][R18.64] ;  /* 0x0000000812157981 */ /* 0x000162000c1e9900 */
[----:B------:R-:W-:-:S03]  /*0320*/  IMAD.WIDE R14, R2, 0x4, R18 ;  /* 0x00000004020e7825 */ /* 0x000fc600078e0212 */
[----:B------:R1:W5:Y:S04]  /*0330*/  LDG.E.CONSTANT R24, desc[UR8][R16.64] ;  /* 0x0000000810187981 */ /* 0x000368000c1e9900 */
[----:B------:R1:W5:Y:S01]  /*0340*/  LDG.E.CONSTANT R13, desc[UR8][R14.64] ;  /* 0x000000080e0d7981 */ /* 0x000362000c1e9900 */
[----:B0-----:R-:W-:-:S04]  /*0350*/  IMAD.WIDE R18, R0, 0x4, R16 ;  /* 0x0000000400127825 */ /* 0x001fc800078e0210 */
[----:B-1----:R-:W-:-:S04]  /*0360*/  IMAD.WIDE R16, R0, 0x4, R18 ;  /* 0x0000000400107825 */ /* 0x002fc800078e0212 */
[C---:B------:R-:W-:Y:S01]  /*0370*/  IMAD.WIDE R14, R2.reuse, 0x4, R14 ;  /* 0x00000004020e7825 */ /* 0x040fe200078e020e */
[----:B------:R-:W5:Y:S04]  /*0380*/  LDG.E.CONSTANT R20, desc[UR8][R16.64] ;  /* 0x0000000810147981 */ /* 0x000f68000c1e9900 */
[----:B------:R0:W5:Y:S02]  /*0390*/  LDG.E.CONSTANT R12, desc[UR8][R14.64] ;  /* 0x000000080e0c7981 */ /* 0x000164000c1e9900 */
[----:B0-----:R-:W-:-:S04]  /*03a0*/  IMAD.WIDE R14, R2, 0x4, R14 ;  /* 0x00000004020e7825 */ /* 0x001fc800078e020e */
[----:B--2---:R-:W-:Y:S02]  /*03b0*/  FFMA R11, R22, R11, R29 ;  /* 0x0000000b160b7223 */ /* 0x004fe4000000001d */
[----:B------:R0:W2:Y:S04]  /*03c0*/  LDG.E.CONSTANT R22, desc[UR8][R18.64] ;  /* 0x0000000812167981 */ /* 0x0000a8000c1e9900 */
[----:B------:R-:W2:Y:S01]  /*03d0*/  LDG.E.CONSTANT R29, desc[UR8][R14.64] ;  /* 0x000000080e1d7981 */ /* 0x000ea2000c1e9900 */
[----:B0-----:R-:W-:-:S05]  /*03e0*/  IMAD.WIDE R18, R0, 0x4, R16 ;  /* 0x0000000400127825 */ /* 0x001fca00078e0210 */
[----:B------:R0:W2:Y:S02]  /*03f0*/  LDG.E.CONSTANT R17, desc[UR8][R18.64] ;  /* 0x0000000812117981 */ /* 0x0000a4000c1e9900 */
[----:B0-----:R-:W-:-:S06]  /*0400*/  IMAD.WIDE R18, R0, 0x4, R18 ;  /* 0x0000000400127825 */ /* 0x001fcc00078e0212 */
[----:B------:R-:W2:Y:S01]  /*0410*/  LDG.E.CONSTANT R18, desc[UR8][R18.64] ;  /* 0x0000000812127981 */ /* 0x000ea2000c1e9900 */
[----:B---3--:R-:W-:Y:S01]  /*0420*/  FFMA R28, R28, R27, R11 ;  /* 0x0000001b1c1c7223 */ /* 0x008fe2000000000b */
[----:B------:R-:W-:-:S03]  /*0430*/  IADD3 R10, PT, PT, R10, 0x8, RZ ;  /* 0x000000080a0a7810 */ /* 0x000fc60007ffe0ff */
[----:B----4-:R-:W-:Y:S01]  /*0440*/  FFMA R26, R25, R26, R28 ;  /* 0x0000001a191a7223 */ /* 0x010fe2000000001c */
[----:B------:R-:W-:-:S03]  /*0450*/  ISETP.NE.AND P2, PT, R10, RZ, PT ;  /* 0x000000ff0a00720c */ /* 0x000fc60003f45270 */
[----:B-----5:R-:W-:Y:S01]  /*0460*/  FFMA R24, R23, R24, R26 ;  /* 0x0000001817187223 */ /* 0x020fe2000000001a */
[----:B------:R-:W-:Y:S02]  /*0470*/  LEA R9, R2, R9, 0x3 ;  /* 0x0000000902097211 */ /* 0x000fe400078e18ff */
[----:B------:R-:W-:Y:S01]  /*0480*/  LEA R7, R0, R7, 0x3 ;  /* 0x0000000700077211 */ /* 0x000fe200078e18ff */
[----:B--2---:R-:W-:-:S04]  /*0490*/  FFMA R22, R21, R22, R24 ;  /* 0x0000001615167223 */ /* 0x004fc80000000018 */
[----:B------:R-:W-:-:S04]  /*04a0*/  FFMA R13, R13, R20, R22 ;  /* 0x000000140d0d7223 */ /* 0x000fc80000000016 */
[----:B------:R-:W-:-:S04]  /*04b0*/  FFMA R12, R12, R17, R13 ;  /* 0x000000110c0c7223 */ /* 0x000fc8000000000d */
[----:B------:R-:W-:Y:S01]  /*04c0*/  FFMA R29, R29, R18, R12 ;  /* 0x000000121d1d7223 */ /* 0x000fe2000000000c */
[----:B------:R-:W-:Y:S06]  /*04d0*/  @P2 BRA `(.L_x_42) ;  /* 0xfffffffc00442947 */ /* 0x000fec000383ffff */
.L_x_41:
        /* <DEDUP_REMOVED lines=9> */
[----:B0-----:R-:W-:-:S04]  /*0570*/  IMAD.WIDE R20, R7, 0x4, R20 ;  /* 0x0000000407147825 */ /* 0x001fc800078e0214 */
[----:B-1----:R-:W-:-:S04]  /*0580*/  IMAD.WIDE R22, R11, 0x4, R22 ;  /* 0x000000040b167825 */ /* 0x002fc800078e0216 */
[----:B------:R-:W-:Y:S02]  /*0590*/  IMAD.WIDE R10, R2, 0x4, R20 ;  /* 0x00000004020a7825 */ /* 0x000fe400078e0214 */
[----:B------:R-:W2:Y:S02]  /*05a0*/  LDG.E.CONSTANT R20, desc[UR8][R20.64] ;  /* 0x0000000814147981 */ /* 0x000ea4000c1e9900 */
[----:B------:R-:W-:Y:S02]  /*05b0*/  IMAD.WIDE R12, R0, 0x4, R22 ;  /* 0x00000004000c7825 */ /* 0x000fe400078e0216 */
[----:B------:R-:W2:Y:S02]  /*05c0*/  LDG.E.CONSTANT R22, desc[UR8][R22.64] ;  /* 0x0000000816167981 */ /* 0x000ea4000c1e9900 */
[----:B------:R-:W-:Y:S02]  /*05d0*/  IMAD.WIDE R14, R2, 0x4, R10 ;  /* 0x00000004020e7825 */ /* 0x000fe400078e020a */
[----:B------:R-:W3:Y:S02]  /*05e0*/  LDG.E.CONSTANT R11, desc[UR8][R10.64] ;  /* 0x000000080a0b7981 */ /* 0x000ee4000c1e9900 */
[----:B------:R-:W-:-:S02]  /*05f0*/  IMAD.WIDE R6, R0, 0x4, R12 ;  /* 0x0000000400067825 */ /* 0x000fc400078e020c */
[----:B------:R-:W3:Y:S02]  /*0600*/  LDG.E.CONSTANT R12, desc[UR8][R12.64] ;  /* 0x000000080c0c7981 */ /* 0x000ee4000c1e9900 */
[----:B------:R-:W-:Y:S02]  /*0610*/  IMAD.WIDE R16, R2, 0x4, R14 ;  /* 0x0000000402107825 */ /* 0x000fe400078e020e */
[----:B------:R-:W4:Y:S02]  /*0620*/  LDG.E.CONSTANT R25, desc[UR8][R14.64] ;  /* 0x000000080e197981 */ /* 0x000f24000c1e9900 */
[----:B------:R-:W-:Y:S02]  /*0630*/  IMAD.WIDE R18, R0, 0x4, R6 ;  /* 0x0000000400127825 */ /* 0x000fe400078e0206 */
[----:B------:R-:W4:Y:S04]  /*0640*/  LDG.E.CONSTANT R6, desc[UR8][R6.64] ;  /* 0x0000000806067981 */ /* 0x000f28000c1e9900 */
[----:B------:R-:W5:Y:S04]  /*0650*/  LDG.E.CONSTANT R17, desc[UR8][R16.64] ;  /* 0x0000000810117981 */ /* 0x000f68000c1e9900 */
[----:B------:R-:W5:Y:S01]  /*0660*/  LDG.E.CONSTANT R18, desc[UR8][R18.64] ;  /* 0x0000000812127981 */ /* 0x000f62000c1e9900 */
[----:B------:R-:W-:Y:S01]  /*0670*/  IADD3 R8, PT, PT, R8, 0x4, RZ ;  /* 0x0000000408087810 */ /* 0x000fe20007ffe0ff */
[----:B--2---:R-:W-:-:S04]  /*0680*/  FFMA R20, R20, R22, R29 ;  /* 0x0000001614147223 */ /* 0x004fc8000000001d */
[----:B---3--:R-:W-:-:S04]  /*0690*/  FFMA R20, R11, R12, R20 ;  /* 0x0000000c0b147223 */ /* 0x008fc80000000014 */
[----:B----4-:R-:W-:-:S04]  /*06a0*/  FFMA R20, R25, R6, R20 ;  /* 0x0000000619147223 */ /* 0x010fc80000000014 */
[----:B-----5:R-:W-:-:S07]  /*06b0*/  FFMA R29, R17, R18, R20 ;  /* 0x00000012111d7223 */ /* 0x020fce0000000014 */
.L_x_43:
        /* <DEDUP_REMOVED lines=11> */
[----:B0-----:R-:W-:-:S04]  /*0770*/  @P1 IMAD.WIDE R16, R17, 0x4, R14 ;  /* 0x0000000411101825 */ /* 0x001fc800078e020e */
[----:B-1----:R-:W-:Y:S01]  /*0780*/  @P1 IMAD.WIDE R12, R9, 0x4, R12 ;  /* 0x00000004090c1825 */ /* 0x002fe200078e020c */
[----:B------:R-:W4:Y:S03]  /*0790*/  @P1 LDG.E.CONSTANT R4, desc[UR8][R16.64] ;  /* 0x0000000810041981 */ /* 0x000f26000c1e9900 */
[C---:B------:R-:W-:Y:S02]  /*07a0*/  @!P2 IMAD R19, R8.reuse, R2, R5 ;  /* 0x000000020813a224 */ /* 0x040fe400078e0205 */
[----:B------:R-:W-:Y:S02]  /*07b0*/  @!P2 IMAD R21, R8, R0, R3 ;  /* 0x000000000815a224 */ /* 0x000fe400078e0203 */
[----:B------:R-:W-:-:S04]  /*07c0*/  @P1 IMAD.WIDE R14, R2, 0x4, R16 ;  /* 0x00000004020e1825 */ /* 0x000fc800078e0210 */
[----:B------:R-:W-:Y:S02]  /*07d0*/  @P1 IMAD.WIDE R8, R0, 0x4, R12 ;  /* 0x0000000400081825 */ /* 0x000fe400078e020c */
[----:B------:R-:W4:Y:S02]  /*07e0*/  @P1 LDG.E.CONSTANT R12, desc[UR8][R12.64] ;  /* 0x000000080c0c1981 */ /* 0x000f24000c1e9900 */
[----:B--2---:R-:W-:Y:S02]  /*07f0*/  @!P2 IMAD.WIDE R6, R19, 0x4, R6 ;  /* 0x000000041306a825 */ /* 0x004fe400078e0206 */
[----:B------:R-:W2:Y:S02]  /*0800*/  @P1 LDG.E.CONSTANT R15, desc[UR8][R14.64] ;  /* 0x000000080e0f1981 */ /* 0x000ea4000c1e9900 */
[----:B---3--:R-:W-:Y:S02]  /*0810*/  @!P2 IMAD.WIDE R10, R21, 0x4, R10 ;  /* 0x00000004150aa825 */ /* 0x008fe400078e020a */
[----:B------:R-:W2:Y:S04]  /*0820*/  @P1 LDG.E.CONSTANT R8, desc[UR8][R8.64] ;  /* 0x0000000808081981 */ /* 0x000ea8000c1e9900 */
[----:B------:R-:W3:Y:S04]  /*0830*/  @!P2 LDG.E.CONSTANT R6, desc[UR8][R6.64] ;  /* 0x000000080606a981 */ /* 0x000ee8000c1e9900 */
[----:B------:R-:W3:Y:S01]  /*0840*/  @!P2 LDG.E.CONSTANT R10, desc[UR8][R10.64] ;  /* 0x000000080a0aa981 */ /* 0x000ee2000c1e9900 */
[----:B----4-:R-:W-:-:S04]  /*0850*/  @P1 FFMA R4, R4, R12, R29 ;  /* 0x0000000c04041223 */ /* 0x010fc8000000001d */
[----:B--2---:R-:W-:-:S04]  /*0860*/  @P1 FFMA R29, R15, R8, R4 ;  /* 0x000000080f1d1223 */ /* 0x004fc80000000004 */
[----:B---3--:R-:W-:-:S07]  /*0870*/  @!P2 FFMA R29, R6, R10, R29 ;  /* 0x0000000a061da223 */ /* 0x008fce000000001d */
.L_x_40:
[----:B------:R-:W0:Y:S01]  /*0880*/  LDC.64 R6, c[0x0][0x390] ;  /* 0x0000e400ff067b82 */ /* 0x000e220000000a00 */
[----:B------:R-:W-:-:S04]  /*0890*/  IMAD R9, R5, R0, R3 ;  /* 0x0000000005097224 */ /* 0x000fc800078e0203 */
[----:B0-----:R-:W-:-:S05]  /*08a0*/  IMAD.WIDE R6, R9, 0x4, R6 ;  /* 0x0000000409067825 */ /* 0x001fca00078e0206 */
[----:B------:R0:W-:Y:S02]  /*08b0*/  STG.E desc[UR8][R6.64], R29 ;  /* 0x0000001d06007986 */ /* 0x0001e4000c101908 */
.L_x_39:
[----:B------:R-:W-:Y:S05]  /*08c0*/  BSYNC.RECONVERGENT B0 ;  /* 0x0000000000007941 */ /* 0x000fea0003800200 */
.L_x_38:
[----:B------:R-:W-:-:S13]  /*08d0*/  ISETP.NE.OR P0, PT, R5, RZ, P0 ;  /* 0x000000ff0500720c */ /* 0x000fda0000705670 */
[----:B------:R-:W-:Y:S05]  /*08e0*/  @P0 EXIT ;  /* 0x000000000000094d */ /* 0x000fea0003800000 */
[----:B------:R-:W1:Y:S01]  /*08f0*/  LDCU UR5, c[0x0][0x3a0] ;  /* 0x00007400ff0577ac */ /* 0x000e620008000800 */
[----:B------:R-:W-:Y:S01]  /*0900*/  HFMA2 R2, -RZ, RZ, 0, 0 ;  /* 0x00000000ff027431 */ /* 0x000fe200000001ff */
[----:B-1----:R-:W-:-:S09]  /*0910*/  UISETP.GE.AND UP0, UPT, UR5, 0x1, UPT ;  /* 0x000000010500788c */ /* 0x002fd2000bf06270 */
[----:B------:R-:W-:Y:S05]  /*0920*/  BRA.U !UP0, `(.L_x_44) ;  /* 0x0000000508f87547 */ /* 0x000fea000b800000 */
[----:B------:R-:W-:Y:S01]  /*0930*/  UISETP.GE.U32.AND UP1, UPT, UR5, 0x10, UPT ;  /* 0x000000100500788c */ /* 0x000fe2000bf26070 */
[----:B------:R-:W-:Y:S01]  /*0940*/  MOV R2, RZ ;  /* 0x000000ff00027202 */ /* 0x000fe20000000f00 */
[----:B------:R-:W-:Y:S01]  /*0950*/  ULOP3.LUT UR6, UR5, 0xf, URZ, 0xc0, !UPT ;  /* 0x0000000f05067892 */ /* 0x000fe2000f8ec0ff */
[----:B------:R-:W-:-:S03]  /*0960*/  UMOV UR4, URZ ;  /* 0x000000ff00047c82 */ /* 0x000fc60008000000 */
[----:B------:R-:W-:-:S03]  /*0970*/  UISETP.NE.AND UP0, UPT, UR6, URZ, UPT ;  /* 0x000000ff0600728c */ /* 0x000fc6000bf05270 */
[----:B------:R-:W-:Y:S08]  /*0980*/  BRA.U !UP1, `(.L_x_45) ;  /* 0x0000000109e47547 */ /* 0x000ff0000b800000 */
[----:B------:R-:W-:Y:S01]  /*0990*/  ULOP3.LUT UR4, UR5, 0x7ffffff0, URZ, 0xc0, !UPT ;  /* 0x7ffffff005047892 */ /* 0x000fe2000f8ec0ff */
[----:B------:R-:W-:Y:S02]  /*09a0*/  MOV R2, RZ ;  /* 0x000000ff00027202 */ /* 0x000fe40000000f00 */
[----:B------:R-:W-:Y:S01]  /*09b0*/  MOV R19, R3 ;  /* 0x0000000300137202 */ /* 0x000fe20000000f00 */
[----:B------:R-:W-:-:S12]  /*09c0*/  UIADD3 UR7, UPT, UPT, -UR4, URZ, URZ ;  /* 0x000000ff04077290 */ /* 0x000fd8000fffe1ff */
.L_x_46:
[----:B0-----:R-:W0:Y:S02]  /*09d0*/  LDC.64 R6, c[0x0][0x388] ;  /* 0x0000e200ff067b82 */ /* 0x001e240000000a00 */
[----:B0-----:R-:W-:-:S05]  /*09e0*/  IMAD.WIDE R6, R19, 0x4, R6 ;  /* 0x0000000413067825 */ /* 0x001fca00078e0206 */
[----:B------:R-:W2:Y:S01]  /*09f0*/  LDG.E.CONSTANT R25, desc[UR8][R6.64] ;  /* 0x0000000806197981 */ /* 0x000ea2000c1e9900 */
[----:B------:R-:W-:-:S05]  /*0a00*/  IMAD.WIDE R8, R0, 0x4, R6 ;  /* 0x0000000400087825 */ /* 0x000fca00078e0206 */
[----:B------:R0:W3:Y:S01]  /*0a10*/  LDG.E.CONSTANT R23, desc[UR8][R8.64] ;  /* 0x0000000808177981 */ /* 0x0000e2000c1e9900 */
[----:B------:R-:W-:-:S05]  /*0a20*/  IMAD.WIDE R10, R0, 0x4, R8 ;  /* 0x00000004000a7825 */ /* 0x000fca00078e0208 */
[----:B------:R1:W4:Y:S01]  /*0a30*/  LDG.E.CONSTANT R22, desc[UR8][R10.64] ;  /* 0x000000080a167981 */ /* 0x000322000c1e9900 */
[----:B------:R-:W-:-:S05]  /*0a40*/  IMAD.WIDE R14, R0, 0x4, R10 ;  /* 0x00000004000e7825 */ /* 0x000fca00078e020a */
[----:B------:R-:W5:Y:S01]  /*0a50*/  LDG.E.CONSTANT R21, desc[UR8][R14.64] ;  /* 0x000000080e157981 */ /* 0x000f62000c1e9900 */
[----:B------:R-:W-:-:S05]  /*0a60*/  IMAD.WIDE R16, R0, 0x4, R14 ;  /* 0x0000000400107825 */ /* 0x000fca00078e020e */
[----:B------:R-:W5:Y:S01]  /*0a70*/  LDG.E.CONSTANT R20, desc[UR8][R16.64] ;  /* 0x0000000810147981 */ /* 0x000f62000c1e9900 */
[----:B------:R-:W-:-:S05]  /*0a80*/  IMAD.WIDE R4, R0, 0x4, R16 ;  /* 0x0000000400047825 */ /* 0x000fca00078e0210 */
[----:B------:R1:W5:Y:S01]  /*0a90*/  LDG.E.CONSTANT R18, desc[UR8][R4.64] ;  /* 0x0000000804127981 */ /* 0x000362000c1e9900 */
[----:B------:R-:W-:-:S05]  /*0aa0*/  IMAD.WIDE R26, R0, 0x4, R4 ;  /* 0x00000004001a7825 */ /* 0x000fca00078e0204 */
[----:B------:R1:W5:Y:S01]  /*0ab0*/  LDG.E.CONSTANT R24, desc[UR8][R26.64] ;  /* 0x000000081a187981 */ /* 0x000362000c1e9900 */
[----:B------:R-:W-:-:S05]  /*0ac0*/  IMAD.WIDE R12, R0, 0x4, R26 ;  /* 0x00000004000c7825 */ /* 0x000fca00078e021a */
[----:B------:R1:W5:Y:S01]  /*0ad0*/  LDG.E.CONSTANT R28, desc[UR8][R12.64] ;  /* 0x000000080c1c7981 */ /* 0x000362000c1e9900 */
[----:B0-----:R-:W-:-:S04]  /*0ae0*/  IMAD.WIDE R8, R0, 0x4, R12 ;  /* 0x0000000400087825 */ /* 0x001fc800078e020c */
[C---:B-1----:R-:W-:Y:S02]  /*0af0*/  IMAD.WIDE R10, R0.reuse, 0x4, R8 ;  /* 0x00000004000a7825 */ /* 0x042fe400078e0208 */
[----:B------:R-:W5:Y:S02]  /*0b00*/  LDG.E.CONSTANT R8, desc[UR8][R8.64] ;  /* 0x0000000808087981 */ /* 0x000f64000c1e9900 */
[C---:B------:R-:W-:Y:S02]  /*0b10*/  IMAD.WIDE R4, R0.reuse, 0x4, R10 ;  /* 0x0000000400047825 */ /* 0x040fe400078e020a */
[----:B------:R-:W5:Y:S02]  /*0b20*/  LDG.E.CONSTANT R10, desc[UR8][R10.64] ;  /* 0x000000080a0a7981 */ /* 0x000f64000c1e9900 */
[C---:B------:R-:W-:Y:S02]  /*0b30*/  IMAD.WIDE R6, R0.reuse, 0x4, R4 ;  /* 0x0000000400067825 */ /* 0x040fe400078e0204 */
[----:B------:R-:W5:Y:S02]  /*0b40*/  LDG.E.CONSTANT R29, desc[UR8][R4.64] ;  /* 0x00000008041d7981 */ /* 0x000f64000c1e9900 */
[----:B------:R-:W-:-:S02]  /*0b50*/  IMAD.WIDE R14, R0, 0x4, R6 ;  /* 0x00000004000e7825 */ /* 0x000fc400078e0206 */
[----:B------:R-:W5:Y:S02]  /*0b60*/  LDG.E.CONSTANT R6, desc[UR8][R6.64] ;  /* 0x0000000806067981 */ /* 0x000f64000c1e9900 */
[C---:B------:R-:W-:Y:S02]  /*0b70*/  IMAD.WIDE R16, R0.reuse, 0x4, R14 ;  /* 0x0000000400107825 */ /* 0x040fe400078e020e */
[----:B------:R-:W5:Y:S02]  /*0b80*/  LDG.E.CONSTANT R14, desc[UR8][R14.64] ;  /* 0x000000080e0e7981 */ /* 0x000f64000c1e9900 */
[C---:B------:R-:W-:Y:S02]  /*0b90*/  IMAD.WIDE R26, R0.reuse, 0x4, R16 ;  /* 0x00000004001a7825 */ /* 0x040fe400078e0210 */
[----:B------:R-:W5:Y:S02]  /*0ba0*/  LDG.E.CONSTANT R16, desc[UR8][R16.64] ;  /* 0x0000000810107981 */ /* 0x000f64000c1e9900 */
[----:B------:R-:W-:-:S02]  /*0bb0*/  IMAD.WIDE R12, R0, 0x4, R26 ;  /* 0x00000004000c7825 */ /* 0x000fc400078e021a */
[----:B------:R-:W5:Y:S04]  /*0bc0*/  LDG.E.CONSTANT R26, desc[UR8][R26.64] ;  /* 0x000000081a1a7981 */ /* 0x000f68000c1e9900 */
[----:B------:R-:W5:Y:S01]  /*0bd0*/  LDG.E.CONSTANT R12, desc[UR8][R12.64] ;  /* 0x000000080c0c7981 */ /* 0x000f62000c1e9900 */
[----:B------:R-:W-:-:S04]  /*0be0*/  UIADD3 UR7, UPT, UPT, UR7, 0x10, URZ ;  /* 0x0000001007077890 */ /* 0x000fc8000fffe0ff */
[----:B------:R-:W-:Y:S01]  /*0bf0*/  UISETP.NE.AND UP1, UPT, UR7, URZ, UPT ;  /* 0x000000ff0700728c */ /* 0x000fe2000bf25270 */
[----:B------:R-:W-:Y:S01]  /*0c00*/  LEA R19, R0, R19, 0x4 ;  /* 0x0000001300137211 */ /* 0x000fe200078e20ff */
[----:B--2---:R-:W-:-:S04]  /*0c10*/  FADD R2, R25, R2 ;  /* 0x0000000219027221 */ /* 0x004fc80000000000 */
[----:B---3--:R-:W-:-:S04]  /*0c20*/  FADD R23, R2, R23 ;  /* 0x0000001702177221 */ /* 0x008fc80000000000 */
[----:B----4-:R-:W-:-:S04]  /*0c30*/  FADD R22, R23, R22 ;  /* 0x0000001617167221 */ /* 0x010fc80000000000 */
[----:B-----5:R-:W-:-:S04]  /*0c40*/  FADD R21, R22, R21 ;  /* 0x0000001516157221 */ /* 0x020fc80000000000 */
[----:B------:R-:W-:-:S04]  /*0c50*/  FADD R21, R21, R20 ;  /* 0x0000001415157221 */ /* 0x000fc80000000000 */
        /* <DEDUP_REMOVED lines=10> */
[----:B------:R-:W-:Y:S01]  /*0d00*/  FADD R2, R29, R12 ;  /* 0x0000000c1d027221 */ /* 0x000fe20000000000 */
[----:B------:R-:W-:Y:S06]  /*0d10*/  BRA.U UP1, `(.L_x_46) ;  /* 0xfffffffd012c7547 */ /* 0x000fec000b83ffff */
.L_x_45:
[----:B------:R-:W-:Y:S05]  /*0d20*/  BRA.U !UP0, `(.L_x_44) ;  /* 0x0000000108f87547 */ /* 0x000fea000b800000 */
[----:B------:R-:W-:Y:S02]  /*0d30*/  UISETP.GE.U32.AND UP0, UPT, UR6, 0x8, UPT ;  /* 0x000000080600788c */ /* 0x000fe4000bf06070 */
[----:B------:R-:W-:-:S04]  /*0d40*/  ULOP3.LUT UR7, UR5, 0x7, URZ, 0xc0, !UPT ;  /* 0x0000000705077892 */ /* 0x000fc8000f8ec0ff */
[----:B------:R-:W-:-:S03]  /*0d50*/  UISETP.NE.AND UP1, UPT, UR7, URZ, UPT ;  /* 0x000000ff0700728c */ /* 0x000fc6000bf25270 */
[----:B------:R-:W-:Y:S08]  /*0d60*/  BRA.U !UP0, `(.L_x_47) ;  /* 0x00000001086c7547 */ /* 0x000ff0000b800000 */
[----:B------:R-:W1:Y:S01]  /*0d70*/  LDC.64 R4, c[0x0][0x388] ;  /* 0x0000e200ff047b82 */ /* 0x000e620000000a00 */
[----:B0-----:R-:W-:-:S04]  /*0d80*/  IMAD R7, R0, UR4, R3 ;  /* 0x0000000400077c24 */ /* 0x001fc8000f8e0203 */
[----:B-1----:R-:W-:-:S04]  /*0d90*/  IMAD.WIDE R4, R7, 0x4, R4 ;  /* 0x0000000407047825 */ /* 0x002fc800078e0204 */
[C---:B------:R-:W-:Y:S02]  /*0da0*/  IMAD.WIDE R6, R0.reuse, 0x4, R4 ;  /* 0x0000000400067825 */ /* 0x040fe400078e0204 */
[----:B------:R-:W2:Y:S02]  /*0db0*/  LDG.E.CONSTANT R5, desc[UR8][R4.64] ;  /* 0x0000000804057981 */ /* 0x000ea4000c1e9900 */
[C---:B------:R-:W-:Y:S02]  /*0dc0*/  IMAD.WIDE R8, R0.reuse, 0x4, R6 ;  /* 0x0000000400087825 */ /* 0x040fe400078e0206 */
[----:B------:R-:W3:Y:S02]  /*0dd0*/  LDG.E.CONSTANT R6, desc[UR8][R6.64] ;  /* 0x0000000806067981 */ /* 0x000ee4000c1e9900 */
[C---:B------:R-:W-:Y:S02]  /*0de0*/  IMAD.WIDE R10, R0.reuse, 0x4, R8 ;  /* 0x00000004000a7825 */ /* 0x040fe400078e0208 */
[----:B------:R-:W4:Y:S02]  /*0df0*/  LDG.E.CONSTANT R8, desc[UR8][R8.64] ;  /* 0x0000000808087981 */ /* 0x000f24000c1e9900 */
        /* <DEDUP_REMOVED lines=9> */
[----:B------:R-:W-:Y:S01]  /*0e90*/  UIADD3 UR4, UPT, UPT, UR4, 0x8, URZ ;  /* 0x0000000804047890 */ /* 0x000fe2000fffe0ff */
[----:B--2---:R-:W-:-:S04]  /*0ea0*/  FADD R5, R2, R5 ;  /* 0x0000000502057221 */ /* 0x004fc80000000000 */
[----:B---3--:R-:W-:-:S04]  /*0eb0*/  FADD R5, R5, R6 ;  /* 0x0000000605057221 */ /* 0x008fc80000000000 */
[----:B----4-:R-:W-:-:S04]  /*0ec0*/  FADD R5, R5, R8 ;  /* 0x0000000805057221 */ /* 0x010fc80000000000 */
[----:B-----5:R-:W-:-:S04]  /*0ed0*/  FADD R5, R5, R10 ;  /* 0x0000000a05057221 */ /* 0x020fc80000000000 */
[----:B------:R-:W-:-:S04]  /*0ee0*/  FADD R5, R5, R12 ;  /* 0x0000000c05057221 */ /* 0x000fc80000000000 */
[----:B------:R-:W-:-:S04]  /*0ef0*/  FADD R5, R5, R14 ;  /* 0x0000000e05057221 */ /* 0x000fc80000000000 */
[----:B------:R-:W-:-:S04]  /*0f00*/  FADD R5, R5, R16 ;  /* 0x0000001005057221 */ /* 0x000fc80000000000 */
[----:B------:R-:W-:-:S07]  /*0f10*/  FADD R2, R5, R18 ;  /* 0x0000001205027221 */ /* 0x000fce0000000000 */
.L_x_47:
        /* <DEDUP_REMOVED lines=12> */
[----:B------:R-:W-:Y:S02]  /*0fe0*/  IMAD.WIDE R10, R0, 0x4, R8 ;  /* 0x00000004000a7825 */ /* 0x000fe400078e0208 */
[----:B------:R-:W4:Y:S04]  /*0ff0*/  LDG.E.CONSTANT R9, desc[UR8][R8.64] ;  /* 0x0000000808097981 */ /* 0x000f28000c1e9900 */
[----:B------:R-:W5:Y:S01]  /*1000*/  LDG.E.CONSTANT R11, desc[UR8][R10.64] ;  /* 0x000000080a0b7981 */ /* 0x000f62000c1e9900 */
[----:B------:R-:W-:Y:S01]  /*1010*/  UIADD3 UR4, UPT, UPT, UR4, 0x4, URZ ;  /* 0x0000000404047890 */ /* 0x000fe2000fffe0ff */
[----:B--2---:R-:W-:-:S04]  /*1020*/  FADD R2, R2, R5 ;  /* 0x0000000502027221 */ /* 0x004fc80000000000 */
[----:B---3--:R-:W-:-:S04]  /*1030*/  FADD R2, R2, R7 ;  /* 0x0000000702027221 */ /* 0x008fc80000000000 */
[----:B----4-:R-:W-:-:S04]  /*1040*/  FADD R2, R2, R9 ;  /* 0x0000000902027221 */ /* 0x010fc80000000000 */
[----:B-----5:R-:W-:-:S07]  /*1050*/  FADD R2, R2, R11 ;  /* 0x0000000b02027221 */ /* 0x020fce0000000000 */
.L_x_48:
[----:B------:R-:W-:Y:S05]  /*1060*/  BRA.U !UP1, `(.L_x_44) ;  /* 0x0000000109287547 */ /* 0x000fea000b800000 */
[----:B0-----:R-:W0:Y:S01]  /*1070*/  LDC.64 R6, c[0x0][0x388] ;  /* 0x0000e200ff067b82 */ /* 0x001e220000000a00 */
[----:B------:R-:W-:Y:S01]  /*1080*/  IMAD R9, R0, UR4, R3 ;  /* 0x0000000400097c24 */ /* 0x000fe2000f8e0203 */
[----:B------:R-:W-:-:S12]  /*1090*/  UIADD3 UR5, UPT, UPT, -UR5, URZ, URZ ;  /* 0x000000ff05057290 */ /* 0x000fd8000fffe1ff */
.L_x_49:
[----:B0-----:R-:W-:-:S06]  /*10a0*/  IMAD.WIDE R4, R9, 0x4, R6 ;  /* 0x0000000409047825 */ /* 0x001fcc00078e0206 */
[----:B------:R-:W2:Y:S01]  /*10b0*/  LDG.E.CONSTANT R5, desc[UR8][R4.64] ;  /* 0x0000000804057981 */ /* 0x000ea2000c1e9900 */
[----:B------:R-:W-:Y:S01]  /*10c0*/  UIADD3 UR5, UPT, UPT, UR5, 0x1, URZ ;  /* 0x0000000105057890 */ /* 0x000fe2000fffe0ff */
[----:B------:R-:W-:-:S03]  /*10d0*/  IADD3 R9, PT, PT, R9, R0, RZ ;  /* 0x0000000009097210 */ /* 0x000fc60007ffe0ff */
[----:B------:R-:W-:Y:S01]  /*10e0*/  UISETP.NE.AND UP0, UPT, UR5, URZ, UPT ;  /* 0x000000ff0500728c */ /* 0x000fe2000bf05270 */
[----:B--2---:R-:W-:-:S08]  /*10f0*/  FADD R2, R5, R2 ;  /* 0x0000000205027221 */ /* 0x004fd00000000000 */
[----:B------:R-:W-:Y:S05]  /*1100*/  BRA.U UP0, `(.L_x_49) ;  /* 0xfffffffd00e47547 */ /* 0x000fea000b83ffff */
.L_x_44:
[----:B------:R-:W1:Y:S02]  /*1110*/  LDC.64 R4, c[0x0][0x398] ;  /* 0x0000e600ff047b82 */ /* 0x000e640000000a00 */
[----:B-1----:R-:W-:-:S05]  /*1120*/  IMAD.WIDE R4, R3, 0x4, R4 ;  /* 0x0000000403047825 */ /* 0x002fca00078e0204 */
[----:B------:R-:W-:Y:S01]  /*1130*/  STG.E desc[UR8][R4.64], R2 ;  /* 0x0000000204007986 */ /* 0x000fe2000c101908 */
[----:B------:R-:W-:Y:S05]  /*1140*/  EXIT ;  /* 0x000000000000794d */ /* 0x000fea0003800000 */
.L_x_50:
        /* <DEDUP_REMOVED lines=11> */
.L_x_133:


//--------------------- .text._Z15activation_gradPfS_S_ii --------------------------
	.section	.text._Z15activation_gradPfS_S_ii,"ax",@progbits
	.align	128
        .global         _Z15activation_gradPfS_S_ii
        .type           _Z15activation_gradPfS_S_ii,@function
        .size           _Z15activation_gradPfS_S_ii,(.L_x_134 - _Z15activation_gradPfS_S_ii)
        .other          _Z15activation_gradPfS_S_ii,@"STO_CUDA_ENTRY STV_DEFAULT"
_Z15activation_gradPfS_S_ii:
.text._Z15activation_gradPfS_S_ii:
[----:B------:R-:W-:Y:S01]  /*0000*/  LDC R1, c[0x0][0x37c] ;  /* 0x0000df00ff017b82 */ /* 0x000fe20000000800 */
[----:B------:R-:W0:Y:S01]  /*0010*/  S2R R0, SR_CTAID.Y ;  /* 0x0000000000007919 */ /* 0x000e220000002600 */
[----:B------:R-:W0:Y:S01]  /*0020*/  LDCU UR4, c[0x0][0x364] ;  /* 0x00006c80ff0477ac */ /* 0x000e220008000800 */
[----:B------:R-:W0:Y:S01]  /*0030*/  S2R R3, SR_TID.Y ;  /* 0x0000000000037919 */ /* 0x000e220000002200 */
[----:B------:R-:W1:Y:S01]  /*0040*/  LDCU UR5, c[0x0][0x360] ;  /* 0x00006c00ff0577ac */ /* 0x000e620008000800 */
[----:B------:R-:W1:Y:S01]  /*0050*/  S2R R5, SR_CTAID.X ;  /* 0x0000000000057919 */ /* 0x000e620000002500 */
[----:B------:R-:W2:Y:S01]  /*0060*/  LDCU.64 UR6, c[0x0][0x398] ;  /* 0x00007300ff0677ac */ /* 0x000ea20008000a00 */
[----:B------:R-:W1:Y:S01]  /*0070*/  S2R R2, SR_TID.X ;  /* 0x0000000000027919 */ /* 0x000e620000002100 */
[----:B0-----:R-:W-:-:S05]  /*0080*/  IMAD R0, R0, UR4, R3 ;  /* 0x0000000400007c24 */ /* 0x001fca000f8e0203 */
[----:B--2---:R-:W-:Y:S01]  /*0090*/  ISETP.GE.AND P0, PT, R0, UR7, PT ;  /* 0x0000000700007c0c */ /* 0x004fe2000bf06270 */
[----:B-1----:R-:W-:-:S05]  /*00a0*/  IMAD R5, R5, UR5, R2 ;  /* 0x0000000505057c24 */ /* 0x002fca000f8e0202 */
[----:B------:R-:W-:-:S13]  /*00b0*/  ISETP.GE.OR P0, PT, R5, UR6, P0 ;  /* 0x0000000605007c0c */ /* 0x000fda0008706670 */
[----:B------:R-:W-:Y:S05]  /*00c0*/  @P0 EXIT ;  /* 0x000000000000094d */ /* 0x000fea0003800000 */
[----:B------:R-:W0:Y:S01]  /*00d0*/  LDC.64 R2, c[0x0][0x388] ;  /* 0x0000e200ff027b82 */ /* 0x000e220000000a00 */
[----:B------:R-:W1:Y:S01]  /*00e0*/  LDCU.64 UR4, c[0x0][0x358] ;  /* 0x00006b00ff0477ac */ /* 0x000e620008000a00 */
[----:B------:R-:W-:-:S06]  /*00f0*/  IMAD R7, R0, UR6, R5 ;  /* 0x0000000600077c24 */ /* 0x000fcc000f8e0205 */
[----:B------:R-:W2:Y:S01]  /*0100*/  LDC.64 R4, c[0x0][0x390] ;  /* 0x0000e400ff047b82 */ /* 0x000ea20000000a00 */
[----:B0-----:R-:W-:-:S06]  /*0110*/  IMAD.WIDE R2, R7, 0x4, R2 ;  /* 0x0000000407027825 */ /* 0x001fcc00078e0202 */
[----:B-1----:R-:W3:Y:S01]  /*0120*/  LDG.E R2, desc[UR4][R2.64] ;  /* 0x0000000402027981 */ /* 0x002ee2000c1e1900 */
[----:B------:R-:W-:Y:S01]  /*0130*/  BSSY.RECONVERGENT B0, `(.L_x_51) ;  /* 0x0000008000007945 */ /* 0x000fe20003800200 */
[----:B------:R-:W-:Y:S02]  /*0140*/  HFMA2 R9, -RZ, RZ, 0, 0 ;  /* 0x00000000ff097431 */ /* 0x000fe400000001ff */
[----:B--2---:R-:W-:Y:S01]  /*0150*/  IMAD.WIDE R4, R7, 0x4, R4 ;  /* 0x0000000407047825 */ /* 0x004fe200078e0204 */
[----:B---3--:R-:W-:-:S13]  /*0160*/  FSETP.GT.AND P0, PT, R2, RZ, PT ;  /* 0x000000ff0200720b */ /* 0x008fda0003f04000 */
[----:B------:R-:W-:Y:S05]  /*0170*/  @!P0 BRA `(.L_x_52) ;  /* 0x00000000000c8947 */ /* 0x000fea0003800000 */
[----:B------:R-:W0:Y:S02]  /*0180*/  LDC.64 R2, c[0x0][0x380] ;  /* 0x0000e000ff027b82 */ /* 0x000e240000000a00 */
[----:B0-----:R-:W-:-:S05]  /*0190*/  IMAD.WIDE R2, R7, 0x4, R2 ;  /* 0x0000000407027825 */ /* 0x001fca00078e0202 */
[----:B------:R0:W5:Y:S02]  /*01a0*/  LDG.E R9, desc[UR4][R2.64] ;  /* 0x0000000402097981 */ /* 0x000164000c1e1900 */
.L_x_52:
[----:B------:R-:W-:Y:S05]  /*01b0*/  BSYNC.RECONVERGENT B0 ;  /* 0x0000000000007941 */ /* 0x000fea0003800200 */
.L_x_51:
[----:B-----5:R-:W-:Y:S01]  /*01c0*/  STG.E desc[UR4][R4.64], R9 ;  /* 0x0000000904007986 */ /* 0x020fe2000c101904 */
[----:B------:R-:W-:Y:S05]  /*01d0*/  EXIT ;  /* 0x000000000000794d */ /* 0x000fea0003800000 */
.L_x_53:
        /* <DEDUP_REMOVED lines=10> */
.L_x_134:


//--------------------- .text._Z9backwardsPfS_S_iii --------------------------
	.section	.text._Z9backwardsPfS_S_iii,"ax",@progbits
	.align	128
        .global         _Z9backwardsPfS_S_iii
        .type           _Z9backwardsPfS_S_iii,@function
        .size           _Z9backwardsPfS_S_iii,(.L_x_135 - _Z9backwardsPfS_S_iii)
        .other          _Z9backwardsPfS_S_iii,@"STO_CUDA_ENTRY STV_DEFAULT"
_Z9backwardsPfS_S_iii:
.text._Z9backwardsPfS_S_iii:
[----:B------:R-:W-:Y:S01]  /*0000*/  LDC R1, c[0x0][0x37c] ;  /* 0x0000df00ff017b82 */ /* 0x000fe20000000800 */
[----:B------:R-:W0:Y:S01]  /*0010*/  S2R R0, SR_CTAID.X ;  /* 0x0000000000007919 */ /* 0x000e220000002500 */
[----:B------:R-:W1:Y:S01]  /*0020*/  LDCU UR4, c[0x0][0x364] ;  /* 0x00006c80ff0477ac */ /* 0x000e620008000800 */
[----:B------:R-:W0:Y:S01]  /*0030*/  S2R R3, SR_TID.X ;  /* 0x0000000000037919 */ /* 0x000e220000002100 */
[----:B------:R-:W0:Y:S01]  /*0040*/  LDCU UR5, c[0x0][0x360] ;  /* 0x00006c00ff0577ac */ /* 0x000e220008000800 */
[----:B------:R-:W1:Y:S01]  /*0050*/  S2R R7, SR_CTAID.Y ;  /* 0x0000000000077919 */ /* 0x000e620000002600 */
[----:B------:R-:W2:Y:S01]  /*0060*/  LDCU UR11, c[0x0][0x3a0] ;  /* 0x00007400ff0b77ac */ /* 0x000ea20008000800 */
[----:B------:R-:W1:Y:S01]  /*0070*/  S2R R2, SR_TID.Y ;  /* 0x0000000000027919 */ /* 0x000e620000002200 */
[----:B------:R-:W3:Y:S01]  /*0080*/  LDCU UR6, c[0x0][0x398] ;  /* 0x00007300ff0677ac */ /* 0x000ee20008000800 */
[----:B0-----:R-:W-:-:S05]  /*0090*/  IMAD R0, R0, UR5, R3 ;  /* 0x0000000500007c24 */ /* 0x001fca000f8e0203 */
[----:B--2---:R-:W-:Y:S01]  /*00a0*/  ISETP.GE.AND P0, PT, R0, UR11, PT ;  /* 0x0000000b00007c0c */ /* 0x004fe2000bf06270 */
[----:B-1----:R-:W-:-:S05]  /*00b0*/  IMAD R7, R7, UR4, R2 ;  /* 0x0000000407077c24 */ /* 0x002fca000f8e0202 */
[----:B---3--:R-:W-:-:S13]  /*00c0*/  ISETP.GE.OR P0, PT, R7, UR6, P0 ;  /* 0x0000000607007c0c */ /* 0x008fda0008706670 */
[----:B------:R-:W-:Y:S05]  /*00d0*/  @P0 EXIT ;  /* 0x000000000000094d */ /* 0x000fea0003800000 */
[----:B------:R-:W0:Y:S01]  /*00e0*/  LDCU UR7, c[0x0][0x39c] ;  /* 0x00007380ff0777ac */ /* 0x000e220008000800 */
[----:B------:R-:W-:Y:S01]  /*00f0*/  HFMA2 R14, -RZ, RZ, 0, 0 ;  /* 0x00000000ff0e7431 */ /* 0x000fe200000001ff */
[----:B------:R-:W1:Y:S01]  /*0100*/  LDCU.64 UR12, c[0x0][0x358] ;  /* 0x00006b00ff0c77ac */ /* 0x000e620008000a00 */
[----:B0-----:R-:W-:-:S09]  /*0110*/  UISETP.GE.AND UP0, UPT, UR7, 0x1, UPT ;  /* 0x000000010700788c */ /* 0x001fd2000bf06270 */
[----:B-1----:R-:W-:Y:S05]  /*0120*/  BRA.U !UP0, `(.L_x_54) ;  /* 0x00000009089c7547 */ /* 0x002fea000b800000 */
[----:B------:R-:W-:Y:S02]  /*0130*/  UISETP.GE.U32.AND UP1, UPT, UR7, 0x10, UPT ;  /* 0x000000100700788c */ /* 0x000fe4000bf26070 */
[----:B------:R-:W-:Y:S01]  /*0140*/  IMAD R8, R7, UR7, RZ ;  /* 0x0000000707087c24 */ /* 0x000fe2000f8e02ff */
[----:B------:R-:W-:Y:S02]  /*0150*/  ULOP3.LUT UR10, UR7, 0xf, URZ, 0xc0, !UPT ;  /* 0x0000000f070a7892 */ /* 0x000fe4000f8ec0ff */
[----:B------:R-:W-:Y:S01]  /*0160*/  IMAD R9, R0, UR7, RZ ;  /* 0x0000000700097c24 */ /* 0x000fe2000f8e02ff */
[----:B------:R-:W-:Y:S01]  /*0170*/  MOV R14, RZ ;  /* 0x000000ff000e7202 */ /* 0x000fe20000000f00 */
[----:B------:R-:W-:Y:S01]  /*0180*/  UMOV UR4, URZ ;  /* 0x000000ff00047c82 */ /* 0x000fe20008000000 */
[----:B------:R-:W-:Y:S01]  /*0190*/  UISETP.NE.AND UP0, UPT, UR10, URZ, UPT ;  /* 0x000000ff0a00728c */ /* 0x000fe2000bf05270 */
[----:B------:R-:W-:Y:S10]  /*01a0*/  BRA.U !UP1, `(.L_x_55) ;  /* 0x0000000509107547 */ /* 0x000ff4000b800000 */
[----:B------:R-:W0:Y:S01]  /*01b0*/  LDC.64 R2, c[0x0][0x380] ;  /* 0x0000e000ff027b82 */ /* 0x000e220000000a00 */
[----:B------:R-:W1:Y:S01]  /*01c0*/  LDCU.64 UR8, c[0x0][0x388] ;  /* 0x00007100ff0877ac */ /* 0x000e620008000a00 */
[----:B------:R-:W-:Y:S02]  /*01d0*/  MOV R14, RZ ;  /* 0x000000ff000e7202 */ /* 0x000fe40000000f00 */
[----:B------:R-:W-:Y:S01]  /*01e0*/  MOV R6, R9 ;  /* 0x0000000900067202 */ /* 0x000fe20000000f00 */
[----:B------:R-:W-:Y:S02]  /*01f0*/  ULOP3.LUT UR4, UR7, 0x7ffffff0, URZ, 0xc0, !UPT ;  /* 0x7ffffff007047892 */ /* 0x000fe4000f8ec0ff */
[----:B-1----:R-:W-:Y:S02]  /*0200*/  UIADD3 UR5, UP1, UPT, UR8, 0x20, URZ ;  /* 0x0000002008057890 */ /* 0x002fe4000ff3e0ff */
[----:B------:R-:W-:Y:S02]  /*0210*/  UIADD3 UR8, UPT, UPT, -UR4, URZ, URZ ;  /* 0x000000ff04087290 */ /* 0x000fe4000fffe1ff */
[----:B------:R-:W-:Y:S01]  /*0220*/  UIADD3.X UR6, UPT, UPT, URZ, UR9, URZ, UP1, !UPT ;  /* 0x00000009ff067290 */ /* 0x000fe20008ffe4ff */
[----:B0-----:R-:W-:-:S03]  /*0230*/  IMAD.WIDE.U32 R2, R8, 0x4, R2 ;  /* 0x0000000408027825 */ /* 0x001fc600078e0002 */
[----:B------:R-:W-:-:S04]  /*0240*/  IADD3 R4, P0, PT, R2, 0x20, RZ ;  /* 0x0000002002047810 */ /* 0x000fc80007f1e0ff */
[----:B------:R-:W-:-:S09]  /*0250*/  IADD3.X R5, PT, PT, RZ, R3, RZ, P0, !PT ;  /* 0x00000003ff057210 */ /* 0x000fd200007fe4ff */
.L_x_56:
[----:B------:R-:W-:Y:S01]  /*0260*/  MOV R2, UR5 ;  /* 0x0000000500027c02 */ /* 0x000fe20008000f00 */
[----:B------:R-:W2:Y:S01]  /*0270*/  LDG.E R15, desc[UR12][R4.64+-0x20] ;  /* 0xffffe00c040f7981 */ /* 0x000ea2000c1e1900 */
[----:B------:R-:W-:-:S03]  /*0280*/  MOV R3, UR6 ;  /* 0x0000000600037c02 */ /* 0x000fc60008000f00 */
[----:B------:R-:W3:Y:S01]  /*0290*/  LDG.E R17, desc[UR12][R4.64+-0x1c] ;  /* 0xffffe40c04117981 */ /* 0x000ee2000c1e1900 */
[----:B------:R-:W-:-:S03]  /*02a0*/  IMAD.WIDE R2, R6, 0x4, R2 ;  /* 0x0000000406027825 */ /* 0x000fc600078e0202 */
[----:B------:R-:W4:Y:S04]  /*02b0*/  LDG.E R19, desc[UR12][R4.64+-0x18] ;  /* 0xffffe80c04137981 */ /* 0x000f28000c1e1900 */
[----:B------:R-:W2:Y:S04]  /*02c0*/  LDG.E R16, desc[UR12][R2.64+-0x20] ;  /* 0xffffe00c02107981 */ /* 0x000ea8000c1e1900 */
[----:B------:R-:W3:Y:S04]  /*02d0*/  LDG.E R24, desc[UR12][R2.64+-0x1c] ;  /* 0xffffe40c02187981 */ /* 0x000ee8000c1e1900 */
[----:B------:R-:W4:Y:S04]  /*02e0*/  LDG.E R18, desc[UR12][R2.64+-0x18] ;  /* 0xffffe80c02127981 */ /* 0x000f28000c1e1900 */
[----:B------:R-:W5:Y:S04]  /*02f0*/  LDG.E R20, desc[UR12][R4.64+-0x14] ;  /* 0xffffec0c04147981 */ /* 0x000f68000c1e1900 */
        /* <DEDUP_REMOVED lines=8> */
[----:B------:R-:W5:Y:S01]  /*0380*/  LDG.E R26, desc[UR12][R4.64+0x1c] ;  /* 0x00001c0c041a7981 */ /* 0x000f62000c1e1900 */
[----:B--2---:R-:W-:-:S03]  /*0390*/  FFMA R16, R15, R16, R14 ;  /* 0x000000100f107223 */ /* 0x004fc6000000000e */
[----:B------:R-:W2:Y:S01]  /*03a0*/  LDG.E R15, desc[UR12][R4.64+-0x4] ;  /* 0xfffffc0c040f7981 */ /* 0x000ea2000c1e1900 */
[----:B---3--:R-:W-:-:S03]  /*03b0*/  FFMA R24, R17, R24, R16 ;  /* 0x0000001811187223 */ /* 0x008fc60000000010 */
[----:B------:R-:W2:Y:S01]  /*03c0*/  LDG.E R14, desc[UR12][R2.64+-0x4] ;  /* 0xfffffc0c020e7981 */ /* 0x000ea2000c1e1900 */
[----:B----4-:R-:W-:-:S03]  /*03d0*/  FFMA R25, R19, R18, R24 ;  /* 0x0000001213197223 */ /* 0x010fc60000000018 */
[----:B------:R-:W3:Y:S04]  /*03e0*/  LDG.E R16, desc[UR12][R4.64] ;  /* 0x0000000c04107981 */ /* 0x000ee8000c1e1900 */
[----:B------:R-:W3:Y:S01]  /*03f0*/  LDG.E R17, desc[UR12][R2.64] ;  /* 0x0000000c02117981 */ /* 0x000ee2000c1e1900 */
[----:B-----5:R-:W-:-:S03]  /*0400*/  FFMA R25, R20, R21, R25 ;  /* 0x0000001514197223 */ /* 0x020fc60000000019 */
[----:B------:R-:W4:Y:S04]  /*0410*/  LDG.E R18, desc[UR12][R4.64+0x4] ;  /* 0x0000040c04127981 */ /* 0x000f28000c1e1900 */
[----:B------:R-:W4:Y:S01]  /*0420*/  LDG.E R19, desc[UR12][R2.64+0x4] ;  /* 0x0000040c02137981 */ /* 0x000f22000c1e1900 */
[----:B------:R-:W-:-:S03]  /*0430*/  FFMA R25, R22, R23, R25 ;  /* 0x0000001716197223 */ /* 0x000fc60000000019 */
[----:B------:R-:W5:Y:S04]  /*0440*/  LDG.E R20, desc[UR12][R4.64+0x8] ;  /* 0x0000080c04147981 */ /* 0x000f68000c1e1900 */
[----:B------:R-:W5:Y:S01]  /*0450*/  LDG.E R21, desc[UR12][R2.64+0x8] ;  /* 0x0000080c02157981 */ /* 0x000f62000c1e1900 */
[----:B------:R-:W-:-:S03]  /*0460*/  FFMA R25, R10, R11, R25 ;  /* 0x0000000b0a197223 */ /* 0x000fc60000000019 */
[----:B------:R-:W5:Y:S04]  /*0470*/  LDG.E R22, desc[UR12][R4.64+0xc] ;  /* 0x00000c0c04167981 */ /* 0x000f68000c1e1900 */
[----:B------:R-:W5:Y:S04]  /*0480*/  LDG.E R23, desc[UR12][R2.64+0xc] ;  /* 0x00000c0c02177981 */ /* 0x000f68000c1e1900 */
[----:B------:R-:W5:Y:S01]  /*0490*/  LDG.E R10, desc[UR12][R4.64+0x10] ;  /* 0x0000100c040a7981 */ /* 0x000f62000c1e1900 */
[----:B------:R-:W-:-:S03]  /*04a0*/  FFMA R28, R12, R13, R25 ;  /* 0x0000000d0c1c7223 */ /* 0x000fc60000000019 */
[----:B------:R-:W5:Y:S04]  /*04b0*/  LDG.E R11, desc[UR12][R2.64+0x10] ;  /* 0x0000100c020b7981 */ /* 0x000f68000c1e1900 */
[----:B------:R-:W5:Y:S04]  /*04c0*/  LDG.E R24, desc[UR12][R4.64+0x14] ;  /* 0x0000140c04187981 */ /* 0x000f68000c1e1900 */
[----:B------:R-:W5:Y:S04]  /*04d0*/  LDG.E R25, desc[UR12][R2.64+0x14] ;  /* 0x0000140c02197981 */ /* 0x000f68000c1e1900 */
[----:B------:R0:W5:Y:S04]  /*04e0*/  LDG.E R13, desc[UR12][R4.64+0x18] ;  /* 0x0000180c040d7981 */ /* 0x000168000c1e1900 */
[----:B------:R-:W5:Y:S01]  /*04f0*/  LDG.E R12, desc[UR12][R2.64+0x18] ;  /* 0x0000180c020c7981 */ /* 0x000f62000c1e1900 */
[----:B------:R-:W-:-:S04]  /*0500*/  UIADD3 UR8, UPT, UPT, UR8, 0x10, URZ ;  /* 0x0000001008087890 */ /* 0x000fc8000fffe0ff */
[----:B------:R-:W-:Y:S01]  /*0510*/  UISETP.NE.AND UP1, UPT, UR8, URZ, UPT ;  /* 0x000000ff0800728c */ /* 0x000fe2000bf25270 */
[----:B0-----:R-:W-:Y:S02]  /*0520*/  IADD3 R4, P0, PT, R4, 0x40, RZ ;  /* 0x0000004004047810 */ /* 0x001fe40007f1e0ff */
[----:B------:R-:W-:Y:S02]  /*0530*/  IADD3 R6, PT, PT, R6, 0x10, RZ ;  /* 0x0000001006067810 */ /* 0x000fe40007ffe0ff */
[----:B------:R-:W-:Y:S01]  /*0540*/  IADD3.X R5, PT, PT, RZ, R5, RZ, P0, !PT ;  /* 0x00000005ff057210 */ /* 0x000fe200007fe4ff */
[----:B--2---:R-:W-:-:S04]  /*0550*/  FFMA R15, R15, R14, R28 ;  /* 0x0000000e0f0f7223 */ /* 0x004fc8000000001c */
[----:B---3--:R-:W-:-:S04]  /*0560*/  FFMA R15, R16, R17, R15 ;  /* 0x00000011100f7223 */ /* 0x008fc8000000000f */
[----:B----4-:R-:W-:-:S04]  /*0570*/  FFMA R15, R18, R19, R15 ;  /* 0x00000013120f7223 */ /* 0x010fc8000000000f */
[----:B-----5:R-:W-:-:S04]  /*0580*/  FFMA R15, R20, R21, R15 ;  /* 0x00000015140f7223 */ /* 0x020fc8000000000f */
[----:B------:R-:W-:-:S04]  /*0590*/  FFMA R15, R22, R23, R15 ;  /* 0x00000017160f7223 */ /* 0x000fc8000000000f */
[----:B------:R-:W-:-:S04]  /*05a0*/  FFMA R11, R10, R11, R15 ;  /* 0x0000000b0a0b7223 */ /* 0x000fc8000000000f */
[----:B------:R-:W-:-:S04]  /*05b0*/  FFMA R24, R24, R25, R11 ;  /* 0x0000001918187223 */ /* 0x000fc8000000000b */
[----:B------:R-:W-:-:S04]  /*05c0*/  FFMA R13, R13, R12, R24 ;  /* 0x0000000c0d0d7223 */ /* 0x000fc80000000018 */
[----:B------:R-:W-:Y:S01]  /*05d0*/  FFMA R14, R26, R27, R13 ;  /* 0x0000001b1a0e7223 */ /* 0x000fe2000000000d */
[----:B------:R-:W-:Y:S06]  /*05e0*/  BRA.U UP1, `(.L_x_56) ;  /* 0xfffffffd011c7547 */ /* 0x000fec000b83ffff */
.L_x_55:
[----:B------:R-:W-:Y:S05]  /*05f0*/  BRA.U !UP0, `(.L_x_54) ;  /* 0x0000000508687547 */ /* 0x000fea000b800000 */
[----:B------:R-:W-:Y:S02]  /*0600*/  UISETP.GE.U32.AND UP0, UPT, UR10, 0x8, UPT ;  /* 0x000000080a00788c */ /* 0x000fe4000bf06070 */
[----:B------:R-:W-:-:S04]  /*0610*/  ULOP3.LUT UR6, UR7, 0x7, URZ, 0xc0, !UPT ;  /* 0x0000000707067892 */ /* 0x000fc8000f8ec0ff */
[----:B------:R-:W-:-:S03]  /*0620*/  UISETP.NE.AND UP1, UPT, UR6, URZ, UPT ;  /* 0x000000ff0600728c */ /* 0x000fc6000bf25270 */
[----:B------:R-:W-:Y:S08]  /*0630*/  BRA.U !UP0, `(.L_x_57) ;  /* 0x0000000108907547 */ /* 0x000ff0000b800000 */
[----:B------:R-:W0:Y:S01]  /*0640*/  LDC.64 R10, c[0x0][0x380] ;  /* 0x0000e000ff0a7b82 */ /* 0x000e220000000a00 */
[----:B------:R-:W1:Y:S01]  /*0650*/  LDCU.64 UR8, c[0x0][0x380] ;  /* 0x00007000ff0877ac */ /* 0x000e620008000a00 */
[C---:B------:R-:W-:Y:S02]  /*0660*/  IADD3 R3, PT, PT, R8.reuse, UR4, RZ ;  /* 0x0000000408037c10 */ /* 0x040fe4000fffe0ff */
[----:B------:R-:W-:Y:S02]  /*0670*/  IADD3 R6, P0, PT, R8, UR4, RZ ;  /* 0x0000000408067c10 */ /* 0x000fe4000ff1e0ff */
[----:B------:R-:W-:Y:S02]  /*0680*/  IADD3 R13, PT, PT, R9, UR4, RZ ;  /* 0x00000004090d7c10 */ /* 0x000fe4000fffe0ff */
[----:B------:R-:W2:Y:S01]  /*0690*/  LDC.64 R4, c[0x0][0x388] ;  /* 0x0000e200ff047b82 */ /* 0x000ea20000000a00 */
[----:B0-----:R-:W-:Y:S01]  /*06a0*/  IMAD.WIDE.U32 R10, R3, 0x4, R10 ;  /* 0x00000004030a7825 */ /* 0x001fe200078e000a */
[----:B------:R-:W-:-:S02]  /*06b0*/  IADD3.X R3, PT, PT, RZ, RZ, RZ, P0, !PT ;  /* 0x000000ffff037210 */ /* 0x000fc400007fe4ff */
[C---:B-1----:R-:W-:Y:S02]  /*06c0*/  LEA R2, P0, R6.reuse, UR8, 0x2 ;  /* 0x0000000806027c11 */ /* 0x042fe4000f8010ff */
[----:B------:R-:W3:Y:S02]  /*06d0*/  LDG.E R15, desc[UR12][R10.64] ;  /* 0x0000000c0a0f7981 */ /* 0x000ee4000c1e1900 */
[----:B------:R-:W-:Y:S01]  /*06e0*/  LEA.HI.X R3, R6, UR9, R3, 0x2, P0 ;  /* 0x0000000906037c11 */ /* 0x000fe200080f1403 */
[----:B--2---:R-:W-:-:S04]  /*06f0*/  IMAD.WIDE R4, R13, 0x4, R4 ;  /* 0x000000040d047825 */ /* 0x004fc800078e0204 */
[----:B------:R-:W2:Y:S04]  /*0700*/  LDG.E R18, desc[UR12][R2.64+0x4] ;  /* 0x0000040c02127981 */ /* 0x000ea8000c1e1900 */
[----:B------:R-:W3:Y:S04]  /*0710*/  LDG.E R16, desc[UR12][R4.64] ;  /* 0x0000000c04107981 */ /* 0x000ee8000c1e1900 */
[----:B------:R-:W2:Y:S04]  /*0720*/  LDG.E R17, desc[UR12][R4.64+0x4] ;  /* 0x0000040c04117981 */ /* 0x000ea8000c1e1900 */
[----:B------:R-:W4:Y:S04]  /*0730*/  LDG.E R19, desc[UR12][R4.64+0x8] ;  /* 0x0000080c04137981 */ /* 0x000f28000c1e1900 */
        /* <DEDUP_REMOVED lines=11> */
[----:B------:R-:W-:Y:S01]  /*07f0*/  UIADD3 UR4, UPT, UPT, UR4, 0x8, URZ ;  /* 0x0000000804047890 */ /* 0x000fe2000fffe0ff */
[----:B---3--:R-:W-:-:S04]  /*0800*/  FFMA R15, R15, R16, R14 ;  /* 0x000000100f0f7223 */ /* 0x008fc8000000000e */
[----:B--2---:R-:W-:-:S04]  /*0810*/  FFMA R15, R18, R17, R15 ;  /* 0x00000011120f7223 */ /* 0x004fc8000000000f */
[----:B----4-:R-:W-:-:S04]  /*0820*/  FFMA R15, R20, R19, R15 ;  /* 0x00000013140f7223 */ /* 0x010fc8000000000f */
[----:B-----5:R-:W-:-:S04]  /*0830*/  FFMA R15, R22, R21, R15 ;  /* 0x00000015160f7223 */ /* 0x020fc8000000000f */
[----:B------:R-:W-:-:S04]  /*0840*/  FFMA R15, R24, R23, R15 ;  /* 0x00000017180f7223 */ /* 0x000fc8000000000f */
[----:B------:R-:W-:-:S04]  /*0850*/  FFMA R13, R12, R13, R15 ;  /* 0x0000000d0c0d7223 */ /* 0x000fc8000000000f */
[----:B------:R-:W-:-:S04]  /*0860*/  FFMA R11, R6, R11, R13 ;  /* 0x0000000b060b7223 */ /* 0x000fc8000000000d */
[----:B------:R-:W-:-:S07]  /*0870*/  FFMA R14, R10, R25, R11 ;  /* 0x000000190a0e7223 */ /* 0x000fce000000000b */
.L_x_57:
        /* <DEDUP_REMOVED lines=13> */
[----:B-1----:R-:W-:-:S03]  /*0950*/  LEA R2, P0, R6, UR6, 0x2 ;  /* 0x0000000606027c11 */ /* 0x002fc6000f8010ff */
[----:B------:R-:W3:Y:S01]  /*0960*/  LDG.E R11, desc[UR12][R10.64] ;  /* 0x0000000c0a0b7981 */ /* 0x000ee2000c1e1900 */
        /* <DEDUP_REMOVED lines=8> */
[----:B------:R-:W5:Y:S01]  /*09f0*/  LDG.E R18, desc[UR12][R4.64+0xc] ;  /* 0x00000c0c04127981 */ /* 0x000f62000c1e1900 */
[----:B------:R-:W-:Y:S01]  /*0a00*/  UIADD3 UR4, UPT, UPT, UR4, 0x4, URZ ;  /* 0x0000000404047890 */ /* 0x000fe2000fffe0ff */
[----:B---3--:R-:W-:-:S04]  /*0a10*/  FFMA R6, R11, R6, R14 ;  /* 0x000000060b067223 */ /* 0x008fc8000000000e */
[----:B--2---:R-:W-:-:S04]  /*0a20*/  FFMA R6, R13, R12, R6 ;  /* 0x0000000c0d067223 */ /* 0x004fc80000000006 */
[----:B----4-:R-:W-:-:S04]  /*0a30*/  FFMA R6, R15, R16, R6 ;  /* 0x000000100f067223 */ /* 0x010fc80000000006 */
[----:B-----5:R-:W-:-:S07]  /*0a40*/  FFMA R14, R17, R18, R6 ;  /* 0x00000012110e7223 */ /* 0x020fce0000000006 */
.L_x_58:
[----:B------:R-:W-:Y:S05]  /*0a50*/  BRA.U !UP1, `(.L_x_54) ;  /* 0x0000000109507547 */ /* 0x000fea000b800000 */
[----:B------:R-:W0:Y:S01]  /*0a60*/  LDC.64 R4, c[0x0][0x380] ;  /* 0x0000e000ff047b82 */ /* 0x000e220000000a00 */
[----:B------:R-:W-:Y:S01]  /*0a70*/  IADD3 R11, PT, PT, R8, UR4, RZ ;  /* 0x00000004080b7c10 */ /* 0x000fe2000fffe0ff */
[----:B------:R-:W-:-:S06]  /*0a80*/  UIADD3 UR5, UPT, UPT, -UR5, URZ, URZ ;  /* 0x000000ff05057290 */ /* 0x000fcc000fffe1ff */
[----:B------:R-:W1:Y:S01]  /*0a90*/  LDC.64 R2, c[0x0][0x388] ;  /* 0x0000e200ff027b82 */ /* 0x000e620000000a00 */
[----:B0-----:R-:W-:Y:S01]  /*0aa0*/  IMAD.WIDE.U32 R4, R11, 0x4, R4 ;  /* 0x000000040b047825 */ /* 0x001fe200078e0004 */
[----:B------:R-:W-:Y:S02]  /*0ab0*/  IADD3 R11, PT, PT, R9, UR4, RZ ;  /* 0x00000004090b7c10 */ /* 0x000fe4000fffe0ff */
[----:B------:R-:W-:Y:S02]  /*0ac0*/  MOV R6, R4 ;  /* 0x0000000400067202 */ /* 0x000fe40000000f00 */
[----:B------:R-:W-:-:S07]  /*0ad0*/  MOV R13, R5 ;  /* 0x00000005000d7202 */ /* 0x000fce0000000f00 */
.L_x_59:
[----:B-1----:R-:W-:Y:S01]  /*0ae0*/  IMAD.WIDE R4, R11, 0x4, R2 ;  /* 0x000000040b047825 */ /* 0x002fe200078e0202 */
[----:B------:R-:W-:Y:S02]  /*0af0*/  MOV R9, R13 ;  /* 0x0000000d00097202 */ /* 0x000fe40000000f00 */
[----:B------:R-:W-:-:S03]  /*0b00*/  MOV R8, R6 ;  /* 0x0000000600087202 */ /* 0x000fc60000000f00 */
[----:B------:R-:W2:Y:S04]  /*0b10*/  LDG.E R4, desc[UR12][R4.64] ;  /* 0x0000000c04047981 */ /* 0x000ea8000c1e1900 */
[----:B------:R-:W2:Y:S01]  /*0b20*/  LDG.E R9, desc[UR12][R8.64] ;  /* 0x0000000c08097981 */ /* 0x000ea2000c1e1900 */
[----:B------:R-:W-:Y:S01]  /*0b30*/  UIADD3 UR5, UPT, UPT, UR5, 0x1, URZ ;  /* 0x0000000105057890 */ /* 0x000fe2000fffe0ff */
[----:B------:R-:W-:Y:S02]  /*0b40*/  IADD3 R6, P0, PT, R6, 0x4, RZ ;  /* 0x0000000406067810 */ /* 0x000fe40007f1e0ff */
[----:B------:R-:W-:Y:S01]  /*0b50*/  IADD3 R11, PT, PT, R11, 0x1, RZ ;  /* 0x000000010b0b7810 */ /* 0x000fe20007ffe0ff */
[----:B------:R-:W-:Y:S01]  /*0b60*/  UISETP.NE.AND UP0, UPT, UR5, URZ, UPT ;  /* 0x000000ff0500728c */ /* 0x000fe2000bf05270 */
[----:B------:R-:W-:Y:S01]  /*0b70*/  IADD3.X R13, PT, PT, RZ, R13, RZ, P0, !PT ;  /* 0x0000000dff0d7210 */ /* 0x000fe200007fe4ff */
[----:B--2---:R-:W-:-:S07]  /*0b80*/  FFMA R14, R9, R4, R14 ;  /* 0x00000004090e7223 */ /* 0x004fce000000000e */
[----:B------:R-:W-:Y:S05]  /*0b90*/  BRA.U UP0, `(.L_x_59) ;  /* 0xfffffffd00d07547 */ /* 0x000fea000b83ffff */
.L_x_54:
[----:B------:R-:W0:Y:S01]  /*0ba0*/  LDC.64 R2, c[0x0][0x390] ;  /* 0x0000e400ff027b82 */ /* 0x000e220000000a00 */
[----:B------:R-:W-:-:S04]  /*0bb0*/  IMAD R7, R7, UR11, R0 ;  /* 0x0000000b07077c24 */ /* 0x000fc8000f8e0200 */
[----:B0-----:R-:W-:-:S05]  /*0bc0*/  IMAD.WIDE R2, R7, 0x4, R2 ;  /* 0x0000000407027825 */ /* 0x001fca00078e0202 */
[----:B------:R-:W-:Y:S01]  /*0bd0*/  STG.E desc[UR12][R2.64], R14 ;  /* 0x0000000e02007986 */ /* 0x000fe2000c10190c */
[----:B------:R-:W-:Y:S05]  /*0be0*/  EXIT ;  /* 0x000000000000794d */ /* 0x000fea0003800000 */
.L_x_60:
        /* <DEDUP_REMOVED lines=9> */
.L_x_135:


//--------------------- .text._Z23cross_entropy_backwardsPfS_S_ii --------------------------
	.section	.text._Z23cross_entropy_backwardsPfS_S_ii,"ax",@progbits
	.align	128
        .global         _Z23cross_entropy_backwardsPfS_S_ii
        .type           _Z23cross_entropy_backwardsPfS_S_ii,@function
        .size           _Z23cross_entropy_backwardsPfS_S_ii,(.L_x_136 - _Z23cross_entropy_backwardsPfS_S_ii)
        .other          _Z23cross_entropy_backwardsPfS_S_ii,@"STO_CUDA_ENTRY STV_DEFAULT"
_Z23cross_entropy_backwardsPfS_S_ii:
.text._Z23cross_entropy_backwardsPfS_S_ii:
[----:B------:R-:W-:Y:S01]  /*0000*/  LDC R1, c[0x0][0x37c] ;  /* 0x0000df00ff017b82 */ /* 0x000fe20000000800 */
[----:B------:R-:W0:Y:S01]  /*0010*/  S2R R7, SR_CTAID.X ;  /* 0x0000000000077919 */ /* 0x000e220000002500 */
[----:B------:R-:W1:Y:S01]  /*0020*/  LDCU UR4, c[0x0][0x364] ;  /* 0x00006c80ff0477ac */ /* 0x000e620008000800 */
[----:B------:R-:W0:Y:S01]  /*0030*/  S2R R2, SR_TID.X ;  /* 0x0000000000027919 */ /* 0x000e220000002100 */
[----:B------:R-:W0:Y:S01]  /*0040*/  LDCU UR5, c[0x0][0x360] ;  /* 0x00006c00ff0577ac */ /* 0x000e220008000800 */
[----:B------:R-:W1:Y:S01]  /*0050*/  S2R R0, SR_CTAID.Y ;  /* 0x0000000000007919 */ /* 0x000e620000002600 */
[----:B------:R-:W2:Y:S01]  /*0060*/  LDCU.64 UR6, c[0x0][0x398] ;  /* 0x00007300ff0677ac */ /* 0x000ea20008000a00 */
[----:B------:R-:W1:Y:S01]  /*0070*/  S2R R3, SR_TID.Y ;  /* 0x0000000000037919 */ /* 0x000e620000002200 */
        /* <DEDUP_REMOVED lines=8> */
[----:B------:R-:W2:Y:S08]  /*0100*/  LDC.64 R4, c[0x0][0x388] ;  /* 0x0000e200ff047b82 */ /* 0x000eb00000000a00 */
[----:B------:R-:W3:Y:S01]  /*0110*/  LDC.64 R6, c[0x0][0x390] ;  /* 0x0000e400ff067b82 */ /* 0x000ee20000000a00 */
[----:B0-----:R-:W-:-:S06]  /*0120*/  IMAD.WIDE R2, R9, 0x4, R2 ;  /* 0x0000000409027825 */ /* 0x001fcc00078e0202 */
[----:B-1----:R-:W4:Y:S01]  /*0130*/  LDG.E R2, desc[UR4][R2.64] ;  /* 0x0000000402027981 */ /* 0x002f22000c1e1900 */
[----:B--2---:R-:W-:-:S06]  /*0140*/  IMAD.WIDE R4, R9, 0x4, R4 ;  /* 0x0000000409047825 */ /* 0x004fcc00078e0204 */
[----:B------:R-:W4:Y:S01]  /*0150*/  LDG.E R5, desc[UR4][R4.64] ;  /* 0x0000000404057981 */ /* 0x000f22000c1e1900 */
[----:B---3--:R-:W-:-:S04]  /*0160*/  IMAD.WIDE R6, R9, 0x4, R6 ;  /* 0x0000000409067825 */ /* 0x008fc800078e0206 */
[----:B----4-:R-:W-:-:S05]  /*0170*/  FADD R9, R2, -R5 ;  /* 0x8000000502097221 */ /* 0x010fca0000000000 */
[----:B------:R-:W-:Y:S01]  /*0180*/  STG.E desc[UR4][R6.64], R9 ;  /* 0x0000000906007986 */ /* 0x000fe2000c101904 */
[----:B------:R-:W-:Y:S05]  /*0190*/  EXIT ;  /* 0x000000000000794d */ /* 0x000fea0003800000 */
.L_x_61:
        /* <DEDUP_REMOVED lines=14> */
.L_x_136:


//--------------------- .text._Z12init_weightsPfii --------------------------
	.section	.text._Z12init_weightsPfii,"ax",@progbits
	.align	128
        .global         _Z12init_weightsPfii
        .type           _Z12init_weightsPfii,@function
        .size           _Z12init_weightsPfii,(.L_x_129 - _Z12init_weightsPfii)
        .other          _Z12init_weightsPfii,@"STO_CUDA_ENTRY STV_DEFAULT"
_Z12init_weightsPfii:
.text._Z12init_weightsPfii:
[----:B------:R-:W0:Y:S01]  /*0000*/  LDC R1, c[0x0][0x37c] ;  /* 0x0000df00ff017b82 */ /* 0x000e220000000800 */
[----:B------:R-:W1:Y:S07]  /*0010*/  S2R R3, SR_TID.X ;  /* 0x0000000000037919 */ /* 0x000e6e0000002100 */
[----:B------:R-:W1:Y:S01]  /*0020*/  S2UR UR4, SR_CTAID.X ;  /* 0x00000000000479c3 */ /* 0x000e620000002500 */
[----:B------:R-:W2:Y:S01]  /*0030*/  LDCU.64 UR6, c[0x0][0x388] ;  /* 0x00007100ff0677ac */ /* 0x000ea20008000a00 */
[----:B0-----:R-:W-:Y:S01]  /*0040*/  VIADD R1, R1, 0xffffffd0 ;  /* 0xffffffd001017836 */ /* 0x001fe20000000000 */
[----:B------:R-:W0:Y:S05]  /*0050*/  S2R R5, SR_TID.Y ;  /* 0x0000000000057919 */ /* 0x000e2a0000002200 */
[----:B------:R-:W1:Y:S08]  /*0060*/  LDC R0, c[0x0][0x360] ;  /* 0x0000d800ff007b82 */ /* 0x000e700000000800 */
[----:B------:R-:W0:Y:S08]  /*0070*/  S2UR UR5, SR_CTAID.Y ;  /* 0x00000000000579c3 */ /* 0x000e300000002600 */
[----:B------:R-:W0:Y:S01]  /*0080*/  LDC R2, c[0x0][0x364] ;  /* 0x0000d900ff027b82 */ /* 0x000e220000000800 */
[----:B-1----:R-:W-:-:S05]  /*0090*/  IMAD R0, R0, UR4, R3 ;  /* 0x0000000400007c24 */ /* 0x002fca000f8e0203 */
[----:B--2---:R-:W-:Y:S01]  /*00a0*/  ISETP.GE.AND P0, PT, R0, UR7, PT ;  /* 0x0000000700007c0c */ /* 0x004fe2000bf06270 */
[----:B0-----:R-:W-:-:S05]  /*00b0*/  IMAD R3, R2, UR5, R5 ;  /* 0x0000000502037c24 */ /* 0x001fca000f8e0205 */
[----:B------:R-:W-:-:S13]  /*00c0*/  ISETP.GE.OR P0, PT, R3, UR6, P0 ;  /* 0x0000000603007c0c */ /* 0x000fda0008706670 */
[----:B------:R-:W-:Y:S05]  /*00d0*/  @P0 EXIT ;  /* 0x000000000000094d */ /* 0x000fea0003800000 */
[----:B------:R-:W-:Y:S01]  /*00e0*/  IMAD.MOV.U32 R8, RZ, RZ, -0x2dfc5089 ;  /* 0xd203af77ff087424 */ /* 0x000fe200078e00ff */
[----:B------:R-:W-:Y:S01]  /*00f0*/  BSSY.RECONVERGENT B0, `(.L_x_62) ;  /* 0x0000266000007945 */ /* 0x000fe20003800200 */
[----:B------:R-:W-:Y:S02]  /*0100*/  IMAD.MOV.U32 R9, RZ, RZ, -0x975f8c ;  /* 0xff68a074ff097424 */ /* 0x000fe400078e00ff */
[----:B------:R-:W-:Y:S02]  /*0110*/  IMAD.MOV.U32 R10, RZ, RZ, -0x12697946 ;  /* 0xed9686baff0a7424 */ /* 0x000fe400078e00ff */
[----:B------:R-:W-:Y:S01]  /*0120*/  IMAD.MOV.U32 R11, RZ, RZ, -0x75bd8fc ;  /* 0xf8a42704ff0b7424 */ /* 0x000fe200078e00ff */
[----:B------:R0:W-:Y:S01]  /*0130*/  STL.64 [R1], R8 ;  /* 0x0000000801007387 */ /* 0x0001e20000100a00 */
[----:B------:R-:W-:Y:S02]  /*0140*/  IMAD.MOV.U32 R12, RZ, RZ, -0x23270784 ;  /* 0xdcd8f87cff0c7424 */ /* 0x000fe400078e00ff */
[----:B------:R-:W-:Y:S01]  /*0150*/  IMAD.MOV.U32 R13, RZ, RZ, -0x79aed88 ;  /* 0xf8651278ff0d7424 */ /* 0x000fe200078e00ff */
[----:B------:R0:W-:Y:S01]  /*0160*/  STL.64 [R1+0x8], R10 ;  /* 0x0000080a01007387 */ /* 0x0001e20000100a00 */
[----:B------:R-:W-:Y:S01]  /*0170*/  IMAD R0, R3, UR7, R0 ;  /* 0x0000000703007c24 */ /* 0x000fe2000f8e0200 */
[----:B------:R-:W1:Y:S01]  /*0180*/  LDCU.64 UR6, c[0x0][0x358] ;  /* 0x00006b00ff0677ac */ /* 0x000e620008000a00 */
[----:B------:R-:W-:Y:S01]  /*0190*/  IMAD.MOV.U32 R6, RZ, RZ, -0x975f8c ;  /* 0xff68a074ff067424 */ /* 0x000fe200078e00ff */
[----:B------:R0:W-:Y:S01]  /*01a0*/  STL.64 [R1+0x10], R12 ;  /* 0x0000100c01007387 */ /* 0x0001e20000100a00 */
[----:B------:R-:W-:Y:S01]  /*01b0*/  IMAD.MOV.U32 R4, RZ, RZ, -0x12697946 ;  /* 0xed9686baff047424 */ /* 0x000fe200078e00ff */
[----:B------:R-:W-:Y:S01]  /*01c0*/  ISETP.NE.AND P0, PT, R0, RZ, PT ;  /* 0x000000ff0000720c */ /* 0x000fe20003f05270 */
[----:B------:R-:W-:Y:S01]  /*01d0*/  IMAD.MOV.U32 R3, RZ, RZ, -0x79aed88 ;  /* 0xf8651278ff037424 */ /* 0x000fe200078e00ff */
[----:B------:R-:W-:-:S11]  /*01e0*/  SHF.R.S32.HI R2, RZ, 0x1f, R0 ;  /* 0x0000001fff027819 */ /* 0x000fd60000011400 */
[----:B0-----:R-:W-:Y:S05]  /*01f0*/  @!P0 BRA `(.L_x_63) ;  /* 0x0000002400548947 */ /* 0x001fea0003800000 */
[----:B------:R-:W-:Y:S02]  /*0200*/  IMAD.MOV.U32 R13, RZ, RZ, R2 ;  /* 0x000000ffff0d7224 */ /* 0x000fe400078e0002 */
[----:B------:R-:W-:Y:S02]  /*0210*/  IMAD.MOV.U32 R11, RZ, RZ, RZ ;  /* 0x000000ffff0b7224 */ /* 0x000fe400078e00ff */
[----:B------:R-:W-:Y:S02]  /*0220*/  IMAD.MOV.U32 R6, RZ, RZ, -0x975f8c ;  /* 0xff68a074ff067424 */ /* 0x000fe400078e00ff */
[----:B------:R-:W-:Y:S02]  /*0230*/  IMAD.MOV.U32 R10, RZ, RZ, R0 ;  /* 0x000000ffff0a7224 */ /* 0x000fe400078e0000 */
[----:B------:R-:W-:Y:S02]  /*0240*/  IMAD.MOV.U32 R4, RZ, RZ, -0x12697946 ;  /* 0xed9686baff047424 */ /* 0x000fe400078e00ff */
[----:B------:R-:W-:-:S07]  /*0250*/  IMAD.MOV.U32 R3, RZ, RZ, -0x79aed88 ;  /* 0xf8651278ff037424 */ /* 0x000fce00078e00ff */
.L_x_72:
[----:B0-----:R-:W-:Y:S01]  /*0260*/  LOP3.LUT R2, R10, 0x3, RZ, 0xc0, !PT ;  /* 0x000000030a027812 */ /* 0x001fe200078ec0ff */
[----:B------:R-:W-:Y:S03]  /*0270*/  BSSY.RECONVERGENT B1, `(.L_x_64) ;  /* 0x0000247000017945 */ /* 0x000fe60003800200 */
[----:B------:R-:W-:-:S04]  /*0280*/  ISETP.NE.U32.AND P0, PT, R2, RZ, PT ;  /* 0x000000ff0200720c */ /* 0x000fc80003f05070 */
[----:B------:R-:W-:-:S13]  /*0290*/  ISETP.NE.AND.EX P0, PT, RZ, RZ, PT, P0 ;  /* 0x000000ffff00720c */ /* 0x000fda0003f05300 */
[----:B------:R-:W-:Y:S05]  /*02a0*/  @!P0 BRA `(.L_x_65) ;  /* 0x00000024000c8947 */ /* 0x000fea0003800000 */
[----:B------:R-:W0:Y:S01]  /*02b0*/  LDC.64 R8, c[0x4][RZ] ;  /* 0x01000000ff087b82 */ /* 0x000e220000000a00 */
[----:B------:R-:W-:Y:S01]  /*02c0*/  IMAD.MOV.U32 R6, RZ, RZ, RZ ;  /* 0x000000ffff067224 */ /* 0x000fe200078e00ff */
[----:B------:R-:W-:Y:S01]  /*02d0*/  CS2R R2, SRZ ;  /* 0x0000000000027805 */ /* 0x000fe2000001ff00 */
[----:B------:R-:W-:Y:S01]  /*02e0*/  IMAD.MOV.U32 R12, RZ, RZ, RZ ;  /* 0x000000ffff0c7224 */ /* 0x000fe200078e00ff */
[----:B------:R-:W-:Y:S01]  /*02f0*/  CS2R R4, SRZ ;  /* 0x0000000000047805 */ /* 0x000fe2000001ff00 */
[----:B0-----:R-:W-:-:S07]  /*0300*/  IMAD.WIDE.U32 R8, R11, 0xc80, R8 ;  /* 0x00000c800b087825 */ /* 0x001fce00078e0008 */
.L_x_67:
[----:B------:R-:W-:-:S06]  /*0310*/  IMAD R7, R12, 0x4, R1 ;  /* 0x000000040c077824 */ /* 0x000fcc00078e0201 */
[----:B------:R-:W5:Y:S01]  /*0320*/  LDL R7, [R7+0x4] ;  /* 0x0000040007077983 */ /* 0x000f620000100800 */
[----:B------:R-:W-:-:S05]  /*0330*/  UMOV UR4, URZ ;  /* 0x000000ff00047c82 */ /* 0x000fca0008000000 */
.L_x_66:
[----:B-----5:R-:W-:Y:S01]  /*0340*/  SHF.R.U32.HI R20, RZ, UR4, R7 ;  /* 0x00000004ff147c19 */ /* 0x020fe20008011607 */
[----:B------:R-:W-:-:S03]  /*0350*/  IMAD.SHL.U32 R14, R12, 0x20, RZ ;  /* 0x000000200c0e7824 */ /* 0x000fc600078e00ff */
[----:B------:R-:W-:Y:S01]  /*0360*/  LOP3.LUT R15, R20, 0x1, RZ, 0xc0, !PT ;  /* 0x00000001140f7812 */ /* 0x000fe200078ec0ff */
[----:B------:R-:W-:-:S03]  /*0370*/  VIADD R14, R14, UR4 ;  /* 0x000000040e0e7c36 */ /* 0x000fc60008000000 */
[----:B------:R-:W-:Y:S01]  /*0380*/  ISETP.NE.U32.AND P0, PT, R15, 0x1, PT ;  /* 0x000000010f00780c */ /* 0x000fe20003f05070 */
[----:B------:R-:W-:-:S03]  /*0390*/  IMAD R15, R14, 0x5, RZ ;  /* 0x000000050e0f7824 */ /* 0x000fc600078e02ff */
[----:B------:R-:W-:Y:S01]  /*03a0*/  R2P PR, R20, 0x7e ;  /* 0x0000007e14007804 */ /* 0x000fe20000000000 */
[----:B------:R-:W-:-:S08]  /*03b0*/  IMAD.WIDE.U32 R14, R15, 0x4, R8 ;  /* 0x000000040f0e7825 */ /* 0x000fd000078e0008 */
[----:B-1----:R-:W2:Y:S04]  /*03c0*/  @!P0 LDG.E R17, desc[UR6][R14.64] ;  /* 0x000000060e118981 */ /* 0x002ea8000c1e1900 */
[----:B------:R-:W3:Y:S04]  /*03d0*/  @P1 LDG.E R19, desc[UR6][R14.64+0x14] ;  /* 0x000014060e131981 */ /* 0x000ee8000c1e1900 */
[----:B------:R-:W4:Y:S04]  /*03e0*/  @P2 LDG.E R21, desc[UR6][R14.64+0x28] ;  /* 0x000028060e152981 */ /* 0x000f28000c1e1900 */
[----:B------:R-:W4:Y:S04]  /*03f0*/  @P3 LDG.E R23, desc[UR6][R14.64+0x3c] ;  /* 0x00003c060e173981 */ /* 0x000f28000c1e1900 */
[----:B------:R-:W4:Y:S04]  /*0400*/  @!P0 LDG.E R16, desc[UR6][R14.64+0x8] ;  /* 0x000008060e108981 */ /* 0x000f28000c1e1900 */
[----:B------:R-:W4:Y:S04]  /*0410*/  @P4 LDG.E R25, desc[UR6][R14.64+0x50] ;  /* 0x000050060e194981 */ /* 0x000f28000c1e1900 */
[----:B------:R-:W4:Y:S04]  /*0420*/  @!P0 LDG.E R18, desc[UR6][R14.64+0x10] ;  /* 0x000010060e128981 */ /* 0x000f28000c1e1900 */
[----:B------:R-:W4:Y:S04]  /*0430*/  @P1 LDG.E R22, desc[UR6][R14.64+0x1c] ;  /* 0x00001c060e161981 */ /* 0x000f28000c1e1900 */
[----:B------:R-:W4:Y:S04]  /*0440*/  @P1 LDG.E R24, desc[UR6][R14.64+0x24] ;  /* 0x000024060e181981 */ /* 0x000f28000c1e1900 */
[----:B------:R-:W4:Y:S01]  /*0450*/  @P6 LDG.E R27, desc[UR6][R14.64+0x78] ;  /* 0x000078060e1b6981 */ /* 0x000f22000c1e1900 */
[----:B--2---:R-:W-:-:S03]  /*0460*/  @!P0 LOP3.LUT R6, R6, R17, RZ, 0x3c, !PT ;  /* 0x0000001106068212 */ /* 0x004fc600078e3cff */
[----:B------:R-:W2:Y:S01]  /*0470*/  @!P0 LDG.E R17, desc[UR6][R14.64+0x4] ;  /* 0x000004060e118981 */ /* 0x000ea2000c1e1900 */
[----:B---3--:R-:W-:-:S03]  /*0480*/  @P1 LOP3.LUT R6, R6, R19, RZ, 0x3c, !PT ;  /* 0x0000001306061212 */ /* 0x008fc600078e3cff */
[----:B------:R-:W3:Y:S01]  /*0490*/  @!P0 LDG.E R19, desc[UR6][R14.64+0xc] ;  /* 0x00000c060e138981 */ /* 0x000ee2000c1e1900 */
[----:B----4-:R-:W-:-:S03]  /*04a0*/  @P2 LOP3.LUT R6, R6, R21, RZ, 0x3c, !PT ;  /* 0x0000001506062212 */ /* 0x010fc600078e3cff */
[----:B------:R-:W4:Y:S01]  /*04b0*/  @P1 LDG.E R21, desc[UR6][R14.64+0x18] ;  /* 0x000018060e151981 */ /* 0x000f22000c1e1900 */
[----:B------:R-:W-:-:S03]  /*04c0*/  @P3 LOP3.LUT R6, R6, R23, RZ, 0x3c, !PT ;  /* 0x0000001706063212 */ /* 0x000fc600078e3cff */
[----:B------:R-:W4:Y:S01]  /*04d0*/  @P5 LDG.E R23, desc[UR6][R14.64+0x64] ;  /* 0x000064060e175981 */ /* 0x000f22000c1e1900 */
[----:B------:R-:W-:-:S03]  /*04e0*/  @!P0 LOP3.LUT R5, R5, R16, RZ, 0x3c, !PT ;  /* 0x0000001005058212 */ /* 0x000fc600078e3cff */
[----:B------:R-:W4:Y:S01]  /*04f0*/  @P2 LDG.E R16, desc[UR6][R14.64+0x30] ;  /* 0x000030060e102981 */ /* 0x000f22000c1e1900 */
[----:B------:R-:W-:-:S03]  /*0500*/  @P4 LOP3.LUT R6, R6, R25, RZ, 0x3c, !PT ;  /* 0x0000001906064212 */ /* 0x000fc600078e3cff */
[----:B------:R-:W4:Y:S01]  /*0510*/  @P3 LDG.E R25, desc[UR6][R14.64+0x48] ;  /* 0x000048060e193981 */ /* 0x000f22000c1e1900 */
[----:B------:R-:W-:-:S03]  /*0520*/  @!P0 LOP3.LUT R3, R3, R18, RZ, 0x3c, !PT ;  /* 0x0000001203038212 */ /* 0x000fc600078e3cff */
[----:B------:R-:W4:Y:S01]  /*0530*/  @P2 LDG.E R18, desc[UR6][R14.64+0x38] ;  /* 0x000038060e122981 */ /* 0x000f22000c1e1900 */
[----:B------:R-:W-:-:S03]  /*0540*/  @P1 LOP3.LUT R5, R5, R22, RZ, 0x3c, !PT ;  /* 0x0000001605051212 */ /* 0x000fc600078e3cff */
[----:B------:R-:W4:Y:S01]  /*0550*/  @P3 LDG.E R22, desc[UR6][R14.64+0x44] ;  /* 0x000044060e163981 */ /* 0x000f22000c1e1900 */
[----:B--2---:R-:W-:-:S03]  /*0560*/  @!P0 LOP3.LUT R4, R4, R17, RZ, 0x3c, !PT ;  /* 0x0000001104048212 */ /* 0x004fc600078e3cff */
[----:B------:R-:W2:Y:S01]  /*0570*/  @P1 LDG.E R17, desc[UR6][R14.64+0x20] ;  /* 0x000020060e111981 */ /* 0x000ea2000c1e1900 */
[----:B---3--:R-:W-:-:S03]  /*0580*/  @!P0 LOP3.LUT R2, R2, R19, RZ, 0x3c, !PT ;  /* 0x0000001302028212 */ /* 0x008fc600078e3cff */
[----:B------:R-:W3:Y:S01]  /*0590*/  @P2 LDG.E R19, desc[UR6][R14.64+0x2c] ;  /* 0x00002c060e132981 */ /* 0x000ee2000c1e1900 */
[----:B----4-:R-:W-:-:S03]  /*05a0*/  @P1 LOP3.LUT R4, R4, R21, RZ, 0x3c, !PT ;  /* 0x0000001504041212 */ /* 0x010fc600078e3cff */
[----:B------:R-:W4:Y:S01]  /*05b0*/  @P2 LDG.E R21, desc[UR6][R14.64+0x34] ;  /* 0x000034060e152981 */ /* 0x000f22000c1e1900 */
[----:B------:R-:W-:-:S03]  /*05c0*/  @P5 LOP3.LUT R6, R6, R23, RZ, 0x3c, !PT ;  /* 0x0000001706065212 */ /* 0x000fc600078e3cff */
[----:B------:R-:W4:Y:S01]  /*05d0*/  @P3 LDG.E R23, desc[UR6][R14.64+0x40] ;  /* 0x000040060e173981 */ /* 0x000f22000c1e1900 */
[----:B------:R-:W-:Y:S02]  /*05e0*/  @P1 LOP3.LUT R3, R3, R24, RZ, 0x3c, !PT ;  /* 0x0000001803031212 */ /* 0x000fe400078e3cff */
[----:B------:R-:W-:Y:S01]  /*05f0*/  @P2 LOP3.LUT R5, R5, R16, RZ, 0x3c, !PT ;  /* 0x0000001005052212 */ /* 0x000fe200078e3cff */
[----:B------:R-:W4:Y:S04]  /*0600*/  @P5 LDG.E R24, desc[UR6][R14.64+0x6c] ;  /* 0x00006c060e185981 */ /* 0x000f28000c1e1900 */
[----:B------:R-:W4:Y:S01]  /*0610*/  @P3 LDG.E R16, desc[UR6][R14.64+0x4c] ;  /* 0x00004c060e103981 */ /* 0x000f22000c1e1900 */
[----:B------:R-:W-:-:S03]  /*0620*/  @P2 LOP3.LUT R3, R3, R18, RZ, 0x3c, !PT ;  /* 0x0000001203032212 */ /* 0x000fc600078e3cff */
[----:B------:R-:W4:Y:S01]  /*0630*/  @P4 LDG.E R18, desc[UR6][R14.64+0x58] ;  /* 0x000058060e124981 */ /* 0x000f22000c1e1900 */
[----:B------:R-:W-:-:S03]  /*0640*/  @P3 LOP3.LUT R5, R5, R22, RZ, 0x3c, !PT ;  /* 0x0000001605053212 */ /* 0x000fc600078e3cff */
[----:B------:R-:W4:Y:S01]  /*0650*/  @P4 LDG.E R22, desc[UR6][R14.64+0x60] ;  /* 0x000060060e164981 */ /* 0x000f22000c1e1900 */
[----:B--2---:R-:W-:-:S03]  /*0660*/  @P1 LOP3.LUT R2, R2, R17, RZ, 0x3c, !PT ;  /* 0x0000001102021212 */ /* 0x004fc600078e3cff */
[----:B------:R-:W2:Y:S01]  /*0670*/  @P4 LDG.E R17, desc[UR6][R14.64+0x54] ;  /* 0x000054060e114981 */ /* 0x000ea2000c1e1900 */
[----:B---3--:R-:W-:-:S03]  /*0680*/  @P2 LOP3.LUT R4, R4, R19, RZ, 0x3c, !PT ;  /* 0x0000001304042212 */ /* 0x008fc600078e3cff */
[----:B------:R-:W3:Y:S01]  /*0690*/  @P4 LDG.E R19, desc[UR6][R14.64+0x5c] ;  /* 0x00005c060e134981 */ /* 0x000ee2000c1e1900 */
[----:B----4-:R-:W-:-:S03]  /*06a0*/  @P2 LOP3.LUT R2, R2, R21, RZ, 0x3c, !PT ;  /* 0x0000001502022212 */ /* 0x010fc600078e3cff */
[----:B------:R-:W4:Y:S01]  /*06b0*/  @P5 LDG.E R21, desc[UR6][R14.64+0x68] ;  /* 0x000068060e155981 */ /* 0x000f22000c1e1900 */
[----:B------:R-:W-:-:S03]  /*06c0*/  @P3 LOP3.LUT R4, R4, R23, RZ, 0x3c, !PT ;  /* 0x0000001704043212 */ /* 0x000fc600078e3cff */
[----:B------:R-:W4:Y:S01]  /*06d0*/  @P5 LDG.E R23, desc[UR6][R14.64+0x70] ;  /* 0x000070060e175981 */ /* 0x000f22000c1e1900 */
[----:B------:R-:W-:Y:S02]  /*06e0*/  LOP3.LUT P0, RZ, R20, 0x80, RZ, 0xc0, !PT ;  /* 0x0000008014ff7812 */ /* 0x000fe4000780c0ff */
[----:B------:R-:W-:Y:S02]  /*06f0*/  @P3 LOP3.LUT R2, R2, R25, RZ, 0x3c, !PT ;  /* 0x0000001902023212 */ /* 0x000fe400078e3cff */
[----:B------:R-:W-:Y:S02]  /*0700*/  @P3 LOP3.LUT R3, R3, R16, RZ, 0x3c, !PT ;  /* 0x0000001003033212 */ /* 0x000fe400078e3cff */
[----:B------:R-:W4:Y:S01]  /*0710*/  @P5 LDG.E R16, desc[UR6][R14.64+0x74] ;  /* 0x000074060e105981 */ /* 0x000f22000c1e1900 */
[----:B------:R-:W-:-:S03]  /*0720*/  @P4 LOP3.LUT R5, R5, R18, RZ, 0x3c, !PT ;  /* 0x0000001205054212 */ /* 0x000fc600078e3cff */
[----:B------:R-:W4:Y:S01]  /*0730*/  @P6 LDG.E R18, desc[UR6][R14.64+0x80] ;  /* 0x000080060e126981 */ /* 0x000f22000c1e1900 */
[----:B------:R-:W-:-:S03]  /*0740*/  @P4 LOP3.LUT R3, R3, R22, RZ, 0x3c, !PT ;  /* 0x0000001603034212 */ /* 0x000fc600078e3cff */
[----:B------:R-:W4:Y:S01]  /*0750*/  @P6 LDG.E R22, desc[UR6][R14.64+0x88] ;  /* 0x000088060e166981 */ /* 0x000f22000c1e1900 */
[----:B------:R-:W-:-:S03]  /*0760*/  @P5 LOP3.LUT R5, R5, R24, RZ, 0x3c, !PT ;  /* 0x0000001805055212 */ /* 0x000fc600078e3cff */
[----:B------:R-:W4:Y:S04]  /*0770*/  @P0 LDG.E R25, desc[UR6][R14.64+0x8c] ;  /* 0x00008c060e190981 */ /* 0x000f28000c1e1900 */
[----:B------:R-:W4:Y:S04]  /*0780*/  @P0 LDG.E R24, desc[UR6][R14.64+0x94] ;  /* 0x000094060e180981 */ /* 0x000f28000c1e1900 */
        /* <DEDUP_REMOVED lines=9> */
[----:B------:R-:W-:Y:S02]  /*0820*/  @P6 LOP3.LUT R6, R6, R27, RZ, 0x3c, !PT ;  /* 0x0000001b06066212 */ /* 0x000fe400078e3cff */
[----:B------:R-:W-:Y:S02]  /*0830*/  @P5 LOP3.LUT R3, R3, R16, RZ, 0x3c, !PT ;  /* 0x0000001003035212 */ /* 0x000fe400078e3cff */
[----:B------:R-:W-:Y:S02]  /*0840*/  @P6 LOP3.LUT R5, R5, R18, RZ, 0x3c, !PT ;  /* 0x0000001205056212 */ /* 0x000fe400078e3cff */
[----:B------:R-:W-:Y:S02]  /*0850*/  @P6 LOP3.LUT R3, R3, R22, RZ, 0x3c, !PT ;  /* 0x0000001603036212 */ /* 0x000fe400078e3cff */
[----:B------:R-:W-:Y:S02]  /*0860*/  @P0 LOP3.LUT R6, R6, R25, RZ, 0x3c, !PT ;  /* 0x0000001906060212 */ /* 0x000fe400078e3cff */
[----:B------:R-:W-:-:S02]  /*0870*/  @P0 LOP3.LUT R5, R5, R24, RZ, 0x3c, !PT ;  /* 0x0000001805050212 */ /* 0x000fc400078e3cff */
[----:B------:R-:W-:Y:S02]  /*0880*/  @P0 LOP3.LUT R3, R3, R26, RZ, 0x3c, !PT ;  /* 0x0000001a03030212 */ /* 0x000fe400078e3cff */
[----:B--2---:R-:W-:Y:S02]  /*0890*/  @P6 LOP3.LUT R4, R4, R17, RZ, 0x3c, !PT ;  /* 0x0000001104046212 */ /* 0x004fe400078e3cff */
[----:B---3--:R-:W-:Y:S02]  /*08a0*/  @P6 LOP3.LUT R2, R2, R19, RZ, 0x3c, !PT ;  /* 0x0000001302026212 */ /* 0x008fe400078e3cff */
[----:B----4-:R-:W-:Y:S02]  /*08b0*/  @P0 LOP3.LUT R4, R4, R21, RZ, 0x3c, !PT ;  /* 0x0000001504040212 */ /* 0x010fe400078e3cff */
[----:B------:R-:W-:Y:S02]  /*08c0*/  @P0 LOP3.LUT R2, R2, R23, RZ, 0x3c, !PT ;  /* 0x0000001702020212 */ /* 0x000fe400078e3cff */
[----:B------:R-:W-:-:S13]  /*08d0*/  R2P PR, R20.B1, 0x7f ;  /* 0x0000007f14007804 */ /* 0x000fda0000001000 */
[----:B------:R-:W2:Y:S04]  /*08e0*/  @P0 LDG.E R18, desc[UR6][R14.64+0xb0] ;  /* 0x0000b0060e120981 */ /* 0x000ea8000c1e1900 */
[----:B------:R-:W3:Y:S04]  /*08f0*/  @P0 LDG.E R21, desc[UR6][R14.64+0xa0] ;  /* 0x0000a0060e150981 */ /* 0x000ee8000c1e1900 */
[----:B------:R-:W4:Y:S04]  /*0900*/  @P0 LDG.E R23, desc[UR6][R14.64+0xa4] ;  /* 0x0000a4060e170981 */ /* 0x000f28000c1e1900 */
[----:B------:R-:W4:Y:S04]  /*0910*/  @P0 LDG.E R16, desc[UR6][R14.64+0xa8] ;  /* 0x0000a8060e100981 */ /* 0x000f28000c1e1900 */
[----:B------:R-:W4:Y:S04]  /*0920*/  @P0 LDG.E R25, desc[UR6][R14.64+0xac] ;  /* 0x0000ac060e190981 */ /* 0x000f28000c1e1900 */
[----:B------:R-:W4:Y:S04]  /*0930*/  @P1 LDG.E R27, desc[UR6][R14.64+0xb4] ;  /* 0x0000b4060e1b1981 */ /* 0x000f28000c1e1900 */
[----:B------:R-:W4:Y:S04]  /*0940*/  @P2 LDG.E R29, desc[UR6][R14.64+0xc8] ;  /* 0x0000c8060e1d2981 */ /* 0x000f28000c1e1900 */
[----:B------:R-:W4:Y:S04]  /*0950*/  @P3 LDG.E R19, desc[UR6][R14.64+0xdc] ;  /* 0x0000dc060e133981 */ /* 0x000f28000c1e1900 */
        /* <DEDUP_REMOVED lines=12> */
[----:B------:R-:W-:Y:S01]  /*0a20*/  LOP3.LUT P0, RZ, R20, 0x8000, RZ, 0xc0, !PT ;  /* 0x0000800014ff7812 */ /* 0x000fe2000780c0ff */
[----:B------:R-:W4:Y:S04]  /*0a30*/  @P1 LDG.E R25, desc[UR6][R14.64+0xc0] ;  /* 0x0000c0060e191981 */ /* 0x000f28000c1e1900 */
[----:B------:R-:W4:Y:S01]  /*0a40*/  @P1 LDG.E R20, desc[UR6][R14.64+0xc4] ;  /* 0x0000c4060e141981 */ /* 0x000f22000c1e1900 */
[----:B------:R-:W-:-:S03]  /*0a50*/  @P1 LOP3.LUT R6, R6, R27, RZ, 0x3c, !PT ;  /* 0x0000001b06061212 */ /* 0x000fc600078e3cff */
[----:B------:R-:W4:Y:S01]  /*0a60*/  @P2 LDG.E R27, desc[UR6][R14.64+0xcc] ;  /* 0x0000cc060e1b2981 */ /* 0x000f22000c1e1900 */
[----:B------:R-:W-:-:S03]  /*0a70*/  @P2 LOP3.LUT R6, R6, R29, RZ, 0x3c, !PT ;  /* 0x0000001d06062212 */ /* 0x000fc600078e3cff */
[----:B------:R-:W4:Y:S01]  /*0a80*/  @P6 LDG.E R29, desc[UR6][R14.64+0x118] ;  /* 0x000118060e1d6981 */ /* 0x000f22000c1e1900 */
[----:B------:R-:W-:-:S03]  /*0a90*/  @P3 LOP3.LUT R6, R6, R19, RZ, 0x3c, !PT ;  /* 0x0000001306063212 */ /* 0x000fc600078e3cff */
[----:B------:R-:W4:Y:S01]  /*0aa0*/  @P2 LDG.E R19, desc[UR6][R14.64+0xd4] ;  /* 0x0000d4060e132981 */ /* 0x000f22000c1e1900 */
[----:B------:R-:W-:-:S03]  /*0ab0*/  @P4 LOP3.LUT R6, R6, R17, RZ, 0x3c, !PT ;  /* 0x0000001106064212 */ /* 0x000fc600078e3cff */
[----:B------:R-:W4:Y:S04]  /*0ac0*/  @P5 LDG.E R17, desc[UR6][R14.64+0x108] ;  /* 0x000108060e115981 */ /* 0x000f28000c1e1900 */
[----:B------:R-:W4:Y:S01]  /*0ad0*/  @P0 LDG.E R26, desc[UR6][R14.64+0x13c] ;  /* 0x00013c060e1a0981 */ /* 0x000f22000c1e1900 */
[----:B--2---:R-:W-:-:S03]  /*0ae0*/  @P1 LOP3.LUT R5, R5, R18, RZ, 0x3c, !PT ;  /* 0x0000001205051212 */ /* 0x004fc600078e3cff */
[----:B------:R-:W2:Y:S01]  /*0af0*/  @P4 LDG.E R18, desc[UR6][R14.64+0x100] ;  /* 0x000100060e124981 */ /* 0x000ea2000c1e1900 */
[----:B---3--:R-:W-:Y:S02]  /*0b00*/  @P5 LOP3.LUT R6, R6, R21, RZ, 0x3c, !PT ;  /* 0x0000001506065212 */ /* 0x008fe400078e3cff */
[----:B------:R-:W-:Y:S01]  /*0b10*/  @P2 LOP3.LUT R5, R5, R22, RZ, 0x3c, !PT ;  /* 0x0000001605052212 */ /* 0x000fe200078e3cff */
[----:B------:R-:W3:Y:S01]  /*0b20*/  @P3 LDG.E R21, desc[UR6][R14.64+0xe0] ;  /* 0x0000e0060e153981 */ /* 0x000ee2000c1e1900 */
[----:B----4-:R-:W-:-:S03]  /*0b30*/  @P1 LOP3.LUT R4, R4, R23, RZ, 0x3c, !PT ;  /* 0x0000001704041212 */ /* 0x010fc600078e3cff */
[----:B------:R-:W4:Y:S04]  /*0b40*/  @P3 LDG.E R22, desc[UR6][R14.64+0xec] ;  /* 0x0000ec060e163981 */ /* 0x000f28000c1e1900 */
[----:B------:R-:W2:Y:S01]  /*0b50*/  @P3 LDG.E R23, desc[UR6][R14.64+0xe8] ;  /* 0x0000e8060e173981 */ /* 0x000ea2000c1e1900 */
[----:B------:R-:W-:-:S03]  /*0b60*/  @P1 LOP3.LUT R2, R2, R25, RZ, 0x3c, !PT ;  /* 0x0000001902021212 */ /* 0x000fc600078e3cff */
[----:B------:R-:W2:Y:S01]  /*0b70*/  @P4 LDG.E R25, desc[UR6][R14.64+0xf4] ;  /* 0x0000f4060e194981 */ /* 0x000ea2000c1e1900 */
[----:B------:R-:W-:-:S03]  /*0b80*/  @P1 LOP3.LUT R3, R3, R20, RZ, 0x3c, !PT ;  /* 0x0000001403031212 */ /* 0x000fc600078e3cff */
[----:B------:R-:W2:Y:S01]  /*0b90*/  @P3 LDG.E R20, desc[UR6][R14.64+0xe4] ;  /* 0x0000e4060e143981 */ /* 0x000ea2000c1e1900 */
[----:B------:R-:W-:Y:S02]  /*0ba0*/  @P2 LOP3.LUT R4, R4, R27, RZ, 0x3c, !PT ;  /* 0x0000001b04042212 */ /* 0x000fe400078e3cff */
[----:B------:R-:W-:Y:S01]  /*0bb0*/  @P2 LOP3.LUT R3, R3, R16, RZ, 0x3c, !PT ;  /* 0x0000001003032212 */ /* 0x000fe200078e3cff */
[----:B------:R-:W2:Y:S04]  /*0bc0*/  @P4 LDG.E R27, desc[UR6][R14.64+0xfc] ;  /* 0x0000fc060e1b4981 */ /* 0x000ea8000c1e1900 */
[----:B------:R-:W2:Y:S01]  /*0bd0*/  @P5 LDG.E R16, desc[UR6][R14.64+0x10c] ;  /* 0x00010c060e105981 */ /* 0x000ea2000c1e1900 */
[----:B------:R-:W-:-:S03]  /*0be0*/  @P2 LOP3.LUT R2, R2, R19, RZ, 0x3c, !PT ;  /* 0x0000001302022212 */ /* 0x000fc600078e3cff */
[----:B------:R-:W2:Y:S01]  /*0bf0*/  @P5 LDG.E R19, desc[UR6][R14.64+0x110] ;  /* 0x000110060e135981 */ /* 0x000ea2000c1e1900 */
[----:B------:R-:W-:-:S03]  /*0c00*/  @P6 LOP3.LUT R6, R6, R29, RZ, 0x3c, !PT ;  /* 0x0000001d06066212 */ /* 0x000fc600078e3cff */
[----:B------:R-:W2:Y:S01]  /*0c10*/  @P0 LDG.E R29, desc[UR6][R14.64+0x12c] ;  /* 0x00012c060e1d0981 */ /* 0x000ea2000c1e1900 */
[----:B---3--:R-:W-:-:S03]  /*0c20*/  @P3 LOP3.LUT R4, R4, R21, RZ, 0x3c, !PT ;  /* 0x0000001504043212 */ /* 0x008fc600078e3cff */
[----:B------:R-:W3:Y:S01]  /*0c30*/  @P6 LDG.E R21, desc[UR6][R14.64+0x11c] ;  /* 0x00011c060e156981 */ /* 0x000ee2000c1e1900 */
[----:B----4-:R-:W-:-:S03]  /*0c40*/  @P3 LOP3.LUT R3, R3, R22, RZ, 0x3c, !PT ;  /* 0x0000001603033212 */ /* 0x010fc600078e3cff */
[----:B------:R-:W4:Y:S01]  /*0c50*/  @P6 LDG.E R22, desc[UR6][R14.64+0x128] ;  /* 0x000128060e166981 */ /* 0x000f22000c1e1900 */
[----:B--2---:R-:W-:Y:S02]  /*0c60*/  @P3 LOP3.LUT R2, R2, R23, RZ, 0x3c, !PT ;  /* 0x0000001702023212 */ /* 0x004fe400078e3cff */
[----:B------:R-:W-:Y:S01]  /*0c70*/  @P4 LOP3.LUT R3, R3, R18, RZ, 0x3c, !PT ;  /* 0x0000001203034212 */ /* 0x000fe200078e3cff */
[----:B------:R-:W2:Y:S01]  /*0c80*/  @P6 LDG.E R23, desc[UR6][R14.64+0x124] ;  /* 0x000124060e176981 */ /* 0x000ea2000c1e1900 */
[----:B------:R-:W-:-:S03]  /*0c90*/  @P4 LOP3.LUT R4, R4, R25, RZ, 0x3c, !PT ;  /* 0x0000001904044212 */ /* 0x000fc600078e3cff */
[----:B------:R-:W4:Y:S01]  /*0ca0*/  @P6 LDG.E R18, desc[UR6][R14.64+0x120] ;  /* 0x000120060e126981 */ /* 0x000f22000c1e1900 */
[----:B------:R-:W-:-:S03]  /*0cb0*/  @P3 LOP3.LUT R5, R5, R20, RZ, 0x3c, !PT ;  /* 0x0000001405053212 */ /* 0x000fc600078e3cff */
[----:B------:R-:W4:Y:S01]  /*0cc0*/  @P5 LDG.E R20, desc[UR6][R14.64+0x114] ;  /* 0x000114060e145981 */ /* 0x000f22000c1e1900 */
[----:B------:R-:W-:Y:S02]  /*0cd0*/  @P4 LOP3.LUT R5, R5, R24, RZ, 0x3c, !PT ;  /* 0x0000001805054212 */ /* 0x000fe400078e3cff */
[----:B------:R-:W-:Y:S01]  /*0ce0*/  @P5 LOP3.LUT R4, R4, R17, RZ, 0x3c, !PT ;  /* 0x0000001104045212 */ /* 0x000fe200078e3cff */
[----:B------:R-:W4:Y:S04]  /*0cf0*/  @P0 LDG.E R24, desc[UR6][R14.64+0x134] ;  /* 0x000134060e180981 */ /* 0x000f28000c1e1900 */
[----:B------:R-:W4:Y:S04]  /*0d00*/  @P0 LDG.E R17, desc[UR6][R14.64+0x130] ;  /* 0x000130060e110981 */ /* 0x000f28000c1e1900 */
[----:B------:R-:W4:Y:S01]  /*0d10*/  @P0 LDG.E R25, desc[UR6][R14.64+0x138] ;  /* 0x000138060e190981 */ /* 0x000f22000c1e1900 */
[----:B------:R-:W-:Y:S01]  /*0d20*/  UIADD3 UR4, UPT, UPT, UR4, 0x10, URZ ;  /* 0x0000001004047890 */ /* 0x000fe2000fffe0ff */
[----:B------:R-:W-:-:S03]  /*0d30*/  @P4 LOP3.LUT R2, R2, R27, RZ, 0x3c, !PT ;  /* 0x0000001b02024212 */ /* 0x000fc600078e3cff */
[----:B------:R-:W-:Y:S01]  /*0d40*/  UISETP.NE.AND UP0, UPT, UR4, 0x20, UPT ;  /* 0x000000200400788c */ /* 0x000fe2000bf05270 */
[----:B------:R-:W-:Y:S02]  /*0d50*/  @P5 LOP3.LUT R5, R5, R16, RZ, 0x3c, !PT ;  /* 0x0000001005055212 */ /* 0x000fe400078e3cff */
[----:B------:R-:W-:Y:S02]  /*0d60*/  @P5 LOP3.LUT R2, R2, R19, RZ, 0x3c, !PT ;  /* 0x0000001302025212 */ /* 0x000fe400078e3cff */
[----:B------:R-:W-:Y:S02]  /*0d70*/  @P0 LOP3.LUT R6, R6, R29, RZ, 0x3c, !PT ;  /* 0x0000001d06060212 */ /* 0x000fe400078e3cff */
[----:B---3--:R-:W-:Y:S02]  /*0d80*/  @P6 LOP3.LUT R4, R4, R21, RZ, 0x3c, !PT ;  /* 0x0000001504046212 */ /* 0x008fe400078e3cff */
[----:B--2---:R-:W-:Y:S02]  /*0d90*/  @P6 LOP3.LUT R2, R2, R23, RZ, 0x3c, !PT ;  /* 0x0000001702026212 */ /* 0x004fe400078e3cff */
[----:B----4-:R-:W-:-:S02]  /*0da0*/  @P6 LOP3.LUT R5, R5, R18, RZ, 0x3c, !PT ;  /* 0x0000001205056212 */ /* 0x010fc400078e3cff */
[----:B------:R-:W-:-:S04]  /*0db0*/  @P5 LOP3.LUT R3, R3, R20, RZ, 0x3c, !PT ;  /* 0x0000001403035212 */ /* 0x000fc800078e3cff */
[----:B------:R-:W-:Y:S02]  /*0dc0*/  @P6 LOP3.LUT R3, R3, R22, RZ, 0x3c, !PT ;  /* 0x0000001603036212 */ /* 0x000fe400078e3cff */
[----:B------:R-:W-:Y:S02]  /*0dd0*/  @P0 LOP3.LUT R5, R5, R24, RZ, 0x3c, !PT ;  /* 0x0000001805050212 */ /* 0x000fe400078e3cff */
[----:B------:R-:W-:Y:S02]  /*0de0*/  @P0 LOP3.LUT R4, R4, R17, RZ, 0x3c, !PT ;  /* 0x0000001104040212 */ /* 0x000fe400078e3cff */
[----:B------:R-:W-:Y:S02]  /*0df0*/  @P0 LOP3.LUT R3, R3, R26, RZ, 0x3c, !PT ;  /* 0x0000001a03030212 */ /* 0x000fe400078e3cff */
[----:B------:R-:W-:Y:S01]  /*0e00*/  @P0 LOP3.LUT R2, R2, R25, RZ, 0x3c, !PT ;  /* 0x0000001902020212 */ /* 0x000fe200078e3cff */
[----:B------:R-:W-:Y:S06]  /*0e10*/  BRA.U UP0, `(.L_x_66) ;  /* 0xfffffff500487547 */ /* 0x000fec000b83ffff */
[----:B------:R-:W-:-:S05]  /*0e20*/  VIADD R12, R12, 0x1 ;  /* 0x000000010c0c7836 */ /* 0x000fca0000000000 */
[----:B------:R-:W-:-:S13]  /*0e30*/  ISETP.NE.AND P0, PT, R12, 0x5, PT ;  /* 0x000000050c00780c */ /* 0x000fda0003f05270 */
[----:B------:R-:W-:Y:S05]  /*0e40*/  @P0 BRA `(.L_x_67) ;  /* 0xfffffff400300947 */ /* 0x000fea000383ffff */
[----:B------:R-:W-:Y:S01]  /*0e50*/  LOP3.LUT R7, R10, 0x3, RZ, 0xc0, !PT ;  /* 0x000000030a077812 */ /* 0x000fe200078ec0ff */
[----:B------:R0:W-:Y:S03]  /*0e60*/  STL.64 [R1+0x8], R4 ;  /* 0x0000080401007387 */ /* 0x0001e60000100a00 */
[----:B------:R-:W-:Y:S01]  /*0e70*/  ISETP.NE.U32.AND P0, PT, R7, 0x1, PT ;  /* 0x000000010700780c */ /* 0x000fe20003f05070 */
[----:B------:R0:W-:Y:S03]  /*0e80*/  STL.64 [R1+0x10], R2 ;  /* 0x0000100201007387 */ /* 0x0001e60000100a00 */
[----:B------:R-:W-:Y:S01]  /*0e90*/  ISETP.NE.AND.EX P0, PT, RZ, RZ, PT, P0 ;  /* 0x000000ffff00720c */ /* 0x000fe20003f05300 */
[----:B------:R0:W-:-:S12]  /*0ea0*/  STL [R1+0x4], R6 ;  /* 0x0000040601007387 */ /* 0x0001d80000100800 */
[----:B0-----:R-:W-:Y:S05]  /*0eb0*/  @!P0 BRA `(.L_x_65) ;  /* 0x0000001800088947 */ /* 0x001fea0003800000 */
[----:B------:R-:W-:Y:S01]  /*0ec0*/  UMOV UR4, URZ ;  /* 0x000000ff00047c82 */ /* 0x000fe20008000000 */
[----:B------:R-:W-:Y:S01]  /*0ed0*/  UMOV UR5, URZ ;  /* 0x000000ff00057c82 */ /* 0x000fe20008000000 */
[----:B------:R-:W-:Y:S02]  /*0ee0*/  IMAD.MOV.U32 R6, RZ, RZ, RZ ;  /* 0x000000ffff067224 */ /* 0x000fe400078e00ff */
[----:B------:R-:W-:Y:S02]  /*0ef0*/  IMAD.MOV.U32 R12, RZ, RZ, RZ ;  /* 0x000000ffff0c7224 */ /* 0x000fe400078e00ff */
[----:B------:R-:W-:Y:S02]  /*0f00*/  IMAD.MOV.U32 R2, RZ, RZ, RZ ;  /* 0x000000ffff027224 */ /* 0x000fe400078e00ff */
[----:B------:R-:W-:Y:S02]  /*0f10*/  IMAD.MOV.U32 R5, RZ, RZ, RZ ;  /* 0x000000ffff057224 */ /* 0x000fe400078e00ff */
[----:B------:R-:W-:-:S02]  /*0f20*/  IMAD.U32 R3, RZ, RZ, UR4 ;  /* 0x00000004ff037e24 */ /* 0x000fc4000f8e00ff */
[----:B------:R-:W-:-:S07]  /*0f30*/  IMAD.U32 R4, RZ, RZ, UR5 ;  /* 0x00000005ff047e24 */ /* 0x000fce000f8e00ff */
.L_x_69:
[----:B------:R-:W-:-:S06]  /*0f40*/  IMAD R7, R12, 0x4, R1 ;  /* 0x000000040c077824 */ /* 0x000fcc00078e0201 */
[----:B------:R-:W5:Y:S01]  /*0f50*/  LDL R7, [R7+0x4] ;  /* 0x0000040007077983 */ /* 0x000f620000100800 */
[----:B------:R-:W-:-:S05]  /*0f60*/  UMOV UR4, URZ ;  /* 0x000000ff00047c82 */ /* 0x000fca0008000000 */
.L_x_68:
        /* <DEDUP_REMOVED lines=8> */
[----:B------:R-:W2:Y:S04]  /*0ff0*/  @!P0 LDG.E R17, desc[UR6][R14.64] ;  /* 0x000000060e118981 */ /* 0x000ea8000c1e1900 */
        /* <DEDUP_REMOVED lines=169> */
[----:B------:R0:W-:Y:S03]  /*1a90*/  STL [R1+0x4], R6 ;  /* 0x0000040601007387 */ /* 0x0001e60000100800 */
[----:B------:R-:W-:Y:S01]  /*1aa0*/  ISETP.NE.U32.AND P0, PT, R7, 0x3, PT ;  /* 0x000000030700780c */ /* 0x000fe20003f05070 */
[----:B------:R0:W-:Y:S03]  /*1ab0*/  STL.64 [R1+0x8], R4 ;  /* 0x0000080401007387 */ /* 0x0001e60000100a00 */
[----:B------:R-:W-:Y:S01]  /*1ac0*/  ISETP.NE.AND.EX P0, PT, RZ, RZ, PT, P0 ;  /* 0x000000ffff00720c */ /* 0x000fe20003f05300 */
[----:B------:R0:W-:-:S12]  /*1ad0*/  STL.64 [R1+0x10], R2 ;  /* 0x0000100201007387 */ /* 0x0001d80000100a00 */
[----:B0-----:R-:W-:Y:S05]  /*1ae0*/  @P0 BRA `(.L_x_65) ;  /* 0x0000000800fc0947 */ /* 0x001fea0003800000 */
        /* <DEDUP_REMOVED lines=8> */
.L_x_71:
[----:B------:R-:W-:-:S06]  /*1b70*/  IMAD R7, R12, 0x4, R1 ;  /* 0x000000040c077824 */ /* 0x000fcc00078e0201 */
[----:B------:R-:W5:Y:S01]  /*1b80*/  LDL R7, [R7+0x4] ;  /* 0x0000040007077983 */ /* 0x000f620000100800 */
[----:B------:R-:W-:-:S05]  /*1b90*/  UMOV UR4, URZ ;  /* 0x000000ff00047c82 */ /* 0x000fca0008000000 */
.L_x_70:
        /* <DEDUP_REMOVED lines=177> */
[----:B------:R0:W-:Y:S04]  /*26b0*/  STL [R1+0x4], R6 ;  /* 0x0000040601007387 */ /* 0x0001e80000100800 */
[----:B------:R0:W-:Y:S04]  /*26c0*/  STL.64 [R1+0x8], R4 ;  /* 0x0000080401007387 */ /* 0x0001e80000100a00 */
[----:B------:R0:W-:Y:S02]  /*26d0*/  STL.64 [R1+0x10], R2 ;  /* 0x0000100201007387 */ /* 0x0001e40000100a00 */
.L_x_65:
[----:B-1----:R-:W-:Y:S05]  /*26e0*/  BSYNC.RECONVERGENT B1 ;  /* 0x0000000000017941 */ /* 0x002fea0003800200 */
.L_x_64:
[C---:B------:R-:W-:Y:S01]  /*26f0*/  ISETP.GT.U32.AND P0, PT, R10.reuse, 0x3, PT ;  /* 0x000000030a00780c */ /* 0x040fe20003f04070 */
[----:B------:R-:W-:Y:S01]  /*2700*/  VIADD R11, R11, 0x1 ;  /* 0x000000010b0b7836 */ /* 0x000fe20000000000 */
[--C-:B------:R-:W-:Y:S02]  /*2710*/  SHF.R.U64 R10, R10, 0x2, R13.reuse ;  /* 0x000000020a0a7819 */ /* 0x100fe4000000120d */
[----:B------:R-:W-:Y:S02]  /*2720*/  ISETP.GT.U32.AND.EX P0, PT, R13, RZ, PT, P0 ;  /* 0x000000ff0d00720c */ /* 0x000fe40003f04100 */
[----:B------:R-:W-:-:S11]  /*2730*/  SHF.R.U32.HI R13, RZ, 0x2, R13 ;  /* 0x00000002ff0d7819 */ /* 0x000fd6000001160d */
[----:B------:R-:W-:Y:S05]  /*2740*/  @P0 BRA `(.L_x_72) ;  /* 0xffffffd800c40947 */ /* 0x000fea000383ffff */
.L_x_63:
[----:B-1----:R-:W-:Y:S05]  /*2750*/  BSYNC.RECONVERGENT B0 ;  /* 0x0000000000007941 */ /* 0x002fea0003800200 */
.L_x_62:
[----:B0-----:R-:W-:Y:S01]  /*2760*/  SHF.R.U32.HI R5, RZ, 0x2, R6 ;  /* 0x00000002ff057819 */ /* 0x001fe20000011606 */
[----:B------:R-:W-:Y:S01]  /*2770*/  IMAD.SHL.U32 R2, R3, 0x10, RZ ;  /* 0x0000001003027824 */ /* 0x000fe200078e00ff */
[----:B------:R-:W-:Y:S01]  /*2780*/  BSSY.RECONVERGENT B0, `(.L_x_73) ;  /* 0x000003b000007945 */ /* 0x000fe20003800200 */
[----:B------:R-:W-:Y:S01]  /*2790*/  IMAD.MOV.U32 R8, RZ, RZ, 0x3e055027 ;  /* 0x3e055027ff087424 */ /* 0x000fe200078e00ff */
[----:B------:R-:W-:Y:S01]  /*27a0*/  LOP3.LUT R5, R5, R6, RZ, 0x3c, !PT ;  /* 0x0000000605057212 */ /* 0x000fe200078e3cff */
[----:B------:R-:W-:-:S04]  /*27b0*/  IMAD.MOV.U32 R9, RZ, RZ, 0x7f800000 ;  /* 0x7f800000ff097424 */ /* 0x000fc800078e00ff */
[----:B------:R-:W-:-:S05]  /*27c0*/  IMAD.SHL.U32 R6, R5, 0x2, RZ ;  /* 0x0000000205067824 */ /* 0x000fca00078e00ff */
[----:B------:R-:W-:Y:S01]  /*27d0*/  LOP3.LUT R2, R5, R6, R2, 0x96, !PT ;  /* 0x0000000605027212 */ /* 0x000fe200078e9602 */
[----:B------:R-:W-:-:S03]  /*27e0*/  IMAD.MOV.U32 R5, RZ, RZ, 0x2f800000 ;  /* 0x2f800000ff057424 */ /* 0x000fc600078e00ff */
[----:B------:R-:W-:-:S05]  /*27f0*/  LOP3.LUT R3, R2, R3, RZ, 0x3c, !PT ;  /* 0x0000000302037212 */ /* 0x000fca00078e3cff */
[----:B------:R-:W-:-:S05]  /*2800*/  VIADD R2, R3, 0xd209373c ;  /* 0xd209373c03027836 */ /* 0x000fca0000000000 */
[----:B------:R-:W-:-:S05]  /*2810*/  I2FP.F32.U32 R2, R2 ;  /* 0x0000000200027245 */ /* 0x000fca0000201000 */
[----:B------:R-:W-:-:S05]  /*2820*/  FFMA R6, R2, R5, 1.1641532182693481445e-10 ;  /* 0x2f00000002067423 */ /* 0x000fca0000000005 */
[----:B------:R-:W-:-:S13]  /*2830*/  FSETP.GEU.AND P0, PT, R6, 1.175494350822287508e-38, PT ;  /* 0x008000000600780b */ /* 0x000fda0003f0e000 */
[----:B------:R-:W-:-:S04]  /*2840*/  @!P0 FMUL R6, R6, 8388608 ;  /* 0x4b00000006068820 */ /* 0x000fc80000400000 */
[----:B------:R-:W-:-:S05]  /*2850*/  VIADD R2, R6, 0xc0d55555 ;  /* 0xc0d5555506027836 */ /* 0x000fca0000000000 */
[----:B------:R-:W-:-:S05]  /*2860*/  LOP3.LUT R5, R2, 0xff800000, RZ, 0xc0, !PT ;  /* 0xff80000002057812 */ /* 0x000fca00078ec0ff */
[----:B------:R-:W-:Y:S01]  /*2870*/  IMAD.IADD R2, R6, 0x1, -R5 ;  /* 0x0000000106027824 */ /* 0x000fe200078e0a05 */
[----:B------:R-:W-:-:S03]  /*2880*/  I2FP.F32.S32 R5, R5 ;  /* 0x0000000500057245 */ /* 0x000fc60000201400 */
[----:B------:R-:W-:-:S04]  /*2890*/  FADD R7, R2, -1 ;  /* 0xbf80000002077421 */ /* 0x000fc80000000000 */
[----:B------:R-:W-:-:S04]  /*28a0*/  FFMA R2, R7, -R8, 0.14084610342979431152 ;  /* 0x3e1039f607027423 */ /* 0x000fc80000000808 */
[----:B------:R-:W-:-:S04]  /*28b0*/  FFMA R2, R7, R2, -0.12148627638816833496 ;  /* 0xbdf8cdcc07027423 */ /* 0x000fc80000000002 */
[----:B------:R-:W-:-:S04]  /*28c0*/  FFMA R2, R7, R2, 0.13980610668659210205 ;  /* 0x3e0f295507027423 */ /* 0x000fc80000000002 */
[----:B------:R-:W-:-:S04]  /*28d0*/  FFMA R2, R7, R2, -0.16684235632419586182 ;  /* 0xbe2ad8b907027423 */ /* 0x000fc80000000002 */
[----:B------:R-:W-:-:S04]  /*28e0*/  FFMA R2, R7, R2, 0.20012299716472625732 ;  /* 0x3e4ced0b07027423 */ /* 0x000fc80000000002 */
[----:B------:R-:W-:-:S04]  /*28f0*/  FFMA R2, R7, R2, -0.24999669194221496582 ;  /* 0xbe7fff2207027423 */ /* 0x000fc80000000002 */
[----:B------:R-:W-:-:S04]  /*2900*/  FFMA R2, R7, R2, 0.33333182334899902344 ;  /* 0x3eaaaa7807027423 */ /* 0x000fc80000000002 */
[C---:B------:R-:W-:Y:S01]  /*2910*/  FFMA R8, R7.reuse, R2, -0.5 ;  /* 0xbf00000007087423 */ /* 0x040fe20000000002 */
[----:B------:R-:W-:Y:S02]  /*2920*/  FSEL R2, RZ, -23, P0 ;  /* 0xc1b80000ff027808 */ /* 0x000fe40000000000 */
[----:B------:R-:W-:Y:S01]  /*2930*/  ISETP.GT.U32.AND P0, PT, R6, 0x7f7fffff, PT ;  /* 0x7f7fffff0600780c */ /* 0x000fe20003f04070 */
[----:B------:R-:W-:Y:S02]  /*2940*/  FMUL R8, R7, R8 ;  /* 0x0000000807087220 */ /* 0x000fe40000400000 */
[----:B------:R-:W-:Y:S01]  /*2950*/  FFMA R2, R5, 1.1920928955078125e-07, R2 ;  /* 0x3400000005027823 */ /* 0x000fe20000000002 */
[----:B------:R-:W-:Y:S01]  /*2960*/  SHF.R.U32.HI R5, RZ, 0x2, R4 ;  /* 0x00000002ff057819 */ /* 0x000fe20000011604 */
[----:B------:R-:W-:-:S03]  /*2970*/  FFMA R7, R7, R8, R7 ;  /* 0x0000000807077223 */ /* 0x000fc60000000007 */
[----:B------:R-:W-:Y:S01]  /*2980*/  LOP3.LUT R5, R5, R4, RZ, 0x3c, !PT ;  /* 0x0000000405057212 */ /* 0x000fe200078e3cff */
[----:B------:R-:W-:Y:S01]  /*2990*/  FFMA R7, R2, 0.69314718246459960938, R7 ;  /* 0x3f31721802077823 */ /* 0x000fe20000000007 */
[----:B------:R-:W-:-:S03]  /*29a0*/  IMAD.SHL.U32 R2, R3, 0x10, RZ ;  /* 0x0000001003027824 */ /* 0x000fc600078e00ff */
[C---:B------:R-:W-:Y:S01]  /*29b0*/  @P0 FFMA R7, R6.reuse, R9, +INF ;  /* 0x7f80000006070423 */ /* 0x040fe20000000009 */
[----:B------:R-:W-:Y:S01]  /*29c0*/  IMAD.SHL.U32 R4, R5, 0x2, RZ ;  /* 0x0000000205047824 */ /* 0x000fe200078e00ff */
[----:B------:R-:W-:Y:S02]  /*29d0*/  FSETP.NEU.AND P0, PT, R6, RZ, PT ;  /* 0x000000ff0600720b */ /* 0x000fe40003f0d000 */
[----:B------:R-:W-:Y:S02]  /*29e0*/  FMUL R7, R7, -2 ;  /* 0xc000000007077820 */ /* 0x000fe40000400000 */
[----:B------:R-:W-:-:S03]  /*29f0*/  LOP3.LUT R2, R5, R4, R2, 0x96, !PT ;  /* 0x0000000405027212 */ /* 0x000fc600078e9602 */
[----:B------:R-:W-:Y:S02]  /*2a00*/  FSEL R6, R7, +INF , P0 ;  /* 0x7f80000007067808 */ /* 0x000fe40000000000 */
[----:B------:R-:W-:Y:S02]  /*2a10*/  LOP3.LUT R2, R2, R3, RZ, 0x3c, !PT ;  /* 0x0000000302027212 */ /* 0x000fe400078e3cff */
[----:B------:R0:W1:Y:S01]  /*2a20*/  MUFU.RSQ R5, R6 ;  /* 0x0000000600057308 */ /* 0x0000620000001400 */
[----:B------:R-:W-:Y:S02]  /*2a30*/  VIADD R3, R6, 0xf3000000 ;  /* 0xf300000006037836 */ /* 0x000fe40000000000 */
[----:B------:R-:W-:-:S03]  /*2a40*/  VIADD R2, R2, 0xd20ebf01 ;  /* 0xd20ebf0102027836 */ /* 0x000fc60000000000 */
[----:B------:R-:W-:Y:S01]  /*2a50*/  ISETP.GT.U32.AND P0, PT, R3, 0x727fffff, PT ;  /* 0x727fffff0300780c */ /* 0x000fe20003f04070 */
[----:B------:R-:W-:Y:S01]  /*2a60*/  IMAD.MOV.U32 R3, RZ, RZ, 0x30c90fdb ;  /* 0x30c90fdbff037424 */ /* 0x000fe200078e00ff */
[----:B------:R-:W-:-:S05]  /*2a70*/  I2FP.F32.U32 R2, R2 ;  /* 0x0000000200027245 */ /* 0x000fca0000201000 */
[----:B------:R-:W-:-:S06]  /*2a80*/  FFMA R10, R2, R3, 7.314590599882819788e-10 ;  /* 0x30490fdb020a7423 */ /* 0x000fcc0000000003 */
[----:B01----:R-:W-:Y:S05]  /*2a90*/  @!P0 BRA `(.L_x_74) ;  /* 0x0000000000148947 */ /* 0x003fea0003800000 */
[----:B------:R-:W-:Y:S01]  /*2aa0*/  IMAD.MOV.U32 R2, RZ, RZ, R6 ;  /* 0x000000ffff027224 */ /* 0x000fe200078e0006 */
[----:B------:R-:W-:-:S07]  /*2ab0*/  MOV R9, 0x2ad0 ;  /* 0x00002ad000097802 */ /* 0x000fce0000000f00 */
[----:B------:R-:W-:Y:S05]  /*2ac0*/  CALL.REL.NOINC `($__internal_2_$__cuda_sm20_sqrt_rn_f32_slowpath) ;  /* 0x0000000000b47944 */ /* 0x000fea0003c00000 */
[----:B------:R-:W-:Y:S01]  /*2ad0*/  IMAD.MOV.U32 R3, RZ, RZ, R2 ;  /* 0x000000ffff037224 */ /* 0x000fe200078e0002 */
[----:B------:R-:W-:Y:S06]  /*2ae0*/  BRA `(.L_x_75) ;  /* 0x0000000000107947 */ /* 0x000fec0003800000 */
.L_x_74:
[----:B------:R-:W-:Y:S01]  /*2af0*/  FMUL.FTZ R3, R6, R5 ;  /* 0x0000000506037220 */ /* 0x000fe20000410000 */
[----:B------:R-:W-:-:S03]  /*2b00*/  FMUL.FTZ R4, R5, 0.5 ;  /* 0x3f00000005047820 */ /* 0x000fc60000410000 */
[----:B------:R-:W-:-:S04]  /*2b10*/  FFMA R2, -R3, R3, R6 ;  /* 0x0000000303027223 */ /* 0x000fc80000000106 */
[----:B------:R-:W-:-:S07]  /*2b20*/  FFMA R3, R2, R4, R3 ;  /* 0x0000000402037223 */ /* 0x000fce0000000003 */
.L_x_75:
[----:B------:R-:W-:Y:S05]  /*2b30*/  BSYNC.RECONVERGENT B0 ;  /* 0x0000000000007941 */ /* 0x000fea0003800200 */
.L_x_73:
[----:B------:R-:W0:Y:S01]  /*2b40*/  LDCU UR4, c[0x0][0x388] ;  /* 0x00007100ff0477ac */ /* 0x000e220008000800 */
[----:B------:R-:W-:-:S06]  /*2b50*/  FMUL.RZ R4, R10, 0.15915493667125701904 ;  /* 0x3e22f9830a047820 */ /* 0x000fcc000040c000 */
[----:B------:R-:W1:Y:S01]  /*2b60*/  MUFU.SIN R4, R4 ;  /* 0x0000000400047308 */ /* 0x000e620000000400 */
[----:B0-----:R-:W-:Y:S01]  /*2b70*/  I2FP.F32.U32 R5, UR4 ;  /* 0x0000000400057c45 */ /* 0x001fe20008201000 */
[----:B------:R-:W-:Y:S02]  /*2b80*/  UMOV UR4, 0x40000000 ;  /* 0x4000000000047882 */ /* 0x000fe40000000000 */
[----:B------:R-:W-:-:S04]  /*2b90*/  IMAD.U32 R8, RZ, RZ, UR4 ;  /* 0x00000004ff087e24 */ /* 0x000fc8000f8e00ff */
[----:B------:R-:W0:Y:S01]  /*2ba0*/  MUFU.RCP R2, R5 ;  /* 0x0000000500027308 */ /* 0x000e220000001000 */
[----:B-1----:R-:W-:-:S07]  /*2bb0*/  FMUL R3, R4, R3 ;  /* 0x0000000304037220 */ /* 0x002fce0000400000 */
[----:B------:R-:W1:Y:S01]  /*2bc0*/  FCHK P0, R8, R5 ;  /* 0x0000000508007302 */ /* 0x000e620000000000 */
[----:B0-----:R-:W-:-:S04]  /*2bd0*/  FFMA R7, -R5, R2, 1 ;  /* 0x3f80000005077423 */ /* 0x001fc80000000102 */
[----:B------:R-:W-:-:S04]  /*2be0*/  FFMA R2, R2, R7, R2 ;  /* 0x0000000702027223 */ /* 0x000fc80000000002 */
[----:B------:R-:W-:-:S04]  /*2bf0*/  FFMA R6, R2, 2, RZ ;  /* 0x4000000002067823 */ /* 0x000fc800000000ff */
[----:B------:R-:W-:-:S04]  /*2c00*/  FFMA R7, -R5, R6, 2 ;  /* 0x4000000005077423 */ /* 0x000fc80000000106 */
[----:B------:R-:W-:Y:S01]  /*2c10*/  FFMA R2, R2, R7, R6 ;  /* 0x0000000702027223 */ /* 0x000fe20000000006 */
[----:B-1----:R-:W-:Y:S06]  /*2c20*/  @!P0 BRA `(.L_x_76) ;  /* 0x00000000000c8947 */ /* 0x002fec0003800000 */
[----:B------:R-:W-:-:S07]  /*2c30*/  MOV R4, 0x2c50 ;  /* 0x00002c5000047802 */ /* 0x000fce0000000f00 */
[----:B------:R-:W-:Y:S05]  /*2c40*/  CALL.REL.NOINC `($__internal_3_$__cuda_sm3x_div_rn_noftz_f32_slowpath) ;  /* 0x0000000000b07944 */ /* 0x000fea0003c00000 */
[----:B------:R-:W-:-:S07]  /*2c50*/  IMAD.MOV.U32 R2, RZ, RZ, R8 ;  /* 0x000000ffff027224 */ /* 0x000fce00078e0008 */
.L_x_76:
[----:B------:R-:W-:Y:S01]  /*2c60*/  VIADD R4, R2, 0xf3000000 ;  /* 0xf300000002047836 */ /* 0x000fe20000000000 */
[----:B------:R0:W1:Y:S04]  /*2c70*/  MUFU.RSQ R7, R2 ;  /* 0x0000000200077308 */ /* 0x0000680000001400 */
[----:B------:R-:W-:-:S13]  /*2c80*/  ISETP.GT.U32.AND P0, PT, R4, 0x727fffff, PT ;  /* 0x727fffff0400780c */ /* 0x000fda0003f04070 */
[----:B01----:R-:W-:Y:S05]  /*2c90*/  @!P0 BRA `(.L_x_77) ;  /* 0x0000000000148947 */ /* 0x003fea0003800000 */
[----:B------:R-:W-:Y:S01]  /*2ca0*/  BSSY.RECONVERGENT B0, `(.L_x_78) ;  /* 0x0000003000007945 */ /* 0x000fe20003800200 */
[----:B------:R-:W-:-:S07]  /*2cb0*/  MOV R9, 0x2cd0 ;  /* 0x00002cd000097802 */ /* 0x000fce0000000f00 */
[----:B------:R-:W-:Y:S05]  /*2cc0*/  CALL.REL.NOINC `($__internal_2_$__cuda_sm20_sqrt_rn_f32_slowpath) ;  /* 0x0000000000347944 */ /* 0x000fea0003c00000 */
[----:B------:R-:W-:Y:S05]  /*2cd0*/  BSYNC.RECONVERGENT B0 ;  /* 0x0000000000007941 */ /* 0x000fea0003800200 */
.L_x_78:
[----:B------:R-:W-:Y:S05]  /*2ce0*/  BRA `(.L_x_79) ;  /* 0x0000000000107947 */ /* 0x000fea0003800000 */
.L_x_77:
[C---:B------:R-:W-:Y:S01]  /*2cf0*/  FMUL.FTZ R5, R7.reuse, R2 ;  /* 0x0000000207057220 */ /* 0x040fe20000410000 */
[----:B------:R-:W-:-:S03]  /*2d00*/  FMUL.FTZ R4, R7, 0.5 ;  /* 0x3f00000007047820 */ /* 0x000fc60000410000 */
[----:B------:R-:W-:-:S04]  /*2d10*/  FFMA R2, -R5, R5, R2 ;  /* 0x0000000505027223 */ /* 0x000fc80000000102 */
[----:B------:R-:W-:-:S07]  /*2d20*/  FFMA R2, R2, R4, R5 ;  /* 0x0000000402027223 */ /* 0x000fce0000000005 */
.L_x_79:
[----:B------:R-:W0:Y:S01]  /*2d30*/  LDCU.64 UR4, c[0x0][0x380] ;  /* 0x00007000ff0477ac */ /* 0x000e220008000a00 */
[----:B------:R-:W-:Y:S01]  /*2d40*/  SHF.R.S32.HI R5, RZ, 0x1f, R0 ;  /* 0x0000001fff057819 */ /* 0x000fe20000011400 */
[----:B------:R-:W-:Y:S01]  /*2d50*/  FMUL R3, R3, R2 ;  /* 0x0000000203037220 */ /* 0x000fe20000400000 */
[----:B0-----:R-:W-:-:S04]  /*2d60*/  LEA R4, P0, R0, UR4, 0x2 ;  /* 0x0000000400047c11 */ /* 0x001fc8000f8010ff */
[----:B------:R-:W-:-:S05]  /*2d70*/  LEA.HI.X R5, R0, UR5, R5, 0x2, P0 ;  /* 0x0000000500057c11 */ /* 0x000fca00080f1405 */
[----:B------:R-:W-:Y:S01]  /*2d80*/  STG.E desc[UR6][R4.64], R3 ;  /* 0x0000000304007986 */ /* 0x000fe2000c101906 */
[----:B------:R-:W-:Y:S05]  /*2d90*/  EXIT ;  /* 0x000000000000794d */ /* 0x000fea0003800000 */
        .weak           $__internal_2_$__cuda_sm20_sqrt_rn_f32_slowpath
        .type           $__internal_2_$__cuda_sm20_sqrt_rn_f32_slowpath,@function
        .size           $__internal_2_$__cuda_sm20_sqrt_rn_f32_slowpath,($__internal_3_$__cuda_sm3x_div_rn_noftz_f32_slowpath - $__internal_2_$__cuda_sm20_sqrt_rn_f32_slowpath)
$__internal_2_$__cuda_sm20_sqrt_rn_f32_slowpath:
[----:B------:R-:W-:-:S13]  /*2da0*/  LOP3.LUT P0, RZ, R2, 0x7fffffff, RZ, 0xc0, !PT ;  /* 0x7fffffff02ff7812 */ /* 0x000fda000780c0ff */
[----:B------:R-:W-:Y:S01]  /*2db0*/  @!P0 IMAD.MOV.U32 R4, RZ, RZ, R2 ;  /* 0x000000ffff048224 */ /* 0x000fe200078e0002 */
[----:B------:R-:W-:Y:S06]  /*2dc0*/  @!P0 BRA `(.L_x_80) ;  /* 0x0000000000408947 */ /* 0x000fec0003800000 */
[----:B------:R-:W-:-:S13]  /*2dd0*/  FSETP.GEU.FTZ.AND P0, PT, R2, RZ, PT ;  /* 0x000000ff0200720b */ /* 0x000fda0003f1e000 */
[----:B------:R-:W-:Y:S01]  /*2de0*/  @!P0 IMAD.MOV.U32 R4, RZ, RZ, 0x7fffffff ;  /* 0x7fffffffff048424 */ /* 0x000fe200078e00ff */
[----:B------:R-:W-:Y:S06]  /*2df0*/  @!P0 BRA `(.L_x_80) ;  /* 0x0000000000348947 */ /* 0x000fec0003800000 */
[----:B------:R-:W-:-:S13]  /*2e00*/  FSETP.GTU.FTZ.AND P0, PT, |R2|, +INF , PT ;  /* 0x7f8000000200780b */ /* 0x000fda0003f1c200 */
[----:B------:R-:W-:Y:S01]  /*2e10*/  @P0 FADD.FTZ R4, R2, 1 ;  /* 0x3f80000002040421 */ /* 0x000fe20000010000 */
[----:B------:R-:W-:Y:S06]  /*2e20*/  @P0 BRA `(.L_x_80) ;  /* 0x0000000000280947 */ /* 0x000fec0003800000 */
[----:B------:R-:W-:-:S13]  /*2e30*/  FSETP.NEU.FTZ.AND P0, PT, |R2|, +INF , PT ;  /* 0x7f8000000200780b */ /* 0x000fda0003f1d200 */
[----:B------:R-:W-:-:S04]  /*2e40*/  @P0 FFMA R5, R2, 1.84467440737095516160e+19, RZ ;  /* 0x5f80000002050823 */ /* 0x000fc800000000ff */
[----:B------:R-:W0:Y:S02]  /*2e50*/  @P0 MUFU.RSQ R4, R5 ;  /* 0x0000000500040308 */ /* 0x000e240000001400 */
[----:B0-----:R-:W-:Y:S01]  /*2e60*/  @P0 FMUL.FTZ R6, R5, R4 ;  /* 0x0000000405060220 */ /* 0x001fe20000410000 */
[----:B------:R-:W-:Y:S01]  /*2e70*/  @P0 FMUL.FTZ R8, R4, 0.5 ;  /* 0x3f00000004080820 */ /* 0x000fe20000410000 */
[----:B------:R-:W-:Y:S02]  /*2e80*/  @!P0 IMAD.MOV.U32 R4, RZ, RZ, R2 ;  /* 0x000000ffff048224 */ /* 0x000fe400078e0002 */
[----:B------:R-:W-:-:S04]  /*2e90*/  @P0 FADD.FTZ R7, -R6, -RZ ;  /* 0x800000ff06070221 */ /* 0x000fc80000010100 */
[----:B------:R-:W-:-:S04]  /*2ea0*/  @P0 FFMA R7, R6, R7, R5 ;  /* 0x0000000706070223 */ /* 0x000fc80000000005 */
[----:B------:R-:W-:-:S04]  /*2eb0*/  @P0 FFMA R7, R7, R8, R6 ;  /* 0x0000000807070223 */ /* 0x000fc80000000006 */
[----:B------:R-:W-:-:S07]  /*2ec0*/  @P0 FMUL.FTZ R4, R7, 2.3283064365386962891e-10 ;  /* 0x2f80000007040820 */ /* 0x000fce0000410000 */
.L_x_80:
[----:B------:R-:W-:Y:S02]  /*2ed0*/  IMAD.MOV.U32 R2, RZ, RZ, R4 ;  /* 0x000000ffff027224 */ /* 0x000fe400078e0004 */
[----:B------:R-:W-:Y:S02]  /*2ee0*/  IMAD.MOV.U32 R4, RZ, RZ, R9 ;  /* 0x000000ffff047224 */ /* 0x000fe400078e0009 */
[----:B------:R-:W-:-:S04]  /*2ef0*/  IMAD.MOV.U32 R5, RZ, RZ, 0x0 ;  /* 0x00000000ff057424 */ /* 0x000fc800078e00ff */
[----:B------:R-:W-:Y:S05]  /*2f00*/  RET.REL.NODEC R4 `(_Z12init_weightsPfii) ;  /* 0xffffffd0043c7950 */ /* 0x000fea0003c3ffff */
        .weak           $__internal_3_$__cuda_sm3x_div_rn_noftz_f32_slowpath
        .type           $__internal_3_$__cuda_sm3x_div_rn_noftz_f32_slowpath,@function
        .size           $__internal_3_$__cuda_sm3x_div_rn_noftz_f32_slowpath,(.L_x_129 - $__internal_3_$__cuda_sm3x_div_rn_noftz_f32_slowpath)
$__internal_3_$__cuda_sm3x_div_rn_noftz_f32_slowpath:
[--C-:B------:R-:W-:Y:S01]  /*2f10*/  SHF.R.U32.HI R2, RZ, 0x17, R5.reuse ;  /* 0x00000017ff027819 */ /* 0x100fe20000011605 */
[----:B------:R-:W-:-:S03]  /*2f20*/  IMAD.MOV.U32 R8, RZ, RZ, R5 ;  /* 0x000000ffff087224 */ /* 0x000fc600078e0005 */
[----:B------:R-:W-:-:S05]  /*2f30*/  LOP3.LUT R6, R2, 0xff, RZ, 0xc0, !PT ;  /* 0x000000ff02067812 */ /* 0x000fca00078ec0ff */
[----:B------:R-:W-:-:S05]  /*2f40*/  VIADD R9, R6, 0xffffffff ;  /* 0xffffffff06097836 */ /* 0x000fca0000000000 */
[----:B------:R-:W-:-:S13]  /*2f50*/  ISETP.GT.U32.AND P0, PT, R9, 0xfd, PT ;  /* 0x000000fd0900780c */ /* 0x000fda0003f04070 */
[----:B------:R-:W-:Y:S01]  /*2f60*/  @!P0 IMAD.MOV.U32 R7, RZ, RZ, RZ ;  /* 0x000000ffff078224 */ /* 0x000fe200078e00ff */
[----:B------:R-:W-:Y:S06]  /*2f70*/  @!P0 BRA `(.L_x_81) ;  /* 0x0000000000408947 */ /* 0x000fec0003800000 */
[----:B------:R-:W-:Y:S01]  /*2f80*/  FSETP.GTU.FTZ.AND P0, PT, |R5|, +INF , PT ;  /* 0x7f8000000500780b */ /* 0x000fe20003f1c200 */
[----:B------:R-:W-:-:S12]  /*2f90*/  IMAD.MOV.U32 R2, RZ, RZ, R5 ;  /* 0x000000ffff027224 */ /* 0x000fd800078e0005 */
[----:B------:R-:W-:Y:S05]  /*2fa0*/  @P0 BRA `(.L_x_82) ;  /* 0x0000000400280947 */ /* 0x000fea0003800000 */
[----:B------:R-:W-:-:S05]  /*2fb0*/  IMAD.MOV.U32 R5, RZ, RZ, 0x40000000 ;  /* 0x40000000ff057424 */ /* 0x000fca00078e00ff */
[----:B------:R-:W-:-:S13]  /*2fc0*/  LOP3.LUT P0, RZ, R8, 0x7fffffff, R5, 0xc8, !PT ;  /* 0x7fffffff08ff7812 */ /* 0x000fda000780c805 */
[----:B------:R-:W-:Y:S05]  /*2fd0*/  @!P0 BRA `(.L_x_83) ;  /* 0x0000000400148947 */ /* 0x000fea0003800000 */
[----:B------:R-:W-:Y:S02]  /*2fe0*/  FSETP.NEU.FTZ.AND P0, PT, |R2|, +INF , PT ;  /* 0x7f8000000200780b */ /* 0x000fe40003f1d200 */
[----:B------:R-:W-:-:S04]  /*2ff0*/  LOP3.LUT P1, RZ, R5, 0x7fffffff, RZ, 0xc0, !PT ;  /* 0x7fffffff05ff7812 */ /* 0x000fc8000782c0ff */
[----:B------:R-:W-:-:S13]  /*3000*/  PLOP3.LUT P0, PT, P0, P1, PT, 0x2f, 0xf2 ;  /* 0x0000000000f2781c */ /* 0x000fda0000702577 */
[----:B------:R-:W-:Y:S05]  /*3010*/  @P0 BRA `(.L_x_84) ;  /* 0x0000000000fc0947 */ /* 0x000fea0003800000 */
[----:B------:R-:W-:-:S13]  /*3020*/  LOP3.LUT P0, RZ, R8, 0x7fffffff, RZ, 0xc0, !PT ;  /* 0x7fffffff08ff7812 */ /* 0x000fda000780c0ff */
[----:B------:R-:W-:Y:S05]  /*3030*/  @!P0 BRA `(.L_x_85) ;  /* 0x0000000000e88947 */ /* 0x000fea0003800000 */
[----:B------:R-:W-:Y:S01]  /*3040*/  ISETP.GE.AND P0, PT, R9, RZ, PT ;  /* 0x000000ff0900720c */ /* 0x000fe20003f06270 */
[----:B------:R-:W-:-:S12]  /*3050*/  IMAD.MOV.U32 R7, RZ, RZ, RZ ;  /* 0x000000ffff077224 */ /* 0x000fd800078e00ff */
[----:B------:R-:W-:Y:S01]  /*3060*/  @!P0 FFMA R8, R2, 1.84467440737095516160e+19, RZ ;  /* 0x5f80000002088823 */ /* 0x000fe200000000ff */
[----:B------:R-:W-:-:S07]  /*3070*/  @!P0 VIADD R7, R7, 0x40 ;  /* 0x0000004007078836 */ /* 0x000fce0000000000 */
.L_x_81:
[----:B------:R-:W-:Y:S01]  /*3080*/  LEA R5, R6, 0xc0800000, 0x17 ;  /* 0xc080000006057811 */ /* 0x000fe200078eb8ff */
[----:B------:R-:W-:Y:S01]  /*3090*/  UMOV UR4, 0x40000000 ;  /* 0x4000000000047882 */ /* 0x000fe20000000000 */
[----:B------:R-:W-:Y:S01]  /*30a0*/  IADD3 R6, PT, PT, R7, 0x80, -R6 ;  /* 0x0000008007067810 */ /* 0x000fe20007ffe806 */
[----:B------:R-:W-:Y:S02]  /*30b0*/  UIADD3 UR4, UPT, UPT, UR4, -0x800000, URZ ;  /* 0xff80000004047890 */ /* 0x000fe4000fffe0ff */
[----:B------:R-:W-:-:S04]  /*30c0*/  IMAD.IADD R5, R8, 0x1, -R5 ;  /* 0x0000000108057824 */ /* 0x000fc800078e0a05 */
[----:B------:R-:W0:Y:S01]  /*30d0*/  MUFU.RCP R2, R5 ;  /* 0x0000000500027308 */ /* 0x000e220000001000 */
[----:B------:R-:W-:-:S04]  /*30e0*/  FADD.FTZ R9, -R5, -RZ ;  /* 0x800000ff05097221 */ /* 0x000fc80000010100 */
[----:B0-----:R-:W-:-:S04]  /*30f0*/  FFMA R11, R2, R9, 1 ;  /* 0x3f800000020b7423 */ /* 0x001fc80000000009 */
[----:B------:R-:W-:-:S04]  /*3100*/  FFMA R2, R2, R11, R2 ;  /* 0x0000000b02027223 */ /* 0x000fc80000000002 */
[----:B------:R-:W-:-:S04]  /*3110*/  FFMA R8, R2, UR4, RZ ;  /* 0x0000000402087c23 */ /* 0x000fc800080000ff */
[----:B------:R-:W-:-:S04]  /*3120*/  FFMA R11, R9, R8, UR4 ;  /* 0x00000004090b7e23 */ /* 0x000fc80008000008 */
[----:B------:R-:W-:-:S04]  /*3130*/  FFMA R11, R2, R11, R8 ;  /* 0x0000000b020b7223 */ /* 0x000fc80000000008 */
[----:B------:R-:W-:-:S04]  /*3140*/  FFMA R10, R9, R11, UR4 ;  /* 0x00000004090a7e23 */ /* 0x000fc8000800000b */
        /* <DEDUP_REMOVED lines=14> */
[CC--:B------:R-:W-:Y:S01]  /*3230*/  FFMA.RZ R5, R2.reuse, R10.reuse, R11 ;  /* 0x0000000a02057223 */ /* 0x0c0fe2000000c00b */
[C---:B------:R-:W-:Y:S01]  /*3240*/  VIADD R7, R9.reuse, 0x20 ;  /* 0x0000002009077836 */ /* 0x040fe20000000000 */
[C---:B------:R-:W-:Y:S02]  /*3250*/  ISETP.NE.AND P2, PT, R9.reuse, RZ, PT ;  /* 0x000000ff0900720c */ /* 0x040fe40003f45270 */
[----:B------:R-:W-:Y:S01]  /*3260*/  ISETP.NE.AND P1, PT, R9, RZ, PT ;  /* 0x000000ff0900720c */ /* 0x000fe20003f25270 */
[----:B------:R-:W-:Y:S01]  /*3270*/  IMAD.MOV R9, RZ, RZ, -R9 ;  /* 0x000000ffff097224 */ /* 0x000fe200078e0a09 */
[----:B------:R-:W-:Y:S01]  /*3280*/  LOP3.LUT R6, R5, 0x7fffff, RZ, 0xc0, !PT ;  /* 0x007fffff05067812 */ /* 0x000fe200078ec0ff */
[CCC-:B------:R-:W-:Y:S01]  /*3290*/  FFMA.RP R5, R2.reuse, R10.reuse, R11.reuse ;  /* 0x0000000a02057223 */ /* 0x1c0fe2000000800b */
[----:B------:R-:W-:Y:S02]  /*32a0*/  FFMA.RM R2, R2, R10, R11 ;  /* 0x0000000a02027223 */ /* 0x000fe4000000400b */
[----:B------:R-:W-:-:S03]  /*32b0*/  LOP3.LUT R6, R6, 0x800000, RZ, 0xfc, !PT ;  /* 0x0080000006067812 */ /* 0x000fc600078efcff */
[----:B------:R-:W-:Y:S02]  /*32c0*/  FSETP.NEU.FTZ.AND P0, PT, R5, R2, PT ;  /* 0x000000020500720b */ /* 0x000fe40003f1d000 */
[----:B------:R-:W-:Y:S02]  /*32d0*/  SHF.L.U32 R7, R6, R7, RZ ;  /* 0x0000000706077219 */ /* 0x000fe400000006ff */
[----:B------:R-:W-:Y:S02]  /*32e0*/  SEL R5, R9, RZ, P2 ;  /* 0x000000ff09057207 */ /* 0x000fe40001000000 */
[----:B------:R-:W-:Y:S02]  /*32f0*/  ISETP.NE.AND P1, PT, R7, RZ, P1 ;  /* 0x000000ff0700720c */ /* 0x000fe40000f25270 */
[----:B------:R-:W-:Y:S02]  /*3300*/  SHF.R.U32.HI R5, RZ, R5, R6 ;  /* 0x00000005ff057219 */ /* 0x000fe40000011606 */
[----:B------:R-:W-:-:S02]  /*3310*/  PLOP3.LUT P0, PT, P0, P1, PT, 0xf8, 0x8f ;  /* 0x00000000008f781c */ /* 0x000fc40000703f70 */
[----:B------:R-:W-:Y:S02]  /*3320*/  SHF.R.U32.HI R7, RZ, 0x1, R5 ;  /* 0x00000001ff077819 */ /* 0x000fe40000011605 */
[----:B------:R-:W-:-:S04]  /*3330*/  SEL R2, RZ, 0x1, !P0 ;  /* 0x00000001ff027807 */ /* 0x000fc80004000000 */
[----:B------:R-:W-:-:S04]  /*3340*/  LOP3.LUT R2, R2, 0x1, R7, 0xf8, !PT ;  /* 0x0000000102027812 */ /* 0x000fc800078ef807 */
[----:B------:R-:W-:-:S05]  /*3350*/  LOP3.LUT R2, R2, R5, RZ, 0xc0, !PT ;  /* 0x0000000502027212 */ /* 0x000fca00078ec0ff */
[----:B------:R-:W-:-:S05]  /*3360*/  IMAD.IADD R7, R7, 0x1, R2 ;  /* 0x0000000107077824 */ /* 0x000fca00078e0202 */
[----:B------:R-:W-:Y:S01]  /*3370*/  LOP3.LUT R8, R7, R8, RZ, 0xfc, !PT ;  /* 0x0000000807087212 */ /* 0x000fe200078efcff */
[----:B------:R-:W-:Y:S06]  /*3380*/  BRA `(.L_x_88) ;  /* 0x0000000000347947 */ /* 0x000fec0003800000 */
.L_x_87:
[----:B------:R-:W-:-:S04]  /*3390*/  LOP3.LUT R8, R8, 0x80000000, RZ, 0xc0, !PT ;  /* 0x8000000008087812 */ /* 0x000fc800078ec0ff */
[----:B------:R-:W-:Y:S01]  /*33a0*/  LOP3.LUT R8, R8, 0x7f800000, RZ, 0xfc, !PT ;  /* 0x7f80000008087812 */ /* 0x000fe200078efcff */
[----:B------:R-:W-:Y:S06]  /*33b0*/  BRA `(.L_x_88) ;  /* 0x0000000000287947 */ /* 0x000fec0003800000 */
.L_x_86:
[----:B------:R-:W-:Y:S01]  /*33c0*/  IMAD R8, R6, 0x800000, R8 ;  /* 0x0080000006087824 */ /* 0x000fe200078e0208 */
[----:B------:R-:W-:Y:S06]  /*33d0*/  BRA `(.L_x_88) ;  /* 0x0000000000207947 */ /* 0x000fec0003800000 */
.L_x_85:
[----:B------:R-:W-:-:S04]  /*33e0*/  LOP3.LUT R8, R8, 0x80000000, R5, 0x48, !PT ;  /* 0x8000000008087812 */ /* 0x000fc800078e4805 */
[----:B------:R-:W-:Y:S01]  /*33f0*/  LOP3.LUT R8, R8, 0x7f800000, RZ, 0xfc, !PT ;  /* 0x7f80000008087812 */ /* 0x000fe200078efcff */
[----:B------:R-:W-:Y:S06]  /*3400*/  BRA `(.L_x_88) ;  /* 0x0000000000147947 */ /* 0x000fec0003800000 */
.L_x_84:
[----:B------:R-:W-:Y:S01]  /*3410*/  LOP3.LUT R8, R8, 0x80000000, R5, 0x48, !PT ;  /* 0x8000000008087812 */ /* 0x000fe200078e4805 */
[----:B------:R-:W-:Y:S06]  /*3420*/  BRA `(.L_x_88) ;  /* 0x00000000000c7947 */ /* 0x000fec0003800000 */
.L_x_83:
[----:B------:R-:W0:Y:S01]  /*3430*/  MUFU.RSQ R8, -QNAN ;  /* 0xffc0000000087908 */ /* 0x000e220000001400 */
[----:B------:R-:W-:Y:S05]  /*3440*/  BRA `(.L_x_88) ;  /* 0x0000000000047947 */ /* 0x000fea0003800000 */
.L_x_82:
[----:B------:R-:W-:-:S07]  /*3450*/  FADD.FTZ R8, R2, 2 ;  /* 0x4000000002087421 */ /* 0x000fce0000010000 */
.L_x_88:
[----:B------:R-:W-:-:S04]  /*3460*/  IMAD.MOV.U32 R5, RZ, RZ, 0x0 ;  /* 0x00000000ff057424 */ /* 0x000fc800078e00ff */
[----:B0-----:R-:W-:Y:S05]  /*3470*/  RET.REL.NODEC R4 `(_Z12init_weightsPfii) ;  /* 0xffffffc804e07950 */ /* 0x001fea0003c3ffff */
.L_x_89:
        /* <DEDUP_REMOVED lines=16> */
.L_x_129:


//--------------------- .text._Z13cross_entropyiiPfS_S_ --------------------------
	.section	.text._Z13cross_entropyiiPfS_S_,"ax",@progbits
	.align	128
        .global         _Z13cross_entropyiiPfS_S_
        .type           _Z13cross_entropyiiPfS_S_,@function
        .size           _Z13cross_entropyiiPfS_S_,(.L_x_138 - _Z13cross_entropyiiPfS_S_)
        .other          _Z13cross_entropyiiPfS_S_,@"STO_CUDA_ENTRY STV_DEFAULT"
_Z13cross_entropyiiPfS_S_:
.text._Z13cross_entropyiiPfS_S_:
[----:B------:R-:W-:Y:S01]  /*0000*/  LDC R1, c[0x0][0x37c] ;  /* 0x0000df00ff017b82 */ /* 0x000fe20000000800 */
[----:B------:R-:W0:Y:S07]  /*0010*/  S2R R0, SR_TID.X ;  /* 0x0000000000007919 */ /* 0x000e2e0000002100 */
[----:B------:R-:W0:Y:S01]  /*0020*/  S2UR UR4, SR_CTAID.X ;  /* 0x00000000000479c3 */ /* 0x000e220000002500 */
[----:B------:R-:W1:Y:S07]  /*0030*/  LDCU UR5, c[0x0][0x384] ;  /* 0x00007080ff0577ac */ /* 0x000e6e0008000800 */
[----:B------:R-:W0:Y:S02]  /*0040*/  LDC R3, c[0x0][0x360] ;  /* 0x0000d800ff037b82 */ /* 0x000e240000000800 */
[----:B0-----:R-:W-:-:S05]  /*0050*/  IMAD R3, R3, UR4, R0 ;  /* 0x0000000403037c24 */ /* 0x001fca000f8e0200 */
[----:B-1----:R-:W-:-:S13]  /*0060*/  ISETP.GE.AND P0, PT, R3, UR5, PT ;  /* 0x0000000503007c0c */ /* 0x002fda000bf06270 */
        /* <DEDUP_REMOVED lines=8> */
[----:B------:R-:W-:Y:S01]  /*00f0*/  ULOP3.LUT UR14, UR9, 0x3, URZ, 0xc0, !UPT ;  /* 0x00000003090e7892 */ /* 0x000fe2000f8ec0ff */
[----:B------:R-:W-:Y:S01]  /*0100*/  MOV R4, RZ ;  /* 0x000000ff00047202 */ /* 0x000fe20000000f00 */
[----:B------:R-:W-:Y:S02]  /*0110*/  UMOV UR4, URZ ;  /* 0x000000ff00047c82 */ /* 0x000fe40008000000 */
[----:B------:R-:W-:Y:S02]  /*0120*/  UISETP.NE.AND UP0, UPT, UR14, URZ, UPT ;  /* 0x000000ff0e00728c */ /* 0x000fe4000bf05270 */
[----:B------:R-:W-:Y:S09]  /*0130*/  BRA.U !UP1, `(.L_x_91) ;  /* 0x0000000509c87547 */ /* 0x000ff2000b800000 */
[----:B------:R-:W0:Y:S01]  /*0140*/  LDCU.64 UR10, c[0x0][0x390] ;  /* 0x00007200ff0a77ac */ /* 0x000e220008000a00 */
[----:B------:R-:W-:Y:S02]  /*0150*/  MOV R4, RZ ;  /* 0x000000ff00047202 */ /* 0x000fe40000000f00 */
[----:B------:R-:W-:Y:S01]  /*0160*/  MOV R7, R5 ;  /* 0x0000000500077202 */ /* 0x000fe20000000f00 */
[----:B------:R-:W1:Y:S01]  /*0170*/  LDCU.64 UR12, c[0x0][0x388] ;  /* 0x00007100ff0c77ac */ /* 0x000e620008000a00 */
[----:B------:R-:W-:Y:S02]  /*0180*/  ULOP3.LUT UR4, UR9, 0x7ffffffc, URZ, 0xc0, !UPT ;  /* 0x7ffffffc09047892 */ /* 0x000fe4000f8ec0ff */
[----:B0-----:R-:W-:Y:S02]  /*0190*/  UIADD3 UR7, UP1, UPT, UR10, 0x8, URZ ;  /* 0x000000080a077890 */ /* 0x001fe4000ff3e0ff */
[----:B------:R-:W-:Y:S02]  /*01a0*/  UIADD3 UR10, UPT, UPT, -UR4, URZ, URZ ;  /* 0x000000ff040a7290 */ /* 0x000fe4000fffe1ff */
[----:B-1----:R-:W-:-:S02]  /*01b0*/  UIADD3 UR5, UP2, UPT, UR12, 0x8, URZ ;  /* 0x000000080c057890 */ /* 0x002fc4000ff5e0ff */
[----:B------:R-:W-:Y:S02]  /*01c0*/  UIADD3.X UR8, UPT, UPT, URZ, UR11, URZ, UP1, !UPT ;  /* 0x0000000bff087290 */ /* 0x000fe40008ffe4ff */
[----:B------:R-:W-:-:S12]  /*01d0*/  UIADD3.X UR6, UPT, UPT, URZ, UR13, URZ, UP2, !UPT ;  /* 0x0000000dff067290 */ /* 0x000fd800097fe4ff */
.L_x_92:
[----:B------:R-:W-:Y:S02]  /*01e0*/  MOV R14, UR5 ;  /* 0x00000005000e7c02 */ /* 0x000fe40008000f00 */
[----:B------:R-:W-:-:S03]  /*01f0*/  MOV R15, UR6 ;  /* 0x00000006000f7c02 */ /* 0x000fc60008000f00 */
[----:B------:R-:W-:-:S05]  /*0200*/  IMAD.WIDE R14, R7, 0x4, R14 ;  /* 0x00000004070e7825 */ /* 0x000fca00078e020e */
[----:B------:R-:W2:Y:S04]  /*0210*/  LDG.E R2, desc[UR16][R14.64+-0x8] ;  /* 0xfffff8100e027981 */ /* 0x000ea8000c1e1900 */
[----:B------:R-:W3:Y:S04]  /*0220*/  LDG.E R9, desc[UR16][R14.64+-0x4] ;  /* 0xfffffc100e097981 */ /* 0x000ee8000c1e1900 */
[----:B------:R-:W4:Y:S04]  /*0230*/  LDG.E R12, desc[UR16][R14.64] ;  /* 0x000000100e0c7981 */ /* 0x000f28000c1e1900 */
[----:B------:R0:W5:Y:S01]  /*0240*/  LDG.E R13, desc[UR16][R14.64+0x4] ;  /* 0x000004100e0d7981 */ /* 0x000162000c1e1900 */
[----:B------:R-:W-:-:S02]  /*0250*/  MOV R20, UR7 ;  /* 0x0000000700147c02 */ /* 0x000fc40008000f00 */
[----:B------:R-:W-:-:S03]  /*0260*/  MOV R21, UR8 ;  /* 0x0000000800157c02 */ /* 0x000fc60008000f00 */
[----:B------:R-:W-:-:S05]  /*0270*/  IMAD.WIDE R20, R7, 0x4, R20 ;  /* 0x0000000407147825 */ /* 0x000fca00078e0214 */
[----:B------:R-:W5:Y:S04]  /*0280*/  LDG.E R11, desc[UR16][R20.64+-0x8] ;  /* 0xfffff810140b7981 */ /* 0x000f68000c1e1900 */
[----:B------:R-:W5:Y:S04]  /*0290*/  LDG.E R10, desc[UR16][R20.64+-0x4] ;  /* 0xfffffc10140a7981 */ /* 0x000f68000c1e1900 */
[----:B------:R-:W5:Y:S04]  /*02a0*/  LDG.E R8, desc[UR16][R20.64] ;  /* 0x0000001014087981 */ /* 0x000f68000c1e1900 */
[----:B------:R1:W5:Y:S01]  /*02b0*/  LDG.E R6, desc[UR16][R20.64+0x4] ;  /* 0x0000041014067981 */ /* 0x000362000c1e1900 */
[----:B0-----:R-:W-:Y:S01]  /*02c0*/  HFMA2 R15, -RZ, RZ, 1.5048828125, 33.21875 ;  /* 0x3e055027ff0f7431 */ /* 0x001fe200000001ff */
[----:B------:R-:W-:Y:S01]  /*02d0*/  UIADD3 UR10, UPT, UPT, UR10, 0x4, URZ ;  /* 0x000000040a0a7890 */ /* 0x000fe2000fffe0ff */
[----:B------:R-:W-:-:S03]  /*02e0*/  IADD3 R7, PT, PT, R7, 0x4, RZ ;  /* 0x0000000407077810 */ /* 0x000fc60007ffe0ff */
[----:B------:R-:W-:Y:S01]  /*02f0*/  UISETP.NE.AND UP1, UPT, UR10, URZ, UPT ;  /* 0x000000ff0a00728c */ /* 0x000fe2000bf25270 */
[----:B--2---:R-:W-:-:S04]  /*0300*/  FMNMX R2, R2, 9.9999999747524270788e-07, !PT ;  /* 0x358637bd02027809 */ /* 0x004fc80007800000 */
[C---:B------:R-:W-:Y:S02]  /*0310*/  IADD3 R17, PT, PT, R2.reuse, -0x3f2aaaab, RZ ;  /* 0xc0d5555502117810 */ /* 0x040fe40007ffe0ff */
[----:B---3--:R-:W-:Y:S02]  /*0320*/  FMNMX R9, R9, 9.9999999747524270788e-07, !PT ;  /* 0x358637bd09097809 */ /* 0x008fe40007800000 */
[----:B------:R-:W-:Y:S02]  /*0330*/  LOP3.LUT R17, R17, 0xff800000, RZ, 0xc0, !PT ;  /* 0xff80000011117812 */ /* 0x000fe400078ec0ff */
[----:B------:R-:W-:Y:S02]  /*0340*/  IADD3 R18, PT, PT, R9, -0x3f2aaaab, RZ ;  /* 0xc0d5555509127810 */ /* 0x000fe40007ffe0ff */
[----:B------:R-:W-:Y:S02]  /*0350*/  IADD3 R0, PT, PT, R2, -R17, RZ ;  /* 0x8000001102007210 */ /* 0x000fe40007ffe0ff */
[----:B------:R-:W-:-:S02]  /*0360*/  LOP3.LUT R18, R18, 0xff800000, RZ, 0xc0, !PT ;  /* 0xff80000012127812 */ /* 0x000fc400078ec0ff */
[----:B----4-:R-:W-:Y:S01]  /*0370*/  FMNMX R12, R12, 9.9999999747524270788e-07, !PT ;  /* 0x358637bd0c0c7809 */ /* 0x010fe20007800000 */
[----:B------:R-:W-:Y:S01]  /*0380*/  FADD R0, R0, -1 ;  /* 0xbf80000000007421 */ /* 0x000fe20000000000 */
[----:B-1----:R-:W-:Y:S02]  /*0390*/  IADD3 R20, PT, PT, R9, -R18, RZ ;  /* 0x8000001209147210 */ /* 0x002fe40007ffe0ff */
[----:B------:R-:W-:Y:S01]  /*03a0*/  IADD3 R14, PT, PT, R12, -0x3f2aaaab, RZ ;  /* 0xc0d555550c0e7810 */ /* 0x000fe20007ffe0ff */
[----:B------:R-:W-:Y:S01]  /*03b0*/  FFMA R19, R0, -R15, 0.14084610342979431152 ;  /* 0x3e1039f600137423 */ /* 0x000fe2000000080f */
[----:B-----5:R-:W-:Y:S01]  /*03c0*/  FMNMX R13, R13, 9.9999999747524270788e-07, !PT ;  /* 0x358637bd0d0d7809 */ /* 0x020fe20007800000 */
[----:B------:R-:W-:Y:S01]  /*03d0*/  FADD R20, R20, -1 ;  /* 0xbf80000014147421 */ /* 0x000fe20000000000 */
[----:B------:R-:W-:Y:S01]  /*03e0*/  ISETP.GT.U32.AND P1, PT, R2, 0x7f7fffff, PT ;  /* 0x7f7fffff0200780c */ /* 0x000fe20003f24070 */
[----:B------:R-:W-:Y:S01]  /*03f0*/  FFMA R19, R0, R19, -0.12148627638816833496 ;  /* 0xbdf8cdcc00137423 */ /* 0x000fe20000000013 */
[----:B------:R-:W-:Y:S01]  /*0400*/  IADD3 R16, PT, PT, R13, -0x3f2aaaab, RZ ;  /* 0xc0d555550d107810 */ /* 0x000fe20007ffe0ff */
[----:B------:R-:W-:Y:S01]  /*0410*/  FFMA R23, R20, -R15, 0.14084610342979431152 ;  /* 0x3e1039f614177423 */ /* 0x000fe2000000080f */
[----:B------:R-:W-:Y:S01]  /*0420*/  ISETP.GT.U32.AND P0, PT, R9, 0x7f7fffff, PT ;  /* 0x7f7fffff0900780c */ /* 0x000fe20003f04070 */
[----:B------:R-:W-:Y:S01]  /*0430*/  FFMA R19, R0, R19, 0.13980610668659210205 ;  /* 0x3e0f295500137423 */ /* 0x000fe20000000013 */
[----:B------:R-:W-:Y:S01]  /*0440*/  LOP3.LUT R16, R16, 0xff800000, RZ, 0xc0, !PT ;  /* 0xff80000010107812 */ /* 0x000fe200078ec0ff */
[----:B------:R-:W-:Y:S01]  /*0450*/  FFMA R23, R20, R23, -0.12148627638816833496 ;  /* 0xbdf8cdcc14177423 */ /* 0x000fe20000000017 */
[----:B------:R-:W-:Y:S01]  /*0460*/  ISETP.GT.U32.AND P2, PT, R13, 0x7f7fffff, PT ;  /* 0x7f7fffff0d00780c */ /* 0x000fe20003f44070 */
[----:B------:R-:W-:-:S02]  /*0470*/  FFMA R19, R0, R19, -0.16684235632419586182 ;  /* 0xbe2ad8b900137423 */ /* 0x000fc40000000013 */
[----:B------:R-:W-:Y:S02]  /*0480*/  FFMA R23, R20, R23, 0.13980610668659210205 ;  /* 0x3e0f295514177423 */ /* 0x000fe40000000017 */
[----:B------:R-:W-:Y:S01]  /*0490*/  FFMA R21, R0, R19, 0.20012299716472625732 ;  /* 0x3e4ced0b00157423 */ /* 0x000fe20000000013 */
[----:B------:R-:W-:Y:S01]  /*04a0*/  LOP3.LUT R19, R14, 0xff800000, RZ, 0xc0, !PT ;  /* 0xff8000000e137812 */ /* 0x000fe200078ec0ff */
[----:B------:R-:W-:Y:S01]  /*04b0*/  FFMA R23, R20, R23, -0.16684235632419586182 ;  /* 0xbe2ad8b914177423 */ /* 0x000fe20000000017 */
[----:B------:R-:W-:Y:S01]  /*04c0*/  IADD3 R14, PT, PT, R13, -R16, RZ ;  /* 0x800000100d0e7210 */ /* 0x000fe20007ffe0ff */
[----:B------:R-:W-:Y:S01]  /*04d0*/  FFMA R21, R0, R21, -0.24999669194221496582 ;  /* 0xbe7fff2200157423 */ /* 0x000fe20000000015 */
[----:B------:R-:W-:Y:S01]  /*04e0*/  IADD3 R22, PT, PT, R12, -R19, RZ ;  /* 0x800000130c167210 */ /* 0x000fe20007ffe0ff */
[----:B------:R-:W-:Y:S02]  /*04f0*/  FFMA R23, R20, R23, 0.20012299716472625732 ;  /* 0x3e4ced0b14177423 */ /* 0x000fe40000000017 */
[----:B------:R-:W-:Y:S01]  /*0500*/  FADD R14, R14, -1 ;  /* 0xbf8000000e0e7421 */ /* 0x000fe20000000000 */
[----:B------:R-:W-:Y:S01]  /*0510*/  FFMA R21, R0, R21, 0.33333182334899902344 ;  /* 0x3eaaaa7800157423 */ /* 0x000fe20000000015 */
[----:B------:R-:W-:Y:S01]  /*0520*/  FADD R22, R22, -1 ;  /* 0xbf80000016167421 */ /* 0x000fe20000000000 */
[----:B------:R-:W-:-:S02]  /*0530*/  FFMA R23, R20, R23, -0.24999669194221496582 ;  /* 0xbe7fff2214177423 */ /* 0x000fc40000000017 */
[----:B------:R-:W-:Y:S01]  /*0540*/  FFMA R21, R0, R21, -0.5 ;  /* 0xbf00000000157423 */ /* 0x000fe20000000015 */
[-C--:B------:R-:W-:Y:S01]  /*0550*/  FFMA R25, R22, -R15.reuse, 0.14084610342979431152 ;  /* 0x3e1039f616197423 */ /* 0x080fe2000000080f */
[----:B------:R-:W-:Y:S01]  /*0560*/  FFMA R15, R14, -R15, 0.14084610342979431152 ;  /* 0x3e1039f60e0f7423 */ /* 0x000fe2000000080f */
[----:B------:R-:W-:Y:S01]  /*0570*/  FFMA R23, R20, R23, 0.33333182334899902344 ;  /* 0x3eaaaa7814177423 */ /* 0x000fe20000000017 */
[----:B------:R-:W-:Y:S01]  /*0580*/  FMUL R21, R0, R21 ;  /* 0x0000001500157220 */ /* 0x000fe20000400000 */
[----:B------:R-:W-:Y:S01]  /*0590*/  FFMA R25, R22, R25, -0.12148627638816833496 ;  /* 0xbdf8cdcc16197423 */ /* 0x000fe20000000019 */
[----:B------:R-:W-:Y:S01]  /*05a0*/  FFMA R15, R14, R15, -0.12148627638816833496 ;  /* 0xbdf8cdcc0e0f7423 */ /* 0x000fe2000000000f */
[----:B------:R-:W-:Y:S01]  /*05b0*/  FFMA R23, R20, R23, -0.5 ;  /* 0xbf00000014177423 */ /* 0x000fe20000000017 */
[----:B------:R-:W-:Y:S01]  /*05c0*/  FFMA R21, R0, R21, R0 ;  /* 0x0000001500157223 */ /* 0x000fe20000000000 */
[----:B------:R-:W-:Y:S01]  /*05d0*/  FFMA R25, R22, R25, 0.13980610668659210205 ;  /* 0x3e0f295516197423 */ /* 0x000fe20000000019 */
[----:B------:R-:W-:Y:S01]  /*05e0*/  FFMA R15, R14, R15, 0.13980610668659210205 ;  /* 0x3e0f29550e0f7423 */ /* 0x000fe2000000000f */
[----:B------:R-:W-:Y:S01]  /*05f0*/  I2FP.F32.S32 R0, R17 ;  /* 0x0000001100007245 */ /* 0x000fe20000201400 */
[----:B------:R-:W-:Y:S01]  /*0600*/  FMUL R23, R20, R23 ;  /* 0x0000001714177220 */ /* 0x000fe20000400000 */
[----:B------:R-:W-:Y:S01]  /*0610*/  FFMA R25, R22, R25, -0.16684235632419586182 ;  /* 0xbe2ad8b916197423 */ /* 0x000fe20000000019 */
[----:B------:R-:W-:Y:S01]  /*0620*/  FFMA R17, R14, R15, -0.16684235632419586182 ;  /* 0xbe2ad8b90e117423 */ /* 0x000fe2000000000f */
[----:B------:R-:W-:Y:S01]  /*0630*/  MOV R15, 0x7f800000 ;  /* 0x7f800000000f7802 */ /* 0x000fe20000000f00 */
[----:B------:R-:W-:Y:S01]  /*0640*/  FFMA R20, R20, R23, R20 ;  /* 0x0000001714147223 */ /* 0x000fe20000000014 */
[----:B------:R-:W-:Y:S01]  /*0650*/  FFMA R25, R22, R25, 0.20012299716472625732 ;  /* 0x3e4ced0b16197423 */ /* 0x000fe20000000019 */
[----:B------:R-:W-:Y:S01]  /*0660*/  FFMA R0, R0, 1.1920928955078125e-07, RZ ;  /* 0x3400000000007823 */ /* 0x000fe200000000ff */
[----:B------:R-:W-:-:S02]  /*0670*/  FFMA R23, R14, R17, 0.20012299716472625732 ;  /* 0x3e4ced0b0e177423 */ /* 0x000fc40000000011 */
[----:B------:R-:W-:Y:S01]  /*0680*/  FFMA R25, R22, R25, -0.24999669194221496582 ;  /* 0xbe7fff2216197423 */ /* 0x000fe20000000019 */
[----:B------:R-:W-:Y:S01]  /*0690*/  FFMA R21, R0, 0.69314718246459960938, R21 ;  /* 0x3f31721800157823 */ /* 0x000fe20000000015 */
[----:B------:R-:W-:Y:S01]  /*06a0*/  FFMA R23, R14, R23, -0.24999669194221496582 ;  /* 0xbe7fff220e177423 */ /* 0x000fe20000000017 */
[----:B------:R-:W-:Y:S01]  /*06b0*/  I2FP.F32.S32 R0, R18 ;  /* 0x0000001200007245 */ /* 0x000fe20000201400 */
[----:B------:R-:W-:Y:S01]  /*06c0*/  FFMA R25, R22, R25, 0.33333182334899902344 ;  /* 0x3eaaaa7816197423 */ /* 0x000fe20000000019 */
[----:B------:R-:W-:Y:S01]  /*06d0*/  @P1 FFMA R21, R2, R15, +INF ;  /* 0x7f80000002151423 */ /* 0x000fe2000000000f */
[----:B------:R-:W-:Y:S01]  /*06e0*/  FFMA R23, R14, R23, 0.33333182334899902344 ;  /* 0x3eaaaa780e177423 */ /* 0x000fe20000000017 */
[----:B------:R-:W-:Y:S01]  /*06f0*/  ISETP.GT.U32.AND P1, PT, R12, 0x7f7fffff, PT ;  /* 0x7f7fffff0c00780c */ /* 0x000fe20003f24070 */
[----:B------:R-:W-:Y:S01]  /*0700*/  FFMA R25, R22, R25, -0.5 ;  /* 0xbf00000016197423 */ /* 0x000fe20000000019 */
[----:B------:R-:W-:Y:S01]  /*0710*/  FFMA R17, R0, 1.1920928955078125e-07, RZ ;  /* 0x3400000000117823 */ /* 0x000fe200000000ff */
[----:B------:R-:W-:Y:S01]  /*0720*/  I2FP.F32.S32 R0, R19 ;  /* 0x0000001300007245 */ /* 0x000fe20000201400 */
[----:B------:R-:W-:Y:S01]  /*0730*/  FFMA R23, R14, R23, -0.5 ;  /* 0xbf0000000e177423 */ /* 0x000fe20000000017 */
[----:B------:R-:W-:Y:S01]  /*0740*/  FMUL R25, R22, R25 ;  /* 0x0000001916197220 */ /* 0x000fe20000400000 */
[----:B------:R-:W-:Y:S01]  /*0750*/  I2FP.F32.S32 R2, R16 ;  /* 0x0000001000027245 */ /* 0x000fe20000201400 */
[----:B------:R-:W-:Y:S01]  /*0760*/  FFMA R17, R17, 0.69314718246459960938, R20 ;  /* 0x3f31721811117823 */ /* 0x000fe20000000014 */
[----:B------:R-:W-:Y:S01]  /*0770*/  FFMA R0, R0, 1.1920928955078125e-07, RZ ;  /* 0x3400000000007823 */ /* 0x000fe200000000ff */
[----:B------:R-:W-:Y:S01]  /*0780*/  FFMA R25, R22, R25, R22 ;  /* 0x0000001916197223 */ /* 0x000fe20000000016 */
[----:B------:R-:W-:Y:S01]  /*0790*/  FMUL R23, R14, R23 ;  /* 0x000000170e177220 */ /* 0x000fe20000400000 */
[----:B------:R-:W-:Y:S01]  /*07a0*/  @P0 FFMA R17, R9, R15, +INF ;  /* 0x7f80000009110423 */ /* 0x000fe2000000000f */
[----:B------:R-:W-:Y:S01]  /*07b0*/  FFMA R11, -R11, R21, R4 ;  /* 0x000000150b0b7223 */ /* 0x000fe20000000104 */
[----:B------:R-:W-:Y:S01]  /*07c0*/  FFMA R0, R0, 0.69314718246459960938, R25 ;  /* 0x3f31721800007823 */ /* 0x000fe20000000019 */
[----:B------:R-:W-:Y:S01]  /*07d0*/  FFMA R23, R14, R23, R14 ;  /* 0x000000170e177223 */ /* 0x000fe2000000000e */
[----:B------:R-:W-:Y:S01]  /*07e0*/  FFMA R2, R2, 1.1920928955078125e-07, RZ ;  /* 0x3400000002027823 */ /* 0x000fe200000000ff */
[----:B------:R-:W-:Y:S01]  /*07f0*/  FFMA R11, -R10, R17, R11 ;  /* 0x000000110a0b7223 */ /* 0x000fe2000000010b */
[----:B------:R-:W-:-:S02]  /*0800*/  @P1 FFMA R0, R12, R15, +INF ;  /* 0x7f8000000c001423 */ /* 0x000fc4000000000f */
[----:B------:R-:W-:Y:S01]  /*0810*/  FFMA R2, R2, 0.69314718246459960938, R23 ;  /* 0x3f31721802027823 */ /* 0x000fe20000000017 */
[----:B------:R-:W-:Y:S01]  /*0820*/  @P2 FFMA R2, R13, R15, +INF ;  /* 0x7f8000000d022423 */ /* 0x000fe2000000000f */
[----:B------:R-:W-:-:S04]  /*0830*/  FFMA R11, -R8, R0, R11 ;  /* 0x00000000080b7223 */ /* 0x000fc8000000010b */
[----:B------:R-:W-:Y:S01]  /*0840*/  FFMA R4, -R6, R2, R11 ;  /* 0x0000000206047223 */ /* 0x000fe2000000010b */
[----:B------:R-:W-:Y:S06]  /*0850*/  BRA.U UP1, `(.L_x_92) ;  /* 0xfffffff901607547 */ /* 0x000fec000b83ffff */
.L_x_91:
[----:B------:R-:W-:Y:S05]  /*0860*/  BRA.U !UP0, `(.L_x_90) ;  /* 0x0000000508647547 */ /* 0x000fea000b800000 */
[----:B------:R-:W-:Y:S02]  /*0870*/  UISETP.NE.AND UP0, UPT, UR14, 0x1, UPT ;  /* 0x000000010e00788c */ /* 0x000fe4000bf05270 */
[----:B------:R-:W-:-:S04]  /*0880*/  ULOP3.LUT UR5, UR9, 0x1, URZ, 0xc0, !UPT ;  /* 0x0000000109057892 */ /* 0x000fc8000f8ec0ff */
[----:B------:R-:W-:-:S03]  /*0890*/  UISETP.NE.U32.AND UP1, UPT, UR5, 0x1, UPT ;  /* 0x000000010500788c */ /* 0x000fc6000bf25070 */
[----:B------:R-:W-:Y:S08]  /*08a0*/  BRA.U !UP0, `(.L_x_93) ;  /* 0x0000000108d87547 */ /* 0x000ff0000b800000 */
[----:B------:R-:W0:Y:S01]  /*08b0*/  LDC.64 R10, c[0x0][0x388] ;  /* 0x0000e200ff0a7b82 */ /* 0x000e220000000a00 */
[----:B------:R-:W-:-:S07]  /*08c0*/  IADD3 R7, PT, PT, R5, UR4, RZ ;  /* 0x0000000405077c10 */ /* 0x000fce000fffe0ff */
[----:B------:R-:W1:Y:S01]  /*08d0*/  LDC.64 R14, c[0x0][0x390] ;  /* 0x0000e400ff0e7b82 */ /* 0x000e620000000a00 */
[----:B0-----:R-:W-:-:S05]  /*08e0*/  IMAD.WIDE R10, R7, 0x4, R10 ;  /* 0x00000004070a7825 */ /* 0x001fca00078e020a */
[----:B------:R-:W2:Y:S04]  /*08f0*/  LDG.E R9, desc[UR16][R10.64+0x4] ;  /* 0x000004100a097981 */ /* 0x000ea8000c1e1900 */
[----:B------:R-:W3:Y:S01]  /*0900*/  LDG.E R8, desc[UR16][R10.64] ;  /* 0x000000100a087981 */ /* 0x000ee2000c1e1900 */
[----:B-1----:R-:W-:-:S05]  /*0910*/  IMAD.WIDE R14, R7, 0x4, R14 ;  /* 0x00000004070e7825 */ /* 0x002fca00078e020e */
[----:B------:R-:W4:Y:S04]  /*0920*/  LDG.E R7, desc[UR16][R14.64] ;  /* 0x000000100e077981 */ /* 0x000f28000c1e1900 */
[----:B------:R0:W5:Y:S01]  /*0930*/  LDG.E R6, desc[UR16][R14.64+0x4] ;  /* 0x000004100e067981 */ /* 0x000162000c1e1900 */
[----:B------:R-:W-:Y:S01]  /*0940*/  HFMA2 R12, -RZ, RZ, 1.5048828125, 33.21875 ;  /* 0x3e055027ff0c7431 */ /* 0x000fe200000001ff */
[----:B------:R-:W-:Y:S01]  /*0950*/  UIADD3 UR4, UPT, UPT, UR4, 0x2, URZ ;  /* 0x0000000204047890 */ /* 0x000fe2000fffe0ff */
[----:B--2---:R-:W-:Y:S02]  /*0960*/  FMNMX R9, R9, 9.9999999747524270788e-07, !PT ;  /* 0x358637bd09097809 */ /* 0x004fe40007800000 */
[----:B---3--:R-:W-:Y:S02]  /*0970*/  FMNMX R8, R8, 9.9999999747524270788e-07, !PT ;  /* 0x358637bd08087809 */ /* 0x008fe40007800000 */
[----:B------:R-:W-:-:S02]  /*0980*/  IADD3 R2, PT, PT, R9, -0x3f2aaaab, RZ ;  /* 0xc0d5555509027810 */ /* 0x000fc40007ffe0ff */
[----:B------:R-:W-:Y:S02]  /*0990*/  IADD3 R13, PT, PT, R8, -0x3f2aaaab, RZ ;  /* 0xc0d55555080d7810 */ /* 0x000fe40007ffe0ff */
[----:B------:R-:W-:Y:S02]  /*09a0*/  LOP3.LUT R2, R2, 0xff800000, RZ, 0xc0, !PT ;  /* 0xff80000002027812 */ /* 0x000fe400078ec0ff */
[----:B------:R-:W-:Y:S02]  /*09b0*/  LOP3.LUT R13, R13, 0xff800000, RZ, 0xc0, !PT ;  /* 0xff8000000d0d7812 */ /* 0x000fe400078ec0ff */
[----:B------:R-:W-:Y:S02]  /*09c0*/  IADD3 R10, PT, PT, R9, -R2, RZ ;  /* 0x80000002090a7210 */ /* 0x000fe40007ffe0ff */
[----:B------:R-:W-:-:S03]  /*09d0*/  IADD3 R11, PT, PT, R8, -R13, RZ ;  /* 0x8000000d080b7210 */ /* 0x000fc60007ffe0ff */
[----:B------:R-:W-:Y:S02]  /*09e0*/  FADD R10, R10, -1 ;  /* 0xbf8000000a0a7421 */ /* 0x000fe40000000000 */
[----:B------:R-:W-:Y:S02]  /*09f0*/  FADD R11, R11, -1 ;  /* 0xbf8000000b0b7421 */ /* 0x000fe40000000000 */
[CC--:B0-----:R-:W-:Y:S02]  /*0a00*/  FFMA R15, R10.reuse, -R12.reuse, 0.14084610342979431152 ;  /* 0x3e1039f60a0f7423 */ /* 0x0c1fe4000000080c */
[C---:B------:R-:W-:Y:S02]  /*0a10*/  FFMA R0, R11.reuse, -R12, 0.14084610342979431152 ;  /* 0x3e1039f60b007423 */ /* 0x040fe4000000080c */
[----:B------:R-:W-:Y:S02]  /*0a20*/  FFMA R15, R10, R15, -0.12148627638816833496 ;  /* 0xbdf8cdcc0a0f7423 */ /* 0x000fe4000000000f */
[----:B------:R-:W-:-:S02]  /*0a30*/  FFMA R0, R11, R0, -0.12148627638816833496 ;  /* 0xbdf8cdcc0b007423 */ /* 0x000fc40000000000 */
[C---:B------:R-:W-:Y:S02]  /*0a40*/  FFMA R15, R10.reuse, R15, 0.13980610668659210205 ;  /* 0x3e0f29550a0f7423 */ /* 0x040fe4000000000f */
[C---:B------:R-:W-:Y:S02]  /*0a50*/  FFMA R0, R11.reuse, R0, 0.13980610668659210205 ;  /* 0x3e0f29550b007423 */ /* 0x040fe40000000000 */
[C---:B------:R-:W-:Y:S02]  /*0a60*/  FFMA R15, R10.reuse, R15, -0.16684235632419586182 ;  /* 0xbe2ad8b90a0f7423 */ /* 0x040fe4000000000f */
[C---:B------:R-:W-:Y:S02]  /*0a70*/  FFMA R0, R11.reuse, R0, -0.16684235632419586182 ;  /* 0xbe2ad8b90b007423 */ /* 0x040fe40000000000 */
[----:B------:R-:W-:Y:S02]  /*0a80*/  FFMA R15, R10, R15, 0.20012299716472625732 ;  /* 0x3e4ced0b0a0f7423 */ /* 0x000fe4000000000f */
[----:B------:R-:W-:-:S02]  /*0a90*/  FFMA R0, R11, R0, 0.20012299716472625732 ;  /* 0x3e4ced0b0b007423 */ /* 0x000fc40000000000 */
[C---:B------:R-:W-:Y:S02]  /*0aa0*/  FFMA R15, R10.reuse, R15, -0.24999669194221496582 ;  /* 0xbe7fff220a0f7423 */ /* 0x040fe4000000000f */
[C---:B------:R-:W-:Y:S02]  /*0ab0*/  FFMA R0, R11.reuse, R0, -0.24999669194221496582 ;  /* 0xbe7fff220b007423 */ /* 0x040fe40000000000 */
[----:B------:R-:W-:Y:S02]  /*0ac0*/  FFMA R15, R10, R15, 0.33333182334899902344 ;  /* 0x3eaaaa780a0f7423 */ /* 0x000fe4000000000f */
[C---:B------:R-:W-:Y:S01]  /*0ad0*/  FFMA R0, R11.reuse, R0, 0.33333182334899902344 ;  /* 0x3eaaaa780b007423 */ /* 0x040fe20000000000 */
[----:B------:R-:W-:Y:S01]  /*0ae0*/  ISETP.GT.U32.AND P0, PT, R8, 0x7f7fffff, PT ;  /* 0x7f7fffff0800780c */ /* 0x000fe20003f04070 */
[C---:B------:R-:W-:Y:S02]  /*0af0*/  FFMA R15, R10.reuse, R15, -0.5 ;  /* 0xbf0000000a0f7423 */ /* 0x040fe4000000000f */
[----:B------:R-:W-:Y:S01]  /*0b00*/  FFMA R12, R11, R0, -0.5 ;  /* 0xbf0000000b0c7423 */ /* 0x000fe20000000000 */
[----:B------:R-:W-:Y:S01]  /*0b10*/  I2FP.F32.S32 R0, R13 ;  /* 0x0000000d00007245 */ /* 0x000fe20000201400 */
[C---:B------:R-:W-:Y:S01]  /*0b20*/  FMUL R15, R10.reuse, R15 ;  /* 0x0000000f0a0f7220 */ /* 0x040fe20000400000 */
[----:B------:R-:W-:Y:S01]  /*0b30*/  ISETP.GT.U32.AND P1, PT, R9, 0x7f7fffff, PT ;  /* 0x7f7fffff0900780c */ /* 0x000fe20003f24070 */
[C---:B------:R-:W-:Y:S01]  /*0b40*/  FMUL R12, R11.reuse, R12 ;  /* 0x0000000c0b0c7220 */ /* 0x040fe20000400000 */
[----:B------:R-:W-:Y:S01]  /*0b50*/  I2FP.F32.S32 R2, R2 ;  /* 0x0000000200027245 */ /* 0x000fe20000201400 */
[----:B------:R-:W-:Y:S01]  /*0b60*/  FFMA R15, R10, R15, R10 ;  /* 0x0000000f0a0f7223 */ /* 0x000fe2000000000a */
[----:B------:R-:W-:Y:S01]  /*0b70*/  FFMA R0, R0, 1.1920928955078125e-07, RZ ;  /* 0x3400000000007823 */ /* 0x000fe200000000ff */
[----:B------:R-:W-:Y:S01]  /*0b80*/  FFMA R11, R11, R12, R11 ;  /* 0x0000000c0b0b7223 */ /* 0x000fe2000000000b */
[----:B------:R-:W-:Y:S01]  /*0b90*/  MOV R10, 0x7f800000 ;  /* 0x7f800000000a7802 */ /* 0x000fe20000000f00 */
[----:B------:R-:W-:-:S02]  /*0ba0*/  FFMA R2, R2, 1.1920928955078125e-07, RZ ;  /* 0x3400000002027823 */ /* 0x000fc400000000ff */
[----:B------:R-:W-:Y:S02]  /*0bb0*/  FFMA R0, R0, 0.69314718246459960938, R11 ;  /* 0x3f31721800007823 */ /* 0x000fe4000000000b */
[-C--:B------:R-:W-:Y:S01]  /*0bc0*/  @P0 FFMA R0, R8, R10.reuse, +INF ;  /* 0x7f80000008000423 */ /* 0x080fe2000000000a */
[----:B------:R-:W-:Y:S01]  /*0bd0*/  FFMA R2, R2, 0.69314718246459960938, R15 ;  /* 0x3f31721802027823 */ /* 0x000fe2000000000f */
[----:B------:R-:W-:Y:S02]  /*0be0*/  @P1 FFMA R2, R9, R10, +INF ;  /* 0x7f80000009021423 */ /* 0x000fe4000000000a */
[----:B----4-:R-:W-:-:S04]  /*0bf0*/  FFMA R7, -R7, R0, R4 ;  /* 0x0000000007077223 */ /* 0x010fc80000000104 */
[----:B-----5:R-:W-:-:S07]  /*0c00*/  FFMA R4, -R6, R2, R7 ;  /* 0x0000000206047223 */ /* 0x020fce0000000107 */
.L_x_93:
[----:B------:R-:W-:Y:S05]  /*0c10*/  BRA.U UP1, `(.L_x_90) ;  /* 0x0000000101787547 */ /* 0x000fea000b800000 */
[----:B------:R-:W0:Y:S01]  /*0c20*/  LDC.64 R8, c[0x0][0x388] ;  /* 0x0000e200ff087b82 */ /* 0x000e220000000a00 */
[----:B------:R-:W-:-:S07]  /*0c30*/  IADD3 R5, PT, PT, R5, UR4, RZ ;  /* 0x0000000405057c10 */ /* 0x000fce000fffe0ff */
[----:B------:R-:W1:Y:S01]  /*0c40*/  LDC.64 R6, c[0x0][0x390] ;  /* 0x0000e400ff067b82 */ /* 0x000e620000000a00 */
[----:B0-----:R-:W-:-:S06]  /*0c50*/  IMAD.WIDE R8, R5, 0x4, R8 ;  /* 0x0000000405087825 */ /* 0x001fcc00078e0208 */
[----:B------:R-:W2:Y:S01]  /*0c60*/  LDG.E R8, desc[UR16][R8.64] ;  /* 0x0000001008087981 */ /* 0x000ea2000c1e1900 */
[----:B-1----:R-:W-:-:S06]  /*0c70*/  IMAD.WIDE R6, R5, 0x4, R6 ;  /* 0x0000000405067825 */ /* 0x002fcc00078e0206 */
[----:B------:R-:W3:Y:S01]  /*0c80*/  LDG.E R7, desc[UR16][R6.64] ;  /* 0x0000001006077981 */ /* 0x000ee2000c1e1900 */
[----:B------:R-:W-:Y:S01]  /*0c90*/  HFMA2 R11, -RZ, RZ, 1.5048828125, 33.21875 ;  /* 0x3e055027ff0b7431 */ /* 0x000fe200000001ff */
[----:B--2---:R-:W-:-:S04]  /*0ca0*/  FMNMX R2, R8, 9.9999999747524270788e-07, !PT ;  /* 0x358637bd08027809 */ /* 0x004fc80007800000 */
[C---:B------:R-:W-:Y:S02]  /*0cb0*/  IADD3 R0, PT, PT, R2.reuse, -0x3f2aaaab, RZ ;  /* 0xc0d5555502007810 */ /* 0x040fe40007ffe0ff */
[----:B------:R-:W-:Y:S02]  /*0cc0*/  ISETP.GT.U32.AND P0, PT, R2, 0x7f7fffff, PT ;  /* 0x7f7fffff0200780c */ /* 0x000fe40003f04070 */
[----:B------:R-:W-:-:S04]  /*0cd0*/  LOP3.LUT R5, R0, 0xff800000, RZ, 0xc0, !PT ;  /* 0xff80000000057812 */ /* 0x000fc800078ec0ff */
[----:B------:R-:W-:-:S05]  /*0ce0*/  IADD3 R0, PT, PT, R2, -R5, RZ ;  /* 0x8000000502007210 */ /* 0x000fca0007ffe0ff */
[----:B------:R-:W-:Y:S01]  /*0cf0*/  FADD R10, R0, -1 ;  /* 0xbf800000000a7421 */ /* 0x000fe20000000000 */
[----:B------:R-:W-:Y:S02]  /*0d00*/  I2FP.F32.S32 R0, R5 ;  /* 0x0000000500007245 */ /* 0x000fe40000201400 */
[----:B------:R-:W-:Y:S01]  /*0d10*/  MOV R5, 0x7f800000 ;  /* 0x7f80000000057802 */ /* 0x000fe20000000f00 */
[----:B------:R-:W-:Y:S02]  /*0d20*/  FFMA R11, R10, -R11, 0.14084610342979431152 ;  /* 0x3e1039f60a0b7423 */ /* 0x000fe4000000080b */
[----:B------:R-:W-:Y:S02]  /*0d30*/  FFMA R0, R0, 1.1920928955078125e-07, RZ ;  /* 0x3400000000007823 */ /* 0x000fe400000000ff */
[----:B------:R-:W-:-:S04]  /*0d40*/  FFMA R11, R10, R11, -0.12148627638816833496 ;  /* 0xbdf8cdcc0a0b7423 */ /* 0x000fc8000000000b */
[----:B------:R-:W-:-:S04]  /*0d50*/  FFMA R11, R10, R11, 0.13980610668659210205 ;  /* 0x3e0f29550a0b7423 */ /* 0x000fc8000000000b */
[----:B------:R-:W-:-:S04]  /*0d60*/  FFMA R11, R10, R11, -0.16684235632419586182 ;  /* 0xbe2ad8b90a0b7423 */ /* 0x000fc8000000000b */
[----:B------:R-:W-:-:S04]  /*0d70*/  FFMA R11, R10, R11, 0.20012299716472625732 ;  /* 0x3e4ced0b0a0b7423 */ /* 0x000fc8000000000b */
[----:B------:R-:W-:-:S04]  /*0d80*/  FFMA R11, R10, R11, -0.24999669194221496582 ;  /* 0xbe7fff220a0b7423 */ /* 0x000fc8000000000b */
[----:B------:R-:W-:-:S04]  /*0d90*/  FFMA R11, R10, R11, 0.33333182334899902344 ;  /* 0x3eaaaa780a0b7423 */ /* 0x000fc8000000000b */
[----:B------:R-:W-:-:S04]  /*0da0*/  FFMA R11, R10, R11, -0.5 ;  /* 0xbf0000000a0b7423 */ /* 0x000fc8000000000b */
[----:B------:R-:W-:-:S04]  /*0db0*/  FMUL R11, R10, R11 ;  /* 0x0000000b0a0b7220 */ /* 0x000fc80000400000 */
[----:B------:R-:W-:-:S04]  /*0dc0*/  FFMA R11, R10, R11, R10 ;  /* 0x0000000b0a0b7223 */ /* 0x000fc8000000000a */
[----:B------:R-:W-:Y:S01]  /*0dd0*/  FFMA R0, R0, 0.69314718246459960938, R11 ;  /* 0x3f31721800007823 */ /* 0x000fe2000000000b */
[----:B------:R-:W-:-:S04]  /*0de0*/  @P0 FFMA R0, R2, R5, +INF ;  /* 0x7f80000002000423 */ /* 0x000fc80000000005 */
[----:B---3--:R-:W-:-:S07]  /*0df0*/  FFMA R4, -R7, R0, R4 ;  /* 0x0000000007047223 */ /* 0x008fce0000000104 */
.L_x_90:
[----:B------:R-:W0:Y:S02]  /*0e00*/  LDC.64 R6, c[0x0][0x398] ;  /* 0x0000e600ff067b82 */ /* 0x000e240000000a00 */
[----:B0-----:R-:W-:-:S05]  /*0e10*/  IMAD.WIDE R2, R3, 0x4, R6 ;  /* 0x0000000403027825 */ /* 0x001fca00078e0206 */
[----:B------:R-:W-:Y:S01]  /*0e20*/  STG.E desc[UR16][R2.64], R4 ;  /* 0x0000000402007986 */ /* 0x000fe2000c101910 */
[----:B------:R-:W-:Y:S05]  /*0e30*/  EXIT ;  /* 0x000000000000794d */ /* 0x000fea0003800000 */
.L_x_94:
        /* <DEDUP_REMOVED lines=12> */
.L_x_138:


//--------------------- .text._Z7softmaxiiPfS_    --------------------------
	.section	.text._Z7softmaxiiPfS_,"ax",@progbits
	.align	128
        .global         _Z7softmaxiiPfS_
        .type           _Z7softmaxiiPfS_,@function
        .size           _Z7softmaxiiPfS_,(.L_x_130 - _Z7softmaxiiPfS_)
        .other          _Z7softmaxiiPfS_,@"STO_CUDA_ENTRY STV_DEFAULT"
_Z7softmaxiiPfS_:
.text._Z7softmaxiiPfS_:
[----:B------:R-:W-:Y:S01]  /*0000*/  LDC R1, c[0x0][0x37c] ;  /* 0x0000df00ff017b82 */ /* 0x000fe20000000800 */
[----:B------:R-:W0:Y:S07]  /*0010*/  S2R R3, SR_TID.Y ;  /* 0x0000000000037919 */ /* 0x000e2e0000002200 */
[----:B------:R-:W1:Y:S01]  /*0020*/  LDC R7, c[0x0][0x360] ;  /* 0x0000d800ff077b82 */ /* 0x000e620000000800 */
[----:B------:R-:W2:Y:S01]  /*0030*/  LDCU.64 UR4, c[0x0][0x380] ;  /* 0x00007000ff0477ac */ /* 0x000ea20008000a00 */
[----:B------:R-:W1:Y:S06]  /*0040*/  S2R R0, SR_TID.X ;  /* 0x0000000000007919 */ /* 0x000e6c0000002100 */
[----:B------:R-:W0:Y:S08]  /*0050*/  S2UR UR7, SR_CTAID.Y ;  /* 0x00000000000779c3 */ /* 0x000e300000002600 */
[----:B------:R-:W0:Y:S08]  /*0060*/  LDC R6, c[0x0][0x364] ;  /* 0x0000d900ff067b82 */ /* 0x000e300000000800 */
[----:B------:R-:W1:Y:S01]  /*0070*/  S2UR UR6, SR_CTAID.X ;  /* 0x00000000000679c3 */ /* 0x000e620000002500 */
[----:B0-----:R-:W-:-:S05]  /*0080*/  IMAD R6, R6, UR7, R3 ;  /* 0x0000000706067c24 */ /* 0x001fca000f8e0203 */
[----:B--2---:R-:W-:Y:S01]  /*0090*/  ISETP.GE.AND P0, PT, R6, UR5, PT ;  /* 0x0000000506007c0c */ /* 0x004fe2000bf06270 */
[----:B-1----:R-:W-:-:S05]  /*00a0*/  IMAD R7, R7, UR6, R0 ;  /* 0x0000000607077c24 */ /* 0x002fca000f8e0200 */
[----:B------:R-:W-:-:S13]  /*00b0*/  ISETP.GE.OR P0, PT, R7, UR4, P0 ;  /* 0x0000000407007c0c */ /* 0x000fda0008706670 */
[----:B------:R-:W-:Y:S05]  /*00c0*/  @P0 EXIT ;  /* 0x000000000000094d */ /* 0x000fea0003800000 */
[----:B------:R-:W0:Y:S01]  /*00d0*/  LDC.64 R4, c[0x0][0x388] ;  /* 0x0000e200ff047b82 */ /* 0x000e220000000a00 */
[----:B------:R-:W1:Y:S01]  /*00e0*/  LDCU.64 UR8, c[0x0][0x358] ;  /* 0x00006b00ff0877ac */ /* 0x000e620008000a00 */
[----:B------:R-:W-:-:S04]  /*00f0*/  IMAD R6, R6, UR4, RZ ;  /* 0x0000000406067c24 */ /* 0x000fc8000f8e02ff */
[----:B0-----:R-:W-:-:S05]  /*0100*/  IMAD.WIDE R2, R6, 0x4, R4 ;  /* 0x0000000406027825 */ /* 0x001fca00078e0204 */
[----:B-1----:R0:W5:Y:S01]  /*0110*/  LDG.E R0, desc[UR8][R2.64] ;  /* 0x0000000802007981 */ /* 0x002162000c1e1900 */
[----:B------:R-:W-:-:S09]  /*0120*/  UISETP.GE.AND UP0, UPT, UR4, 0x2, UPT ;  /* 0x000000020400788c */ /* 0x000fd2000bf06270 */
[----:B0-----:R-:W-:Y:S05]  /*0130*/  BRA.U !UP0, `(.L_x_95) ;  /* 0x0000000508a87547 */ /* 0x001fea000b800000 */
[----:B------:R-:W-:Y:S02]  /*0140*/  UIADD3 UR5, UPT, UPT, UR4, -0x1, URZ ;  /* 0xffffffff04057890 */ /* 0x000fe4000fffe0ff */
[----:B------:R-:W-:Y:S02]  /*0150*/  UIADD3 UR4, UPT, UPT, UR4, -0x2, URZ ;  /* 0xfffffffe04047890 */ /* 0x000fe4000fffe0ff */
[----:B------:R-:W-:Y:S02]  /*0160*/  ULOP3.LUT UR7, UR5, 0xf, URZ, 0xc0, !UPT ;  /* 0x0000000f05077892 */ /* 0x000fe4000f8ec0ff */
[----:B------:R-:W-:-:S03]  /*0170*/  UISETP.GE.U32.AND UP0, UPT, UR4, 0xf, UPT ;  /* 0x0000000f0400788c */ /* 0x000fc6000bf06070 */
[----:B------:R-:W-:-:S06]  /*0180*/  UMOV UR4, 0x1 ;  /* 0x0000000100047882 */ /* 0x000fcc0000000000 */
[----:B------:R-:W-:Y:S05]  /*0190*/  BRA.U !UP0, `(.L_x_96) ;  /* 0x00000001089c7547 */ /* 0x000fea000b800000 */
[----:B------:R-:W-:Y:S01]  /*01a0*/  IADD3 R9, PT, PT, R6, 0x1, RZ ;  /* 0x0000000106097810 */ /* 0x000fe20007ffe0ff */
[----:B------:R-:W-:-:S04]  /*01b0*/  ULOP3.LUT UR4, UR5, 0xfffffff0, URZ, 0xc0, !UPT ;  /* 0xfffffff005047892 */ /* 0x000fc8000f8ec0ff */
[----:B------:R-:W-:Y:S01]  /*01c0*/  IMAD.WIDE.U32 R4, R9, 0x4, R4 ;  /* 0x0000000409047825 */ /* 0x000fe200078e0004 */
[----:B------:R-:W-:-:S03]  /*01d0*/  UIADD3 UR6, UPT, UPT, -UR4, URZ, URZ ;  /* 0x000000ff04067290 */ /* 0x000fc6000fffe1ff */
[----:B------:R-:W-:Y:S01]  /*01e0*/  UMOV UR4, URZ ;  /* 0x000000ff00047c82 */ /* 0x000fe20008000000 */
[----:B------:R-:W-:-:S04]  /*01f0*/  IADD3 R13, P0, PT, R4, 0x20, RZ ;  /* 0x00000020040d7810 */ /* 0x000fc80007f1e0ff */
[----:B------:R-:W-:-:S09]  /*0200*/  IADD3.X R5, PT, PT, RZ, R5, RZ, P0, !PT ;  /* 0x00000005ff057210 */ /* 0x000fd200007fe4ff */
.L_x_97:
[----:B------:R-:W-:-:S05]  /*0210*/  MOV R4, R13 ;  /* 0x0000000d00047202 */ /* 0x000fca0000000f00 */
[----:B------:R-:W2:Y:S04]  /*0220*/  LDG.E R13, desc[UR8][R4.64+-0x20] ;  /* 0xffffe008040d7981 */ /* 0x000ea8000c1e1900 */
[----:B------:R-:W2:Y:S04]  /*0230*/  LDG.E R12, desc[UR8][R4.64+-0x1c] ;  /* 0xffffe408040c7981 */ /* 0x000ea8000c1e1900 */
[----:B------:R-:W3:Y:S04]  /*0240*/  LDG.E R15, desc[UR8][R4.64+-0x18] ;  /* 0xffffe808040f7981 */ /* 0x000ee8000c1e1900 */
[----:B------:R-:W3:Y:S04]  /*0250*/  LDG.E R14, desc[UR8][R4.64+-0x14] ;  /* 0xffffec08040e7981 */ /* 0x000ee8000c1e1900 */
[----:B------:R-:W4:Y:S04]  /*0260*/  LDG.E R17, desc[UR8][R4.64+-0x10] ;  /* 0xfffff00804117981 */ /* 0x000f28000c1e1900 */
        /* <DEDUP_REMOVED lines=10> */
[----:B------:R0:W4:Y:S01]  /*0310*/  LDG.E R8, desc[UR8][R4.64+0x1c] ;  /* 0x00001c0804087981 */ /* 0x000122000c1e1900 */
[----:B------:R-:W-:-:S02]  /*0320*/  UIADD3 UR6, UPT, UPT, UR6, 0x10, URZ ;  /* 0x0000001006067890 */ /* 0x000fc4000fffe0ff */
[----:B------:R-:W-:Y:S02]  /*0330*/  UIADD3 UR4, UPT, UPT, UR4, 0x10, URZ ;  /* 0x0000001004047890 */ /* 0x000fe4000fffe0ff */
[----:B------:R-:W-:Y:S01]  /*0340*/  UISETP.NE.AND UP0, UPT, UR6, URZ, UPT ;  /* 0x000000ff0600728c */ /* 0x000fe2000bf05270 */
[----:B--2--5:R-:W-:Y:S02]  /*0350*/  FMNMX3 R12, R0, R13, R12, !PT ;  /* 0x0000000d000c7276 */ /* 0x024fe4000780000c */
[----:B------:R-:W-:-:S04]  /*0360*/  IADD3 R13, P0, PT, R4, 0x40, RZ ;  /* 0x00000040040d7810 */ /* 0x000fc80007f1e0ff */
[----:B0-----:R-:W-:Y:S02]  /*0370*/  IADD3.X R5, PT, PT, RZ, R5, RZ, P0, !PT ;  /* 0x00000005ff057210 */ /* 0x001fe400007fe4ff */
[----:B---3--:R-:W-:-:S04]  /*0380*/  FMNMX3 R12, R12, R15, R14, !PT ;  /* 0x0000000f0c0c7276 */ /* 0x008fc8000780000e */
[----:B----4-:R-:W-:-:S04]  /*0390*/  FMNMX3 R12, R12, R17, R16, !PT ;  /* 0x000000110c0c7276 */ /* 0x010fc80007800010 */
[----:B------:R-:W-:-:S04]  /*03a0*/  FMNMX3 R12, R12, R19, R18, !PT ;  /* 0x000000130c0c7276 */ /* 0x000fc80007800012 */
[----:B------:R-:W-:-:S04]  /*03b0*/  FMNMX3 R12, R12, R21, R20, !PT ;  /* 0x000000150c0c7276 */ /* 0x000fc80007800014 */
[----:B------:R-:W-:-:S04]  /*03c0*/  FMNMX3 R12, R12, R23, R22, !PT ;  /* 0x000000170c0c7276 */ /* 0x000fc80007800016 */
[----:B------:R-:W-:-:S04]  /*03d0*/  FMNMX3 R10, R12, R10, R11, !PT ;  /* 0x0000000a0c0a7276 */ /* 0x000fc8000780000b */
[----:B------:R-:W-:Y:S01]  /*03e0*/  FMNMX3 R0, R10, R9, R8, !PT ;  /* 0x000000090a007276 */ /* 0x000fe20007800008 */
[----:B------:R-:W-:Y:S06]  /*03f0*/  BRA.U UP0, `(.L_x_97) ;  /* 0xfffffffd00847547 */ /* 0x000fec000b83ffff */
[----:B------:R-:W-:-:S12]  /*0400*/  UIADD3 UR4, UPT, UPT, UR4, 0x1, URZ ;  /* 0x0000000104047890 */ /* 0x000fd8000fffe0ff */
.L_x_96:
[----:B------:R-:W-:-:S09]  /*0410*/  UISETP.NE.AND UP0, UPT, UR7, URZ, UPT ;  /* 0x000000ff0700728c */ /* 0x000fd2000bf05270 */
[----:B------:R-:W-:Y:S05]  /*0420*/  BRA.U !UP0, `(.L_x_95) ;  /* 0x0000000108ec7547 */ /* 0x000fea000b800000 */
[----:B------:R-:W-:Y:S02]  /*0430*/  UISETP.GE.U32.AND UP0, UPT, UR7, 0x8, UPT ;  /* 0x000000080700788c */ /* 0x000fe4000bf06070 */
[----:B------:R-:W-:-:S04]  /*0440*/  ULOP3.LUT UR6, UR5, 0x7, URZ, 0xc0, !UPT ;  /* 0x0000000705067892 */ /* 0x000fc8000f8ec0ff */
[----:B------:R-:W-:-:S03]  /*0450*/  UISETP.NE.AND UP1, UPT, UR6, URZ, UPT ;  /* 0x000000ff0600728c */ /* 0x000fc6000bf25270 */
[----:B------:R-:W-:Y:S08]  /*0460*/  BRA.U !UP0, `(.L_x_98) ;  /* 0x0000000108547547 */ /* 0x000ff0000b800000 */
[----:B------:R-:W0:Y:S01]  /*0470*/  LDC.64 R8, c[0x0][0x388] ;  /* 0x0000e200ff087b82 */ /* 0x000e220000000a00 */
[----:B------:R-:W1:Y:S01]  /*0480*/  LDCU.64 UR10, c[0x0][0x388] ;  /* 0x00007100ff0a77ac */ /* 0x000e620008000a00 */
[C---:B------:R-:W-:Y:S02]  /*0490*/  IADD3 R10, P0, PT, R6.reuse, UR4, RZ ;  /* 0x00000004060a7c10 */ /* 0x040fe4000ff1e0ff */
[----:B------:R-:W-:Y:S02]  /*04a0*/  IADD3 R5, PT, PT, R6, UR4, RZ ;  /* 0x0000000406057c10 */ /* 0x000fe4000fffe0ff */
[----:B------:R-:W-:Y:S02]  /*04b0*/  IADD3.X R11, PT, PT, RZ, RZ, RZ, P0, !PT ;  /* 0x000000ffff0b7210 */ /* 0x000fe400007fe4ff */
[----:B-1----:R-:W-:Y:S01]  /*04c0*/  LEA R4, P0, R10, UR10, 0x2 ;  /* 0x0000000a0a047c11 */ /* 0x002fe2000f8010ff */
[----:B0-----:R-:W-:-:S03]  /*04d0*/  IMAD.WIDE.U32 R8, R5, 0x4, R8 ;  /* 0x0000000405087825 */ /* 0x001fc600078e0008 */
[----:B------:R-:W-:-:S03]  /*04e0*/  LEA.HI.X R5, R10, UR11, R11, 0x2, P0 ;  /* 0x0000000b0a057c11 */ /* 0x000fc600080f140b */
[----:B------:R-:W2:Y:S04]  /*04f0*/  LDG.E R9, desc[UR8][R8.64] ;  /* 0x0000000808097981 */ /* 0x000ea8000c1e1900 */
[----:B------:R-:W2:Y:S04]  /*0500*/  LDG.E R10, desc[UR8][R4.64+0x4] ;  /* 0x00000408040a7981 */ /* 0x000ea8000c1e1900 */
[----:B------:R-:W3:Y:S04]  /*0510*/  LDG.E R11, desc[UR8][R4.64+0x8] ;  /* 0x00000808040b7981 */ /* 0x000ee8000c1e1900 */
[----:B------:R-:W3:Y:S04]  /*0520*/  LDG.E R12, desc[UR8][R4.64+0xc] ;  /* 0x00000c08040c7981 */ /* 0x000ee8000c1e1900 */
[----:B------:R-:W4:Y:S04]  /*0530*/  LDG.E R13, desc[UR8][R4.64+0x10] ;  /* 0x00001008040d7981 */ /* 0x000f28000c1e1900 */
[----:B------:R-:W4:Y:S04]  /*0540*/  LDG.E R14, desc[UR8][R4.64+0x14] ;  /* 0x00001408040e7981 */ /* 0x000f28000c1e1900 */
[----:B------:R-:W4:Y:S04]  /*0550*/  LDG.E R15, desc[UR8][R4.64+0x18] ;  /* 0x00001808040f7981 */ /* 0x000f28000c1e1900 */
[----:B------:R-:W4:Y:S01]  /*0560*/  LDG.E R16, desc[UR8][R4.64+0x1c] ;  /* 0x00001c0804107981 */ /* 0x000f22000c1e1900 */
[----:B------:R-:W-:Y:S01]  /*0570*/  UIADD3 UR4, UPT, UPT, UR4, 0x8, URZ ;  /* 0x0000000804047890 */ /* 0x000fe2000fffe0ff */
[----:B--2--5:R-:W-:-:S04]  /*0580*/  FMNMX3 R10, R0, R9, R10, !PT ;  /* 0x00000009000a7276 */ /* 0x024fc8000780000a */
[----:B---3--:R-:W-:-:S04]  /*0590*/  FMNMX3 R10, R10, R11, R12, !PT ;  /* 0x0000000b0a0a7276 */ /* 0x008fc8000780000c */
[----:B----4-:R-:W-:-:S04]  /*05a0*/  FMNMX3 R10, R10, R13, R14, !PT ;  /* 0x0000000d0a0a7276 */ /* 0x010fc8000780000e */
[----:B------:R-:W-:-:S07]  /*05b0*/  FMNMX3 R0, R10, R15, R16, !PT ;  /* 0x0000000f0a007276 */ /* 0x000fce0007800010 */
.L_x_98:
        /* <DEDUP_REMOVED lines=16> */
[----:B------:R-:W3:Y:S01]  /*06c0*/  LDG.E R12, desc[UR8][R8.64+0xc] ;  /* 0x00000c08080c7981 */ /* 0x000ee2000c1e1900 */
[----:B------:R-:W-:Y:S01]  /*06d0*/  UIADD3 UR4, UPT, UPT, UR4, 0x4, URZ ;  /* 0x0000000404047890 */ /* 0x000fe2000fffe0ff */
[----:B--2--5:R-:W-:-:S04]  /*06e0*/  FMNMX3 R0, R0, R5, R10, !PT ;  /* 0x0000000500007276 */ /* 0x024fc8000780000a */
[----:B---3--:R-:W-:-:S07]  /*06f0*/  FMNMX3 R0, R0, R11, R12, !PT ;  /* 0x0000000b00007276 */ /* 0x008fce000780000c */
.L_x_99:
[----:B------:R-:W-:Y:S05]  /*0700*/  BRA.U !UP1, `(.L_x_95) ;  /* 0x0000000109347547 */ /* 0x000fea000b800000 */
[----:B------:R-:W0:Y:S01]  /*0710*/  LDC.64 R4, c[0x0][0x388] ;  /* 0x0000e200ff047b82 */ /* 0x000e220000000a00 */
[----:B------:R-:W-:Y:S01]  /*0720*/  IADD3 R9, PT, PT, R6, UR4, RZ ;  /* 0x0000000406097c10 */ /* 0x000fe2000fffe0ff */
[----:B------:R-:W-:-:S04]  /*0730*/  UIADD3 UR5, UPT, UPT, -UR5, URZ, URZ ;  /* 0x000000ff05057290 */ /* 0x000fc8000fffe1ff */
[----:B0-----:R-:W-:-:S05]  /*0740*/  IMAD.WIDE.U32 R4, R9, 0x4, R4 ;  /* 0x0000000409047825 */ /* 0x001fca00078e0004 */
[----:B------:R-:W-:-:S07]  /*0750*/  MOV R9, R5 ;  /* 0x0000000500097202 */ /* 0x000fce0000000f00 */
.L_x_100:
[----:B------:R-:W-:-:S06]  /*0760*/  MOV R5, R9 ;  /* 0x0000000900057202 */ /* 0x000fcc0000000f00 */
[----:B------:R0:W2:Y:S01]  /*0770*/  LDG.E R5, desc[UR8][R4.64] ;  /* 0x0000000804057981 */ /* 0x0000a2000c1e1900 */
[----:B------:R-:W-:-:S04]  /*0780*/  UIADD3 UR5, UPT, UPT, UR5, 0x1, URZ ;  /* 0x0000000105057890 */ /* 0x000fc8000fffe0ff */
[----:B------:R-:W-:Y:S01]  /*0790*/  UISETP.NE.AND UP0, UPT, UR5, URZ, UPT ;  /* 0x000000ff0500728c */ /* 0x000fe2000bf05270 */
[----:B0-----:R-:W-:-:S04]  /*07a0*/  IADD3 R4, P0, PT, R4, 0x4, RZ ;  /* 0x0000000404047810 */ /* 0x001fc80007f1e0ff */
[----:B------:R-:W-:Y:S02]  /*07b0*/  IADD3.X R9, PT, PT, RZ, R9, RZ, P0, !PT ;  /* 0x00000009ff097210 */ /* 0x000fe400007fe4ff */
[----:B--2--5:R-:W-:Y:S02]  /*07c0*/  FMNMX R0, R5, R0, !PT ;  /* 0x0000000005007209 */ /* 0x024fe40007800000 */
[----:B------:R-:W-:Y:S05]  /*07d0*/  BRA.U UP0, `(.L_x_100) ;  /* 0xfffffffd00e07547 */ /* 0x000fea000b83ffff */
.L_x_95:
[----:B------:R-:W0:Y:S01]  /*07e0*/  LDCU UR5, c[0x0][0x380] ;  /* 0x00007000ff0577ac */ /* 0x000e220008000800 */
[----:B------:R-:W-:Y:S01]  /*07f0*/  HFMA2 R17, -RZ, RZ, 0, 0 ;  /* 0x00000000ff117431 */ /* 0x000fe200000001ff */
[----:B0-----:R-:W-:-:S09]  /*0800*/  UISETP.GE.AND UP0, UPT, UR5, 0x1, UPT ;  /* 0x000000010500788c */ /* 0x001fd2000bf06270 */
[----:B------:R-:W-:Y:S05]  /*0810*/  BRA.U !UP0, `(.L_x_101) ;  /* 0x0000000d08407547 */ /* 0x000fea000b800000 */
[----:B------:R-:W-:Y:S01]  /*0820*/  UISETP.GE.U32.AND UP1, UPT, UR5, 0x8, UPT ;  /* 0x000000080500788c */ /* 0x000fe2000bf26070 */
[----:B------:R-:W-:Y:S01]  /*0830*/  MOV R17, RZ ;  /* 0x000000ff00117202 */ /* 0x000fe20000000f00 */
[----:B------:R-:W-:Y:S01]  /*0840*/  ULOP3.LUT UR6, UR5, 0x7, URZ, 0xc0, !UPT ;  /* 0x0000000705067892 */ /* 0x000fe2000f8ec0ff */
[----:B------:R-:W-:-:S03]  /*0850*/  UMOV UR4, URZ ;  /* 0x000000ff00047c82 */ /* 0x000fc60008000000 */
[----:B------:R-:W-:-:S03]  /*0860*/  UISETP.NE.AND UP0, UPT, UR6, URZ, UPT ;  /* 0x000000ff0600728c */ /* 0x000fc6000bf05270 */
[----:B------:R-:W-:Y:S08]  /*0870*/  BRA.U !UP1, `(.L_x_102) ;  /* 0x0000000509787547 */ /* 0x000ff0000b800000 */
[----:B------:R-:W0:Y:S01]  /*0880*/  LDC.64 R4, c[0x0][0x388] ;  /* 0x0000e200ff047b82 */ /* 0x000e220000000a00 */
[----:B------:R-:W-:Y:S01]  /*0890*/  ULOP3.LUT UR4, UR5, 0x7ffffff8, URZ, 0xc0, !UPT ;  /* 0x7ffffff805047892 */ /* 0x000fe2000f8ec0ff */
[----:B------:R-:W-:-:S03]  /*08a0*/  MOV R17, RZ ;  /* 0x000000ff00117202 */ /* 0x000fc60000000f00 */
[----:B------:R-:W-:Y:S01]  /*08b0*/  UIADD3 UR7, UPT, UPT, -UR4, URZ, URZ ;  /* 0x000000ff04077290 */ /* 0x000fe2000fffe1ff */
[----:B0-----:R-:W-:-:S03]  /*08c0*/  IMAD.WIDE.U32 R4, R6, 0x4, R4 ;  /* 0x0000000406047825 */ /* 0x001fc600078e0004 */
[----:B------:R-:W-:-:S04]  /*08d0*/  IADD3 R4, P0, PT, R4, 0x10, RZ ;  /* 0x0000001004047810 */ /* 0x000fc80007f1e0ff */
[----:B------:R-:W-:-:S09]  /*08e0*/  IADD3.X R5, PT, PT, RZ, R5, RZ, P0, !PT ;  /* 0x00000005ff057210 */ /* 0x000fd200007fe4ff */
.L_x_103:
[----:B------:R-:W2:Y:S04]  /*08f0*/  LDG.E R9, desc[UR8][R4.64+-0x10] ;  /* 0xfffff00804097981 */ /* 0x000ea8000c1e1900 */
[----:B------:R-:W3:Y:S04]  /*0900*/  LDG.E R25, desc[UR8][R4.64+-0xc] ;  /* 0xfffff40804197981 */ /* 0x000ee8000c1e1900 */
[----:B------:R-:W4:Y:S04]  /*0910*/  LDG.E R27, desc[UR8][R4.64+-0x8] ;  /* 0xfffff808041b7981 */ /* 0x000f28000c1e1900 */
[----:B------:R-:W4:Y:S04]  /*0920*/  LDG.E R23, desc[UR8][R4.64+-0x4] ;  /* 0xfffffc0804177981 */ /* 0x000f28000c1e1900 */
[----:B------:R-:W4:Y:S04]  /*0930*/  LDG.E R13, desc[UR8][R4.64] ;  /* 0x00000008040d7981 */ /* 0x000f28000c1e1900 */
[----:B------:R-:W4:Y:S04]  /*0940*/  LDG.E R19, desc[UR8][R4.64+0x4] ;  /* 0x0000040804137981 */ /* 0x000f28000c1e1900 */
[----:B------:R-:W4:Y:S04]  /*0950*/  LDG.E R15, desc[UR8][R4.64+0x8] ;  /* 0x00000808040f7981 */ /* 0x000f28000c1e1900 */
[----:B------:R0:W4:Y:S01]  /*0960*/  LDG.E R11, desc[UR8][R4.64+0xc] ;  /* 0x00000c08040b7981 */ /* 0x000122000c1e1900 */
[----:B------:R-:W-:Y:S01]  /*0970*/  HFMA2 R10, -RZ, RZ, 0.96630859375, -0.0022525787353515625 ;  /* 0x3bbb989dff0a7431 */ /* 0x000fe200000001ff */
[----:B------:R-:W-:Y:S01]  /*0980*/  MOV R8, 0x437c0000 ;  /* 0x437c000000087802 */ /* 0x000fe20000000f00 */
[----:B------:R-:W-:-:S04]  /*0990*/  UIADD3 UR7, UPT, UPT, UR7, 0x8, URZ ;  /* 0x0000000807077890 */ /* 0x000fc8000fffe0ff */
[----:B------:R-:W-:Y:S01]  /*09a0*/  UISETP.NE.AND UP1, UPT, UR7, URZ, UPT ;  /* 0x000000ff0700728c */ /* 0x000fe2000bf25270 */
[----:B0-----:R-:W-:-:S04]  /*09b0*/  IADD3 R4, P0, PT, R4, 0x20, RZ ;  /* 0x0000002004047810 */ /* 0x001fc80007f1e0ff */
[----:B------:R-:W-:Y:S01]  /*09c0*/  IADD3.X R5, PT, PT, RZ, R5, RZ, P0, !PT ;  /* 0x00000005ff057210 */ /* 0x000fe200007fe4ff */
[----:B--2--5:R-:W-:-:S04]  /*09d0*/  FADD R9, R9, -R0 ;  /* 0x8000000009097221 */ /* 0x024fc80000000000 */
[----:B------:R-:W-:Y:S01]  /*09e0*/  FFMA.SAT R21, R9, R10, 0.5 ;  /* 0x3f00000009157423 */ /* 0x000fe2000000200a */
[----:B---3--:R-:W-:-:S03]  /*09f0*/  FADD R25, R25, -R0 ;  /* 0x8000000019197221 */ /* 0x008fc60000000000 */
[----:B------:R-:W-:Y:S01]  /*0a00*/  FFMA.RM R14, R21, R8, 12582913 ;  /* 0x4b400001150e7423 */ /* 0x000fe20000004008 */
[----:B------:R-:W-:-:S03]  /*0a10*/  FFMA.SAT R21, R25, R10, 0.5 ;  /* 0x3f00000019157423 */ /* 0x000fc6000000200a */
[----:B------:R-:W-:Y:S01]  /*0a20*/  FADD R12, R14, -12583039 ;  /* 0xcb40007f0e0c7421 */ /* 0x000fe20000000000 */
[----:B----4-:R-:W-:-:S03]  /*0a30*/  FADD R23, R23, -R0 ;  /* 0x8000000017177221 */ /* 0x010fc60000000000 */
[----:B------:R-:W-:-:S04]  /*0a40*/  FFMA R12, R9, 1.4426950216293334961, -R12 ;  /* 0x3fb8aa3b090c7823 */ /* 0x000fc8000000080c */
[----:B------:R-:W-:Y:S01]  /*0a50*/  FFMA R16, R9, 1.925963033500011079e-08, R12 ;  /* 0x32a5706009107823 */ /* 0x000fe2000000000c */
[----:B------:R-:W-:Y:S01]  /*0a60*/  FFMA.RM R9, R21, R8, 12582913 ;  /* 0x4b40000115097423 */ /* 0x000fe20000004008 */
[----:B------:R-:W-:-:S03]  /*0a70*/  FADD R21, R27, -R0 ;  /* 0x800000001b157221 */ /* 0x000fc60000000000 */
[----:B------:R-:W-:Y:S01]  /*0a80*/  FADD R12, R9, -12583039 ;  /* 0xcb40007f090c7421 */ /* 0x000fe20000000000 */
[----:B------:R-:W0:Y:S01]  /*0a90*/  MUFU.EX2 R16, R16 ;  /* 0x0000001000107308 */ /* 0x000e220000000800 */
[----:B------:R-:W-:Y:S02]  /*0aa0*/  FFMA.SAT R27, R21, R10, 0.5 ;  /* 0x3f000000151b7423 */ /* 0x000fe4000000200a */
[----:B------:R-:W-:Y:S02]  /*0ab0*/  FFMA R18, R25, 1.4426950216293334961, -R12 ;  /* 0x3fb8aa3b19127823 */ /* 0x000fe4000000080c */
[----:B------:R-:W-:Y:S01]  /*0ac0*/  FFMA.RM R12, R27, R8, 12582913 ;  /* 0x4b4000011b0c7423 */ /* 0x000fe20000004008 */
[----:B------:R-:W-:Y:S01]  /*0ad0*/  FFMA.SAT R27, R23, R10, 0.5 ;  /* 0x3f000000171b7423 */ /* 0x000fe2000000200a */
[----:B------:R-:W-:Y:S01]  /*0ae0*/  FFMA R20, R25, 1.925963033500011079e-08, R18 ;  /* 0x32a5706019147823 */ /* 0x000fe20000000012 */
[--C-:B------:R-:W-:Y:S01]  /*0af0*/  FADD R25, R13, -R0.reuse ;  /* 0x800000000d197221 */ /* 0x100fe20000000000 */
[----:B------:R-:W-:Y:S01]  /*0b00*/  SHF.L.U32 R18, R14, 0x17, RZ ;  /* 0x000000170e127819 */ /* 0x000fe200000006ff */
[----:B------:R-:W-:Y:S01]  /*0b10*/  FADD R22, R12, -12583039 ;  /* 0xcb40007f0c167421 */ /* 0x000fe20000000000 */
[----:B------:R-:W-:Y:S01]  /*0b20*/  FFMA.RM R13, R27, R8, 12582913 ;  /* 0x4b4000011b0d7423 */ /* 0x000fe20000004008 */
[----:B------:R-:W-:Y:S01]  /*0b30*/  FFMA.SAT R29, R25, R10, 0.5 ;  /* 0x3f000000191d7423 */ /* 0x000fe2000000200a */
[----:B------:R-:W-:Y:S01]  /*0b40*/  FADD R27, R19, -R0 ;  /* 0x80000000131b7221 */ /* 0x000fe20000000000 */
[----:B------:R-:W-:Y:S01]  /*0b50*/  FFMA R22, R21, 1.4426950216293334961, -R22 ;  /* 0x3fb8aa3b15167823 */ /* 0x000fe20000000816 */
[----:B------:R-:W-:Y:S01]  /*0b60*/  FADD R24, R13, -12583039 ;  /* 0xcb40007f0d187421 */ /* 0x000fe20000000000 */
[----:B------:R1:W2:Y:S01]  /*0b70*/  MUFU.EX2 R14, R20 ;  /* 0x00000014000e7308 */ /* 0x0002a20000000800 */
[----:B0-----:R-:W-:Y:S01]  /*0b80*/  FFMA R17, R18, R16, R17 ;  /* 0x0000001012117223 */ /* 0x001fe20000000011 */
[----:B------:R-:W-:Y:S01]  /*0b90*/  FFMA.RM R16, R29, R8, 12582913 ;  /* 0x4b4000011d107423 */ /* 0x000fe20000004008 */
[----:B------:R-:W-:Y:S01]  /*0ba0*/  FFMA R18, R21, 1.925963033500011079e-08, R22 ;  /* 0x32a5706015127823 */ /* 0x000fe20000000016 */
[----:B------:R-:W-:Y:S01]  /*0bb0*/  FFMA R24, R23, 1.4426950216293334961, -R24 ;  /* 0x3fb8aa3b17187823 */ /* 0x000fe20000000818 */
[----:B------:R-:W-:Y:S01]  /*0bc0*/  FFMA.SAT R19, R27, R10, 0.5 ;  /* 0x3f0000001b137423 */ /* 0x000fe2000000200a */
[----:B------:R-:W-:Y:S01]  /*0bd0*/  FADD R22, R16, -12583039 ;  /* 0xcb40007f10167421 */ /* 0x000fe20000000000 */
[----:B------:R-:W-:Y:S01]  /*0be0*/  FADD R21, R11, -R0 ;  /* 0x800000000b157221 */ /* 0x000fe20000000000 */
[----:B------:R-:W-:Y:S01]  /*0bf0*/  FFMA R24, R23, 1.925963033500011079e-08, R24 ;  /* 0x32a5706017187823 */ /* 0x000fe20000000018 */
[----:B------:R-:W-:Y:S01]  /*0c00*/  FADD R23, R15, -R0 ;  /* 0x800000000f177221 */ /* 0x000fe20000000000 */
[----:B------:R-:W-:Y:S01]  /*0c10*/  FFMA R22, R25, 1.4426950216293334961, -R22 ;  /* 0x3fb8aa3b19167823 */ /* 0x000fe20000000816 */
[----:B------:R-:W-:Y:S01]  /*0c20*/  FFMA.RM R19, R19, R8, 12582913 ;  /* 0x4b40000113137423 */ /* 0x000fe20000004008 */
[----:B------:R-:W0:Y:S01]  /*0c30*/  MUFU.EX2 R18, R18 ;  /* 0x0000001200127308 */ /* 0x000e220000000800 */
[----:B------:R-:W-:Y:S01]  /*0c40*/  SHF.L.U32 R12, R12, 0x17, RZ ;  /* 0x000000170c0c7819 */ /* 0x000fe200000006ff */
[----:B-1----:R-:W-:Y:S01]  /*0c50*/  FFMA R20, R25, 1.925963033500011079e-08, R22 ;  /* 0x32a5706019147823 */ /* 0x002fe20000000016 */
[----:B------:R-:W-:Y:S01]  /*0c60*/  FFMA.SAT R25, R23, R10, 0.5 ;  /* 0x3f00000017197423 */ /* 0x000fe2000000200a */
[----:B------:R-:W-:Y:S01]  /*0c70*/  FADD R26, R19, -12583039 ;  /* 0xcb40007f131a7421 */ /* 0x000fe20000000000 */
[----:B------:R-:W-:-:S02]  /*0c80*/  SHF.L.U32 R22, R9, 0x17, RZ ;  /* 0x0000001709167819 */ /* 0x000fc400000006ff */
[----:B------:R-:W-:Y:S01]  /*0c90*/  FFMA.RM R11, R25, R8, 12582913 ;  /* 0x4b400001190b7423 */ /* 0x000fe20000004008 */
[----:B------:R-:W-:Y:S01]  /*0ca0*/  FFMA.SAT R25, R21, R10, 0.5 ;  /* 0x3f00000015197423 */ /* 0x000fe2000000200a */
[----:B------:R1:W3:Y:S01]  /*0cb0*/  MUFU.EX2 R15, R24 ;  /* 0x00000018000f7308 */ /* 0x0002e20000000800 */
[----:B------:R-:W-:Y:S01]  /*0cc0*/  FFMA R26, R27, 1.4426950216293334961, -R26 ;  /* 0x3fb8aa3b1b1a7823 */ /* 0x000fe2000000081a */
[----:B------:R-:W-:Y:S01]  /*0cd0*/  FADD R10, R11, -12583039 ;  /* 0xcb40007f0b0a7421 */ /* 0x000fe20000000000 */
[----:B------:R-:W-:Y:S01]  /*0ce0*/  FFMA.RM R8, R25, R8, 12582913 ;  /* 0x4b40000119087423 */ /* 0x000fe20000004008 */
[----:B--2---:R-:W-:Y:S01]  /*0cf0*/  FFMA R17, R22, R14, R17 ;  /* 0x0000000e16117223 */ /* 0x004fe20000000011 */
[----:B------:R-:W-:Y:S01]  /*0d00*/  FFMA R26, R27, 1.925963033500011079e-08, R26 ;  /* 0x32a570601b1a7823 */ /* 0x000fe2000000001a */
[----:B------:R-:W-:Y:S01]  /*0d10*/  SHF.L.U32 R13, R13, 0x17, RZ ;  /* 0x000000170d0d7819 */ /* 0x000fe200000006ff */
[----:B------:R-:W-:Y:S01]  /*0d20*/  FADD R28, R8, -12583039 ;  /* 0xcb40007f081c7421 */ /* 0x000fe20000000000 */
[----:B------:R-:W2:Y:S01]  /*0d30*/  MUFU.EX2 R20, R20 ;  /* 0x0000001400147308 */ /* 0x000ea20000000800 */
[----:B-1----:R-:W-:Y:S01]  /*0d40*/  FFMA R24, R23, 1.4426950216293334961, -R10 ;  /* 0x3fb8aa3b17187823 */ /* 0x002fe2000000080a */
[----:B0-----:R-:W-:Y:S01]  /*0d50*/  FFMA R12, R12, R18, R17 ;  /* 0x000000120c0c7223 */ /* 0x001fe20000000011 */
[----:B------:R-:W-:Y:S01]  /*0d60*/  FFMA R28, R21, 1.4426950216293334961, -R28 ;  /* 0x3fb8aa3b151c7823 */ /* 0x000fe2000000081c */
[----:B------:R-:W-:Y:S01]  /*0d70*/  SHF.L.U32 R16, R16, 0x17, RZ ;  /* 0x0000001710107819 */ /* 0x000fe200000006ff */
[----:B------:R-:W-:Y:S01]  /*0d80*/  FFMA R9, R23, 1.925963033500011079e-08, R24 ;  /* 0x32a5706017097823 */ /* 0x000fe20000000018 */
[----:B------:R-:W-:Y:S01]  /*0d90*/  SHF.L.U32 R11, R11, 0x17, RZ ;  /* 0x000000170b0b7819 */ /* 0x000fe200000006ff */
[----:B------:R-:W-:Y:S01]  /*0da0*/  FFMA R28, R21, 1.925963033500011079e-08, R28 ;  /* 0x32a57060151c7823 */ /* 0x000fe2000000001c */
[----:B------:R-:W0:Y:S01]  /*0db0*/  MUFU.EX2 R10, R26 ;  /* 0x0000001a000a7308 */ /* 0x000e220000000800 */
[----:B---3--:R-:W-:Y:S01]  /*0dc0*/  FFMA R13, R13, R15, R12 ;  /* 0x0000000f0d0d7223 */ /* 0x008fe2000000000c */
[----:B------:R-:W-:-:S02]  /*0dd0*/  SHF.L.U32 R12, R19, 0x17, RZ ;  /* 0x00000017130c7819 */ /* 0x000fc400000006ff */
[----:B------:R-:W-:-:S04]  /*0de0*/  SHF.L.U32 R8, R8, 0x17, RZ ;  /* 0x0000001708087819 */ /* 0x000fc800000006ff */
[----:B------:R-:W1:Y:S01]  /*0df0*/  MUFU.EX2 R9, R9 ;  /* 0x0000000900097308 */ /* 0x000e620000000800 */
[----:B--2---:R-:W-:-:S07]  /*0e00*/  FFMA R13, R16, R20, R13 ;  /* 0x00000014100d7223 */ /* 0x004fce000000000d */
[----:B------:R-:W2:Y:S01]  /*0e10*/  MUFU.EX2 R28, R28 ;  /* 0x0000001c001c7308 */ /* 0x000ea20000000800 */
[----:B0-----:R-:W-:-:S04]  /*0e20*/  FFMA R10, R12, R10, R13 ;  /* 0x0000000a0c0a7223 */ /* 0x001fc8000000000d */
[----:B-1----:R-:W-:-:S04]  /*0e30*/  FFMA R9, R11, R9, R10 ;  /* 0x000000090b097223 */ /* 0x002fc8000000000a */
[----:B--2---:R-:W-:Y:S01]  /*0e40*/  FFMA R17, R8, R28, R9 ;  /* 0x0000001c08117223 */ /* 0x004fe20000000009 */
[----:B------:R-:W-:Y:S06]  /*0e50*/  BRA.U UP1, `(.L_x_103) ;  /* 0xfffffff901a47547 */ /* 0x000fec000b83ffff */
.L_x_102:
        /* <DEDUP_REMOVED lines=8> */
[----:B------:R-:W-:-:S03]  /*0ee0*/  IADD3 R4, P0, PT, R6, UR4, RZ ;  /* 0x0000000406047c10 */ /* 0x000fc6000ff1e0ff */
[----:B0-----:R-:W-:Y:S01]  /*0ef0*/  IMAD.WIDE.U32 R8, R5, 0x4, R8 ;  /* 0x0000000405087825 */ /* 0x001fe200078e0008 */
[----:B------:R-:W-:Y:S02]  /*0f00*/  IADD3.X R5, PT, PT, RZ, RZ, RZ, P0, !PT ;  /* 0x000000ffff057210 */ /* 0x000fe400007fe4ff */
[----:B-1----:R-:W-:-:S03]  /*0f10*/  LEA R12, P0, R4, UR10, 0x2 ;  /* 0x0000000a040c7c11 */ /* 0x002fc6000f8010ff */
[----:B------:R-:W2:Y:S01]  /*0f20*/  LDG.E R9, desc[UR8][R8.64] ;  /* 0x0000000808097981 */ /* 0x000ea2000c1e1900 */
[----:B------:R-:W-:-:S05]  /*0f30*/  LEA.HI.X R13, R4, UR11, R5, 0x2, P0 ;  /* 0x0000000b040d7c11 */ /* 0x000fca00080f1405 */
[----:B------:R-:W3:Y:S04]  /*0f40*/  LDG.E R5, desc[UR8][R12.64+0x4] ;  /* 0x000004080c057981 */ /* 0x000ee8000c1e1900 */
[----:B------:R-:W4:Y:S04]  /*0f50*/  LDG.E R15, desc[UR8][R12.64+0x8] ;  /* 0x000008080c0f7981 */ /* 0x000f28000c1e1900 */
[----:B------:R-:W4:Y:S01]  /*0f60*/  LDG.E R19, desc[UR8][R12.64+0xc] ;  /* 0x00000c080c137981 */ /* 0x000f22000c1e1900 */
[----:B------:R-:W-:Y:S01]  /*0f70*/  HFMA2 R21, -RZ, RZ, 0.96630859375, -0.0022525787353515625 ;  /* 0x3bbb989dff157431 */ /* 0x000fe200000001ff */
[----:B------:R-:W-:Y:S01]  /*0f80*/  MOV R11, 0x437c0000 ;  /* 0x437c0000000b7802 */ /* 0x000fe20000000f00 */
[----:B------:R-:W-:Y:S01]  /*0f90*/  UIADD3 UR4, UPT, UPT, UR4, 0x4, URZ ;  /* 0x0000000404047890 */ /* 0x000fe2000fffe0ff */
[----:B--2--5:R-:W-:-:S04]  /*0fa0*/  FADD R10, R9, -R0 ;  /* 0x80000000090a7221 */ /* 0x024fc80000000000 */
[----:B------:R-:W-:Y:S01]  /*0fb0*/  FFMA.SAT R4, R10, R21, 0.5 ;  /* 0x3f0000000a047423 */ /* 0x000fe20000002015 */
[----:B---3--:R-:W-:-:S03]  /*0fc0*/  FADD R14, R5, -R0 ;  /* 0x80000000050e7221 */ /* 0x008fc60000000000 */
[----:B------:R-:W-:Y:S01]  /*0fd0*/  FFMA.RM R4, R4, R11, 12582913 ;  /* 0x4b40000104047423 */ /* 0x000fe2000000400b */
[-C--:B------:R-:W-:Y:S01]  /*0fe0*/  FFMA.SAT R16, R14, R21.reuse, 0.5 ;  /* 0x3f0000000e107423 */ /* 0x080fe20000002015 */
[--C-:B----4-:R-:W-:Y:S02]  /*0ff0*/  FADD R8, R15, -R0.reuse ;  /* 0x800000000f087221 */ /* 0x110fe40000000000 */
[C---:B------:R-:W-:Y:S01]  /*1000*/  FADD R5, R4.reuse, -12583039 ;  /* 0xcb40007f04057421 */ /* 0x040fe20000000000 */
[----:B------:R-:W-:Y:S01]  /*1010*/  SHF.L.U32 R4, R4, 0x17, RZ ;  /* 0x0000001704047819 */ /* 0x000fe200000006ff */
[----:B------:R-:W-:Y:S01]  /*1020*/  FADD R19, R19, -R0 ;  /* 0x8000000013137221 */ /* 0x000fe20000000000 */
[----:B------:R-:W-:Y:S01]  /*1030*/  FFMA.SAT R12, R8, R21, 0.5 ;  /* 0x3f000000080c7423 */ /* 0x000fe20000002015 */
[----:B------:R-:W-:Y:S01]  /*1040*/  FFMA R9, R10, 1.4426950216293334961, -R5 ;  /* 0x3fb8aa3b0a097823 */ /* 0x000fe20000000805 */
[----:B------:R-:W-:-:S03]  /*1050*/  FFMA.RM R5, R16, R11, 12582913 ;  /* 0x4b40000110057423 */ /* 0x000fc6000000400b */
[----:B------:R-:W-:Y:S01]  /*1060*/  FFMA R10, R10, 1.925963033500011079e-08, R9 ;  /* 0x32a570600a0a7823 */ /* 0x000fe20000000009 */
[----:B------:R-:W-:Y:S01]  /*1070*/  FADD R13, R5, -12583039 ;  /* 0xcb40007f050d7421 */ /* 0x000fe20000000000 */
[----:B------:R-:W-:Y:S01]  /*1080*/  FFMA.RM R9, R12, R11, 12582913 ;  /* 0x4b4000010c097423 */ /* 0x000fe2000000400b */
[----:B------:R-:W-:Y:S01]  /*1090*/  FFMA.SAT R12, R19, R21, 0.5 ;  /* 0x3f000000130c7423 */ /* 0x000fe20000002015 */
[----:B------:R-:W-:Y:S01]  /*10a0*/  SHF.L.U32 R5, R5, 0x17, RZ ;  /* 0x0000001705057819 */ /* 0x000fe200000006ff */
[----:B------:R-:W-:Y:S01]  /*10b0*/  FFMA R13, R14, 1.4426950216293334961, -R13 ;  /* 0x3fb8aa3b0e0d7823 */ /* 0x000fe2000000080d */
[C---:B------:R-:W-:Y:S01]  /*10c0*/  FADD R15, R9.reuse, -12583039 ;  /* 0xcb40007f090f7421 */ /* 0x040fe20000000000 */
[----:B------:R-:W-:Y:S01]  /*10d0*/  FFMA.RM R12, R12, R11, 12582913 ;  /* 0x4b4000010c0c7423 */ /* 0x000fe2000000400b */
[----:B------:R-:W0:Y:S01]  /*10e0*/  MUFU.EX2 R10, R10 ;  /* 0x0000000a000a7308 */ /* 0x000e220000000800 */
[----:B------:R-:W-:Y:S01]  /*10f0*/  FFMA R13, R14, 1.925963033500011079e-08, R13 ;  /* 0x32a570600e0d7823 */ /* 0x000fe2000000000d */
[----:B------:R-:W-:Y:S01]  /*1100*/  FFMA R15, R8, 1.4426950216293334961, -R15 ;  /* 0x3fb8aa3b080f7823 */ /* 0x000fe2000000080f */
[----:B------:R-:W-:Y:S01]  /*1110*/  FADD R14, R12, -12583039 ;  /* 0xcb40007f0c0e7421 */ /* 0x000fe20000000000 */
[----:B------:R-:W-:-:S02]  /*1120*/  IMAD.SHL.U32 R9, R9, 0x800000, RZ ;  /* 0x0080000009097824 */ /* 0x000fc400078e00ff */
[----:B------:R-:W-:Y:S01]  /*1130*/  FFMA R15, R8, 1.925963033500011079e-08, R15 ;  /* 0x32a57060080f7823 */ /* 0x000fe2000000000f */
[C---:B------:R-:W-:Y:S01]  /*1140*/  FFMA R14, R19.reuse, 1.4426950216293334961, -R14 ;  /* 0x3fb8aa3b130e7823 */ /* 0x040fe2000000080e */
[----:B------:R-:W1:Y:S03]  /*1150*/  MUFU.EX2 R13, R13 ;  /* 0x0000000d000d7308 */ /* 0x000e660000000800 */
[----:B------:R-:W-:-:S05]  /*1160*/  FFMA R14, R19, 1.925963033500011079e-08, R14 ;  /* 0x32a57060130e7823 */ /* 0x000fca000000000e */
[----:B------:R-:W2:Y:S01]  /*1170*/  MUFU.EX2 R15, R15 ;  /* 0x0000000f000f7308 */ /* 0x000ea20000000800 */
[----:B0-----:R-:W-:Y:S01]  /*1180*/  FFMA R4, R4, R10, R17 ;  /* 0x0000000a04047223 */ /* 0x001fe20000000011 */
[----:B------:R-:W-:-:S06]  /*1190*/  SHF.L.U32 R17, R12, 0x17, RZ ;  /* 0x000000170c117819 */ /* 0x000fcc00000006ff */
[----:B------:R-:W0:Y:S01]  /*11a0*/  MUFU.EX2 R14, R14 ;  /* 0x0000000e000e7308 */ /* 0x000e220000000800 */
[----:B-1----:R-:W-:-:S04]  /*11b0*/  FFMA R4, R5, R13, R4 ;  /* 0x0000000d05047223 */ /* 0x002fc80000000004 */
[----:B--2---:R-:W-:-:S04]  /*11c0*/  FFMA R4, R9, R15, R4 ;  /* 0x0000000f09047223 */ /* 0x004fc80000000004 */
[----:B0-----:R-:W-:-:S07]  /*11d0*/  FFMA R17, R17, R14, R4 ;  /* 0x0000000e11117223 */ /* 0x001fce0000000004 */
.L_x_104:
[----:B------:R-:W-:Y:S05]  /*11e0*/  BRA.U !UP1, `(.L_x_101) ;  /* 0x0000000109cc7547 */ /* 0x000fea000b800000 */
[----:B------:R-:W-:Y:S02]  /*11f0*/  UISETP.NE.AND UP0, UPT, UR7, 0x1, UPT ;  /* 0x000000010700788c */ /* 0x000fe4000bf05270 */
[----:B------:R-:W-:-:S04]  /*1200*/  ULOP3.LUT UR5, UR5, 0x1, URZ, 0xc0, !UPT ;  /* 0x0000000105057892 */ /* 0x000fc8000f8ec0ff */
[----:B------:R-:W-:-:S03]  /*1210*/  UISETP.NE.U32.AND UP1, UPT, UR5, 0x1, UPT ;  /* 0x000000010500788c */ /* 0x000fc6000bf25070 */
        /* <DEDUP_REMOVED lines=9> */
[----:B------:R-:W-:-:S06]  /*12b0*/  LEA.HI.X R9, R10, UR7, R9, 0x2, P0 ;  /* 0x000000070a097c11 */ /* 0x000fcc00080f1409 */
[----:B------:R-:W3:Y:S01]  /*12c0*/  LDG.E R9, desc[UR8][R8.64+0x4] ;  /* 0x0000040808097981 */ /* 0x000ee2000c1e1900 */
[----:B------:R-:W-:Y:S01]  /*12d0*/  HFMA2 R11, -RZ, RZ, 0.96630859375, -0.0022525787353515625 ;  /* 0x3bbb989dff0b7431 */ /* 0x000fe200000001ff */
[----:B------:R-:W-:Y:S01]  /*12e0*/  MOV R13, 0x437c0000 ;  /* 0x437c0000000d7802 */ /* 0x000fe20000000f00 */
[----:B------:R-:W-:Y:S01]  /*12f0*/  UIADD3 UR4, UPT, UPT, UR4, 0x2, URZ ;  /* 0x0000000204047890 */ /* 0x000fe2000fffe0ff */
[----:B--2--5:R-:W-:-:S04]  /*1300*/  FADD R10, R5, -R0 ;  /* 0x80000000050a7221 */ /* 0x024fc80000000000 */
[----:B------:R-:W-:Y:S01]  /*1310*/  FFMA.SAT R12, R10, R11, 0.5 ;  /* 0x3f0000000a0c7423 */ /* 0x000fe2000000200b */
[----:B---3--:R-:W-:-:S03]  /*1320*/  FADD R14, R9, -R0 ;  /* 0x80000000090e7221 */ /* 0x008fc60000000000 */
[----:B------:R-:W-:Y:S01]  /*1330*/  FFMA.RM R12, R12, R13, 12582913 ;  /* 0x4b4000010c0c7423 */ /* 0x000fe2000000400d */
[----:B------:R-:W-:-:S03]  /*1340*/  FFMA.SAT R16, R14, R11, 0.5 ;  /* 0x3f0000000e107423 */ /* 0x000fc6000000200b */
[C---:B------:R-:W-:Y:S01]  /*1350*/  FADD R15, R12.reuse, -12583039 ;  /* 0xcb40007f0c0f7421 */ /* 0x040fe20000000000 */
[----:B------:R-:W-:Y:S01]  /*1360*/  SHF.L.U32 R12, R12, 0x17, RZ ;  /* 0x000000170c0c7819 */ /* 0x000fe200000006ff */
[----:B------:R-:W-:Y:S02]  /*1370*/  FFMA.RM R16, R16, R13, 12582913 ;  /* 0x4b40000110107423 */ /* 0x000fe4000000400d */
[----:B------:R-:W-:Y:S02]  /*1380*/  FFMA R15, R10, 1.4426950216293334961, -R15 ;  /* 0x3fb8aa3b0a0f7823 */ /* 0x000fe4000000080f */
[----:B------:R-:W-:Y:S02]  /*1390*/  FADD R5, R16, -12583039 ;  /* 0xcb40007f10057421 */ /* 0x000fe40000000000 */
[----:B------:R-:W-:Y:S01]  /*13a0*/  FFMA R15, R10, 1.925963033500011079e-08, R15 ;  /* 0x32a570600a0f7823 */ /* 0x000fe2000000000f */
[----:B------:R-:W-:Y:S01]  /*13b0*/  SHF.L.U32 R9, R16, 0x17, RZ ;  /* 0x0000001710097819 */ /* 0x000fe200000006ff */
[----:B------:R-:W-:-:S04]  /*13c0*/  FFMA R5, R14, 1.4426950216293334961, -R5 ;  /* 0x3fb8aa3b0e057823 */ /* 0x000fc80000000805 */
[----:B------:R-:W0:Y:S01]  /*13d0*/  MUFU.EX2 R15, R15 ;  /* 0x0000000f000f7308 */ /* 0x000e220000000800 */
[----:B------:R-:W-:-:S07]  /*13e0*/  FFMA R5, R14, 1.925963033500011079e-08, R5 ;  /* 0x32a570600e057823 */ /* 0x000fce0000000005 */
[----:B------:R-:W1:Y:S01]  /*13f0*/  MUFU.EX2 R5, R5 ;  /* 0x0000000500057308 */ /* 0x000e620000000800 */
[----:B0-----:R-:W-:-:S04]  /*1400*/  FFMA R12, R12, R15, R17 ;  /* 0x0000000f0c0c7223 */ /* 0x001fc80000000011 */
[----:B-1----:R-:W-:-:S07]  /*1410*/  FFMA R17, R9, R5, R12 ;  /* 0x0000000509117223 */ /* 0x002fce000000000c */
.L_x_105:
[----:B------:R-:W-:Y:S05]  /*1420*/  BRA.U UP1, `(.L_x_101) ;  /* 0x00000001013c7547 */ /* 0x000fea000b800000 */
[----:B------:R-:W0:Y:S01]  /*1430*/  LDC.64 R4, c[0x0][0x388] ;  /* 0x0000e200ff047b82 */ /* 0x000e220000000a00 */
[----:B------:R-:W-:-:S05]  /*1440*/  IADD3 R9, PT, PT, R6, UR4, RZ ;  /* 0x0000000406097c10 */ /* 0x000fca000fffe0ff */
[----:B0-----:R-:W-:-:S06]  /*1450*/  IMAD.WIDE.U32 R4, R9, 0x4, R4 ;  /* 0x0000000409047825 */ /* 0x001fcc00078e0004 */
[----:B------:R-:W2:Y:S01]  /*1460*/  LDG.E R5, desc[UR8][R4.64] ;  /* 0x0000000804057981 */ /* 0x000ea2000c1e1900 */
[----:B------:R-:W-:Y:S01]  /*1470*/  HFMA2 R9, -RZ, RZ, 0.96630859375, -0.0022525787353515625 ;  /* 0x3bbb989dff097431 */ /* 0x000fe200000001ff */
[----:B------:R-:W-:Y:S01]  /*1480*/  MOV R10, 0x437c0000 ;  /* 0x437c0000000a7802 */ /* 0x000fe20000000f00 */
[----:B--2--5:R-:W-:-:S04]  /*1490*/  FADD R8, R5, -R0 ;  /* 0x8000000005087221 */ /* 0x024fc80000000000 */
[----:B------:R-:W-:-:S04]  /*14a0*/  FFMA.SAT R9, R8, R9, 0.5 ;  /* 0x3f00000008097423 */ /* 0x000fc80000002009 */
[----:B------:R-:W-:-:S04]  /*14b0*/  FFMA.RM R9, R9, R10, 12582913 ;  /* 0x4b40000109097423 */ /* 0x000fc8000000400a */
[----:B------:R-:W-:-:S04]  /*14c0*/  FADD R11, R9, -12583039 ;  /* 0xcb40007f090b7421 */ /* 0x000fc80000000000 */
[----:B------:R-:W-:-:S04]  /*14d0*/  FFMA R11, R8, 1.4426950216293334961, -R11 ;  /* 0x3fb8aa3b080b7823 */ /* 0x000fc8000000080b */
[----:B------:R-:W-:Y:S01]  /*14e0*/  FFMA R11, R8, 1.925963033500011079e-08, R11 ;  /* 0x32a57060080b7823 */ /* 0x000fe2000000000b */
[----:B------:R-:W-:-:S05]  /*14f0*/  SHF.L.U32 R8, R9, 0x17, RZ ;  /* 0x0000001709087819 */ /* 0x000fca00000006ff */
[----:B------:R-:W0:Y:S02]  /*1500*/  MUFU.EX2 R11, R11 ;  /* 0x0000000b000b7308 */ /* 0x000e240000000800 */
[----:B0-----:R-:W-:-:S07]  /*1510*/  FFMA R17, R8, R11, R17 ;  /* 0x0000000b08117223 */ /* 0x001fce0000000011 */
.L_x_101:
[----:B------:R-:W-:-:S06]  /*1520*/  IMAD.WIDE R2, R7, 0x4, R2 ;  /* 0x0000000407027825 */ /* 0x000fcc00078e0202 */
[----:B------:R-:W2:Y:S01]  /*1530*/  LDG.E R3, desc[UR8][R2.64] ;  /* 0x0000000802037981 */ /* 0x000ea2000c1e1900 */
[----:B------:R-:W-:Y:S01]  /*1540*/  MOV R5, 0x3bbb989d ;  /* 0x3bbb989d00057802 */ /* 0x000fe20000000f00 */
[----:B------:R-:W0:Y:S01]  /*1550*/  MUFU.RCP R8, R17 ;  /* 0x0000001100087308 */ /* 0x000e220000001000 */
[----:B------:R-:W-:Y:S01]  /*1560*/  MOV R9, 0x437c0000 ;  /* 0x437c000000097802 */ /* 0x000fe20000000f00 */
[----:B------:R-:W-:Y:S01]  /*1570*/  BSSY.RECONVERGENT B0, `(.L_x_106) ;  /* 0x0000016000007945 */ /* 0x000fe20003800200 */
[----:B------:R-:W-:Y:S01]  /*1580*/  IADD3 R6, PT, PT, R7, R6, RZ ;  /* 0x0000000607067210 */ /* 0x000fe20007ffe0ff */
[----:B--2--5:R-:W-:Y:S01]  /*1590*/  FADD R0, R3, -R0 ;  /* 0x8000000003007221 */ /* 0x024fe20000000000 */
[----:B0-----:R-:W-:-:S03]  /*15a0*/  FFMA R3, R8, -R17, 1 ;  /* 0x3f80000008037423 */ /* 0x001fc60000000811 */
[----:B------:R-:W-:Y:S01]  /*15b0*/  FFMA.SAT R4, R0, R5, 0.5 ;  /* 0x3f00000000047423 */ /* 0x000fe20000002005 */
[----:B------:R-:W-:-:S03]  /*15c0*/  FFMA R3, R8, R3, R8 ;  /* 0x0000000308037223 */ /* 0x000fc60000000008 */
[----:B------:R-:W-:-:S04]  /*15d0*/  FFMA.RM R4, R4, R9, 12582913 ;  /* 0x4b40000104047423 */ /* 0x000fc80000004009 */
[----:B------:R-:W-:-:S04]  /*15e0*/  FADD R5, R4, -12583039 ;  /* 0xcb40007f04057421 */ /* 0x000fc80000000000 */
[----:B------:R-:W-:-:S04]  /*15f0*/  FFMA R5, R0, 1.4426950216293334961, -R5 ;  /* 0x3fb8aa3b00057823 */ /* 0x000fc80000000805 */
[----:B------:R-:W-:Y:S01]  /*1600*/  FFMA R5, R0, 1.925963033500011079e-08, R5 ;  /* 0x32a5706000057823 */ /* 0x000fe20000000005 */
[----:B------:R-:W-:-:S05]  /*1610*/  SHF.L.U32 R0, R4, 0x17, RZ ;  /* 0x0000001704007819 */ /* 0x000fca00000006ff */
[----:B------:R-:W0:Y:S02]  /*1620*/  MUFU.EX2 R5, R5 ;  /* 0x0000000500057308 */ /* 0x000e240000000800 */
[----:B0-----:R-:W-:-:S06]  /*1630*/  FMUL R0, R0, R5 ;  /* 0x0000000500007220 */ /* 0x001fcc0000400000 */
[----:B------:R-:W0:Y:S01]  /*1640*/  FCHK P0, R0, R17 ;  /* 0x0000001100007302 */ /* 0x000e220000000000 */
[----:B------:R-:W-:-:S04]  /*1650*/  FFMA R2, R0, R3, RZ ;  /* 0x0000000300027223 */ /* 0x000fc800000000ff */
[----:B------:R-:W-:-:S04]  /*1660*/  FFMA R4, R2, -R17, R0 ;  /* 0x8000001102047223 */ /* 0x000fc80000000000 */
[----:B------:R-:W-:Y:S01]  /*1670*/  FFMA R9, R3, R4, R2 ;  /* 0x0000000403097223 */ /* 0x000fe20000000002 */
[----:B0-----:R-:W-:Y:S06]  /*1680*/  @!P0 BRA `(.L_x_107) ;  /* 0x0000000000108947 */ /* 0x001fec0003800000 */
[----:B------:R-:W-:Y:S02]  /*1690*/  MOV R3, R17 ;  /* 0x0000001100037202 */ /* 0x000fe40000000f00 */
[----:B------:R-:W-:-:S07]  /*16a0*/  MOV R2, 0x16c0 ;  /* 0x000016c000027802 */ /* 0x000fce0000000f00 */
[----:B------:R-:W-:Y:S05]  /*16b0*/  CALL.REL.NOINC `($__internal_4_$__cuda_sm3x_div_rn_noftz_f32_slowpath) ;  /* 0x0000000000187944 */ /* 0x000fea0003c00000 */
[----:B------:R-:W-:-:S07]  /*16c0*/  IMAD.MOV.U32 R9, RZ, RZ, R0 ;  /* 0x000000ffff097224 */ /* 0x000fce00078e0000 */
.L_x_107:
[----:B------:R-:W-:Y:S05]  /*16d0*/  BSYNC.RECONVERGENT B0 ;  /* 0x0000000000007941 */ /* 0x000fea0003800200 */
.L_x_106:
[----:B------:R-:W0:Y:S02]  /*16e0*/  LDC.64 R2, c[0x0][0x390] ;  /* 0x0000e400ff027b82 */ /* 0x000e240000000a00 */
[----:B0-----:R-:W-:-:S05]  /*16f0*/  IMAD.WIDE R6, R6, 0x4, R2 ;  /* 0x0000000406067825 */ /* 0x001fca00078e0202 */
[----:B------:R-:W-:Y:S01]  /*1700*/  STG.E desc[UR8][R6.64], R9 ;  /* 0x0000000906007986 */ /* 0x000fe2000c101908 */
[----:B------:R-:W-:Y:S05]  /*1710*/  EXIT ;  /* 0x000000000000794d */ /* 0x000fea0003800000 */
        .weak           $__internal_4_$__cuda_sm3x_div_rn_noftz_f32_slowpath
        .type           $__internal_4_$__cuda_sm3x_div_rn_noftz_f32_slowpath,@function
        .size           $__internal_4_$__cuda_sm3x_div_rn_noftz_f32_slowpath,(.L_x_130 - $__internal_4_$__cuda_sm3x_div_rn_noftz_f32_slowpath)
$__internal_4_$__cuda_sm3x_div_rn_noftz_f32_slowpath:
        /* <DEDUP_REMOVED lines=35> */
.L_x_109:
        /* <DEDUP_REMOVED lines=30> */
[-CC-:B------:R-:W-:Y:S01]  /*1b30*/  FFMA.RM R4, R13, R9.reuse, R8.reuse ;  /* 0x000000090d047223 */ /* 0x180fe20000004008 */
[C---:B------:R-:W-:Y:S02]  /*1b40*/  ISETP.NE.AND P2, PT, R7.reuse, RZ, PT ;  /* 0x000000ff0700720c */ /* 0x040fe40003f45270 */
[----:B------:R-:W-:Y:S02]  /*1b50*/  ISETP.NE.AND P1, PT, R7, RZ, PT ;  /* 0x000000ff0700720c */ /* 0x000fe40003f25270 */
[----:B------:R-:W-:Y:S01]  /*1b60*/  LOP3.LUT R5, R3, 0x7fffff, RZ, 0xc0, !PT ;  /* 0x007fffff03057812 */ /* 0x000fe200078ec0ff */
[----:B------:R-:W-:Y:S01]  /*1b70*/  FFMA.RP R3, R13, R9, R8 ;  /* 0x000000090d037223 */ /* 0x000fe20000008008 */
[----:B------:R-:W-:Y:S02]  /*1b80*/  IADD3 R8, PT, PT, R7, 0x20, RZ ;  /* 0x0000002007087810 */ /* 0x000fe40007ffe0ff */
[----:B------:R-:W-:-:S02]  /*1b90*/  LOP3.LUT R5, R5, 0x800000, RZ, 0xfc, !PT ;  /* 0x0080000005057812 */ /* 0x000fc400078efcff */
[----:B------:R-:W-:Y:S02]  /*1ba0*/  IADD3 R7, PT, PT, -R7, RZ, RZ ;  /* 0x000000ff07077210 */ /* 0x000fe40007ffe1ff */
[----:B------:R-:W-:Y:S02]  /*1bb0*/  SHF.L.U32 R8, R5, R8, RZ ;  /* 0x0000000805087219 */ /* 0x000fe400000006ff */
[----:B------:R-:W-:Y:S02]  /*1bc0*/  FSETP.NEU.FTZ.AND P0, PT, R3, R4, PT ;  /* 0x000000040300720b */ /* 0x000fe40003f1d000 */
[----:B------:R-:W-:Y:S02]  /*1bd0*/  SEL R4, R7, RZ, P2 ;  /* 0x000000ff07047207 */ /* 0x000fe40001000000 */
[----:B------:R-:W-:Y:S02]  /*1be0*/  ISETP.NE.AND P1, PT, R8, RZ, P1 ;  /* 0x000000ff0800720c */ /* 0x000fe40000f25270 */
[----:B------:R-:W-:-:S02]  /*1bf0*/  SHF.R.U32.HI R4, RZ, R4, R5 ;  /* 0x00000004ff047219 */ /* 0x000fc40000011605 */
[----:B------:R-:W-:Y:S02]  /*1c00*/  PLOP3.LUT P0, PT, P0, P1, PT, 0xf8, 0x8f ;  /* 0x00000000008f781c */ /* 0x000fe40000703f70 */
[----:B------:R-:W-:Y:S02]  /*1c10*/  SHF.R.U32.HI R8, RZ, 0x1, R4 ;  /* 0x00000001ff087819 */ /* 0x000fe40000011604 */
[----:B------:R-:W-:-:S04]  /*1c20*/  SEL R3, RZ, 0x1, !P0 ;  /* 0x00000001ff037807 */ /* 0x000fc80004000000 */
[----:B------:R-:W-:-:S04]  /*1c30*/  LOP3.LUT R3, R3, 0x1, R8, 0xf8, !PT ;  /* 0x0000000103037812 */ /* 0x000fc800078ef808 */
[----:B------:R-:W-:-:S04]  /*1c40*/  LOP3.LUT R3, R3, R4, RZ, 0xc0, !PT ;  /* 0x0000000403037212 */ /* 0x000fc800078ec0ff */
[----:B------:R-:W-:-:S04]  /*1c50*/  IADD3 R3, PT, PT, R8, R3, RZ ;  /* 0x0000000308037210 */ /* 0x000fc80007ffe0ff */
[----:B------:R-:W-:Y:S01]  /*1c60*/  LOP3.LUT R0, R3, R0, RZ, 0xfc, !PT ;  /* 0x0000000003007212 */ /* 0x000fe200078efcff */
[----:B------:R-:W-:Y:S06]  /*1c70*/  BRA `(.L_x_117) ;  /* 0x0000000000107947 */ /* 0x000fec0003800000 */
.L_x_116:
[----:B------:R-:W-:-:S04]  /*1c80*/  LOP3.LUT R0, R0, 0x80000000, RZ, 0xc0, !PT ;  /* 0x8000000000007812 */ /* 0x000fc800078ec0ff */
[----:B------:R-:W-:Y:S01]  /*1c90*/  LOP3.LUT R0, R0, 0x7f800000, RZ, 0xfc, !PT ;  /* 0x7f80000000007812 */ /* 0x000fe200078efcff */
[----:B------:R-:W-:Y:S06]  /*1ca0*/  BRA `(.L_x_117) ;  /* 0x0000000000047947 */ /* 0x000fec0003800000 */
.L_x_115:
[----:B------:R-:W-:-:S07]  /*1cb0*/  LEA R0, R4, R0, 0x17 ;  /* 0x0000000004007211 */ /* 0x000fce00078eb8ff */
.L_x_117:
[----:B------:R-:W-:Y:S05]  /*1cc0*/  BSYNC.RECONVERGENT B2 ;  /* 0x0000000000027941 */ /* 0x000fea0003800200 */
.L_x_114:
[----:B------:R-:W-:Y:S05]  /*1cd0*/  BRA `(.L_x_118) ;  /* 0x0000000000207947 */ /* 0x000fea0003800000 */
.L_x_113:
[----:B------:R-:W-:-:S04]  /*1ce0*/  LOP3.LUT R0, R3, 0x80000000, R4, 0x48, !PT ;  /* 0x8000000003007812 */ /* 0x000fc800078e4804 */
[----:B------:R-:W-:Y:S01]  /*1cf0*/  LOP3.LUT R0, R0, 0x7f800000, RZ, 0xfc, !PT ;  /* 0x7f80000000007812 */ /* 0x000fe200078efcff */
[----:B------:R-:W-:Y:S06]  /*1d00*/  BRA `(.L_x_118) ;  /* 0x0000000000147947 */ /* 0x000fec0003800000 */
.L_x_112:
[----:B------:R-:W-:Y:S01]  /*1d10*/  LOP3.LUT R0, R3, 0x80000000, R4, 0x48, !PT ;  /* 0x8000000003007812 */ /* 0x000fe200078e4804 */
[----:B------:R-:W-:Y:S06]  /*1d20*/  BRA `(.L_x_118) ;  /* 0x00000000000c7947 */ /* 0x000fec0003800000 */
.L_x_111:
[----:B------:R-:W0:Y:S01]  /*1d30*/  MUFU.RSQ R0, -QNAN ;  /* 0xffc0000000007908 */ /* 0x000e220000001400 */
[----:B------:R-:W-:Y:S05]  /*1d40*/  BRA `(.L_x_118) ;  /* 0x0000000000047947 */ /* 0x000fea0003800000 */
.L_x_110:
[----:B------:R-:W-:-:S07]  /*1d50*/  FADD.FTZ R0, R0, R3 ;  /* 0x0000000300007221 */ /* 0x000fce0000010000 */
.L_x_118:
[----:B------:R-:W-:Y:S05]  /*1d60*/  BSYNC.RECONVERGENT B1 ;  /* 0x0000000000017941 */ /* 0x000fea0003800200 */
.L_x_108:
[----:B------:R-:W-:-:S04]  /*1d70*/  HFMA2 R3, -RZ, RZ, 0, 0 ;  /* 0x00000000ff037431 */ /* 0x000fc800000001ff */
[----:B0-----:R-:W-:Y:S05]  /*1d80*/  RET.REL.NODEC R2 `(_Z7softmaxiiPfS_) ;  /* 0xffffffe0029c7950 */ /* 0x001fea0003c3ffff */
.L_x_119:
        /* <DEDUP_REMOVED lines=15> */
.L_x_130:


//--------------------- .text._Z12relu_inplacePfi --------------------------
	.section	.text._Z12relu_inplacePfi,"ax",@progbits
	.align	128
        .global         _Z12relu_inplacePfi
        .type           _Z12relu_inplacePfi,@function
        .size           _Z12relu_inplacePfi,(.L_x_140 - _Z12relu_inplacePfi)
        .other          _Z12relu_inplacePfi,@"STO_CUDA_ENTRY STV_DEFAULT"
_Z12relu_inplacePfi:
.text._Z12relu_inplacePfi:
        /* <DEDUP_REMOVED lines=8> */
[----:B------:R-:W0:Y:S01]  /*0080*/  LDC.64 R2, c[0x0][0x380] ;  /* 0x0000e000ff027b82 */ /* 0x000e220000000a00 */
[----:B------:R-:W1:Y:S01]  /*0090*/  LDCU.64 UR4, c[0x0][0x358] ;  /* 0x00006b00ff0477ac */ /* 0x000e620008000a00 */
[----:B0-----:R-:W-:-:S05]  /*00a0*/  IMAD.WIDE R2, R5, 0x4, R2 ;  /* 0x0000000405027825 */ /* 0x001fca00078e0202 */
[----:B-1----:R-:W2:Y:S02]  /*00b0*/  LDG.E R0, desc[UR4][R2.64] ;  /* 0x0000000402007981 */ /* 0x002ea4000c1e1900 */
[----:B--2---:R-:W-:-:S05]  /*00c0*/  FMNMX R5, RZ, R0, !PT ;  /* 0x00000000ff057209 */ /* 0x004fca0007800000 */
[----:B------:R-:W-:Y:S01]  /*00d0*/  STG.E desc[UR4][R2.64], R5 ;  /* 0x0000000502007986 */ /* 0x000fe2000c101904 */
[----:B------:R-:W-:Y:S05]  /*00e0*/  EXIT ;  /* 0x000000000000794d */ /* 0x000fea0003800000 */
.L_x_120:
        /* <DEDUP_REMOVED lines=9> */
.L_x_140:


//--------------------- .text._Z7mat_mulPfS_S_iii --------------------------
	.section	.text._Z7mat_mulPfS_S_iii,"ax",@progbits
	.align	128
        .global         _Z7mat_mulPfS_S_iii
        .type           _Z7mat_mulPfS_S_iii,@function
        .size           _Z7mat_mulPfS_S_iii,(.L_x_141 - _Z7mat_mulPfS_S_iii)
        .other          _Z7mat_mulPfS_S_iii,@"STO_CUDA_ENTRY STV_DEFAULT"
_Z7mat_mulPfS_S_iii:
.text._Z7mat_mulPfS_S_iii:
[----:B------:R-:W-:Y:S01]  /*0000*/  LDC R1, c[0x0][0x37c] ;  /* 0x0000df00ff017b82 */ /* 0x000fe20000000800 */
[----:B------:R-:W0:Y:S07]  /*0010*/  S2R R3, SR_TID.X ;  /* 0x0000000000037919 */ /* 0x000e2e0000002100 */
[----:B------:R-:W0:Y:S01]  /*0020*/  S2UR UR4, SR_CTAID.X ;  /* 0x00000000000479c3 */ /* 0x000e220000002500 */
[----:B------:R-:W1:Y:S01]  /*0030*/  LDCU UR6, c[0x0][0x398] ;  /* 0x00007300ff0677ac */ /* 0x000e620008000800 */
[----:B------:R-:W2:Y:S06]  /*0040*/  S2R R5, SR_TID.Y ;  /* 0x0000000000057919 */ /* 0x000eac0000002200 */
[----:B------:R-:W0:Y:S08]  /*0050*/  LDC R0, c[0x0][0x360] ;  /* 0x0000d800ff007b82 */ /* 0x000e300000000800 */
[----:B------:R-:W2:Y:S08]  /*0060*/  S2UR UR5, SR_CTAID.Y ;  /* 0x00000000000579c3 */ /* 0x000eb00000002600 */
[----:B------:R-:W2:Y:S08]  /*0070*/  LDC R16, c[0x0][0x364] ;  /* 0x0000d900ff107b82 */ /* 0x000eb00000000800 */
[----:B------:R-:W3:Y:S01]  /*0080*/  LDC R17, c[0x0][0x3a0] ;  /* 0x0000e800ff117b82 */ /* 0x000ee20000000800 */
[----:B0-----:R-:W-:-:S02]  /*0090*/  IMAD R0, R0, UR4, R3 ;  /* 0x0000000400007c24 */ /* 0x001fc4000f8e0203 */
[----:B--2---:R-:W-:-:S03]  /*00a0*/  IMAD R16, R16, UR5, R5 ;  /* 0x0000000510107c24 */ /* 0x004fc6000f8e0205 */
[----:B---3--:R-:W-:-:S04]  /*00b0*/  ISETP.GE.AND P0, PT, R0, R17, PT ;  /* 0x000000110000720c */ /* 0x008fc80003f06270 */
[----:B-1----:R-:W-:-:S13]  /*00c0*/  ISETP.GE.OR P0, PT, R16, UR6, P0 ;  /* 0x0000000610007c0c */ /* 0x002fda0008706670 */
[----:B------:R-:W-:Y:S05]  /*00d0*/  @P0 EXIT ;  /* 0x000000000000094d */ /* 0x000fea0003800000 */
[----:B------:R-:W0:Y:S01]  /*00e0*/  LDC R19, c[0x0][0x39c] ;  /* 0x0000e700ff137b82 */ /* 0x000e220000000800 */
[----:B------:R-:W1:Y:S01]  /*00f0*/  LDCU.64 UR4, c[0x0][0x358] ;  /* 0x00006b00ff0477ac */ /* 0x000e620008000a00 */
[----:B------:R-:W-:Y:S01]  /*0100*/  HFMA2 R24, -RZ, RZ, 0, 0 ;  /* 0x00000000ff187431 */ /* 0x000fe200000001ff */
[----:B0-----:R-:W-:-:S13]  /*0110*/  ISETP.GE.AND P0, PT, R19, 0x1, PT ;  /* 0x000000011300780c */ /* 0x001fda0003f06270 */
[----:B-1----:R-:W-:Y:S05]  /*0120*/  @!P0 BRA `(.L_x_121) ;  /* 0x0000000400e08947 */ /* 0x002fea0003800000 */
[C---:B------:R-:W-:Y:S01]  /*0130*/  ISETP.GE.U32.AND P1, PT, R19.reuse, 0x8, PT ;  /* 0x000000081300780c */ /* 0x040fe20003f26070 */
[----:B------:R-:W-:Y:S01]  /*0140*/  IMAD R20, R16, R19, RZ ;  /* 0x0000001310147224 */ /* 0x000fe200078e02ff */
[----:B------:R-:W-:Y:S02]  /*0150*/  LOP3.LUT R27, R19, 0x7, RZ, 0xc0, !PT ;  /* 0x00000007131b7812 */ /* 0x000fe400078ec0ff */
[----:B------:R-:W-:Y:S02]  /*0160*/  MOV R24, RZ ;  /* 0x000000ff00187202 */ /* 0x000fe40000000f00 */
[----:B------:R-:W-:Y:S02]  /*0170*/  ISETP.NE.AND P0, PT, R27, RZ, PT ;  /* 0x000000ff1b00720c */ /* 0x000fe40003f05270 */
[----:B------:R-:W-:-:S05]  /*0180*/  MOV R21, RZ ;  /* 0x000000ff00157202 */ /* 0x000fca0000000f00 */
[----:B------:R-:W-:Y:S06]  /*0190*/  @!P1 BRA `(.L_x_122) ;  /* 0x0000000000c49947 */ /* 0x000fec0003800000 */
[----:B------:R-:W0:Y:S01]  /*01a0*/  LDC.64 R2, c[0x0][0x380] ;  /* 0x0000e000ff027b82 */ /* 0x000e220000000a00 */
[----:B------:R-:W-:Y:S02]  /*01b0*/  LOP3.LUT R21, R19, 0x7ffffff8, RZ, 0xc0, !PT ;  /* 0x7ffffff813157812 */ /* 0x000fe400078ec0ff */
[----:B------:R-:W-:Y:S02]  /*01c0*/  MOV R24, RZ ;  /* 0x000000ff00187202 */ /* 0x000fe40000000f00 */
[----:B------:R-:W-:Y:S02]  /*01d0*/  MOV R18, R0 ;  /* 0x0000000000127202 */ /* 0x000fe40000000f00 */
[----:B------:R-:W-:Y:S01]  /*01e0*/  IADD3 R22, PT, PT, -R21, RZ, RZ ;  /* 0x000000ff15167210 */ /* 0x000fe20007ffe1ff */
[----:B0-----:R-:W-:-:S03]  /*01f0*/  IMAD.WIDE.U32 R2, R20, 0x4, R2 ;  /* 0x0000000414027825 */ /* 0x001fc600078e0002 */
[----:B------:R-:W-:-:S04]  /*0200*/  IADD3 R4, P1, PT, R2, 0x10, RZ ;  /* 0x0000001002047810 */ /* 0x000fc80007f3e0ff */
[----:B------:R-:W-:-:S09]  /*0210*/  IADD3.X R5, PT, PT, RZ, R3, RZ, P1, !PT ;  /* 0x00000003ff057210 */ /* 0x000fd20000ffe4ff */
.L_x_123:
[----:B------:R-:W0:Y:S01]  /*0220*/  LDC.64 R14, c[0x0][0x388] ;  /* 0x0000e200ff0e7b82 */ /* 0x000e220000000a00 */
[----:B------:R-:W-:Y:S02]  /*0230*/  MOV R2, R4 ;  /* 0x0000000400027202 */ /* 0x000fe40000000f00 */
[----:B------:R-:W-:-:S05]  /*0240*/  MOV R3, R5 ;  /* 0x0000000500037202 */ /* 0x000fca0000000f00 */
[----:B------:R-:W2:Y:S04]  /*0250*/  LDG.E R25, desc[UR4][R2.64+-0x10] ;  /* 0xfffff00402197981 */ /* 0x000ea8000c1e1900 */
[----:B------:R-:W3:Y:S04]  /*0260*/  LDG.E R23, desc[UR4][R2.64+-0xc] ;  /* 0xfffff40402177981 */ /* 0x000ee8000c1e1900 */
[----:B------:R-:W4:Y:S04]  /*0270*/  LDG.E R29, desc[UR4][R2.64+-0x8] ;  /* 0xfffff804021d7981 */ /* 0x000f28000c1e1900 */
[----:B------:R-:W5:Y:S01]  /*0280*/  LDG.E R28, desc[UR4][R2.64+-0x4] ;  /* 0xfffffc04021c7981 */ /* 0x000f62000c1e1900 */
[----:B0-----:R-:W-:-:S05]  /*0290*/  IMAD.WIDE R14, R18, 0x4, R14 ;  /* 0x00000004120e7825 */ /* 0x001fca00078e020e */
[----:B------:R0:W2:Y:S01]  /*02a0*/  LDG.E R26, desc[UR4][R14.64] ;  /* 0x000000040e1a7981 */ /* 0x0000a2000c1e1900 */
[----:B------:R-:W-:-:S04]  /*02b0*/  IMAD.WIDE R12, R17, 0x4, R14 ;  /* 0x00000004110c7825 */ /* 0x000fc800078e020e */
[C---:B------:R-:W-:Y:S02]  /*02c0*/  IMAD.WIDE R4, R17.reuse, 0x4, R12 ;  /* 0x0000000411047825 */ /* 0x040fe400078e020c */
[----:B------:R-:W3:Y:S02]  /*02d0*/  LDG.E R12, desc[UR4][R12.64] ;  /* 0x000000040c0c7981 */ /* 0x000ee4000c1e1900 */
[C---:B------:R-:W-:Y:S02]  /*02e0*/  IMAD.WIDE R8, R17.reuse, 0x4, R4 ;  /* 0x0000000411087825 */ /* 0x040fe400078e0204 */
[----:B------:R-:W4:Y:S02]  /*02f0*/  LDG.E R4, desc[UR4][R4.64] ;  /* 0x0000000404047981 */ /* 0x000f24000c1e1900 */
[C---:B------:R-:W-:Y:S02]  /*0300*/  IMAD.WIDE R6, R17.reuse, 0x4, R8 ;  /* 0x0000000411067825 */ /* 0x040fe400078e0208 */
[----:B------:R-:W5:Y:S02]  /*0310*/  LDG.E R8, desc[UR4][R8.64] ;  /* 0x0000000408087981 */ /* 0x000f64000c1e1900 */
[----:B------:R-:W-:-:S02]  /*0320*/  IMAD.WIDE R10, R17, 0x4, R6 ;  /* 0x00000004110a7825 */ /* 0x000fc400078e0206 */
[----:B------:R-:W5:Y:S04]  /*0330*/  LDG.E R5, desc[UR4][R2.64] ;  /* 0x0000000402057981 */ /* 0x000f68000c1e1900 */
[----:B------:R-:W5:Y:S01]  /*0340*/  LDG.E R6, desc[UR4][R6.64] ;  /* 0x0000000406067981 */ /* 0x000f62000c1e1900 */
[----:B0-----:R-:W-:-:S03]  /*0350*/  IMAD.WIDE R14, R17, 0x4, R10 ;  /* 0x00000004110e7825 */ /* 0x001fc600078e020a */
[----:B------:R-:W5:Y:S04]  /*0360*/  LDG.E R10, desc[UR4][R10.64] ;  /* 0x000000040a0a7981 */ /* 0x000f68000c1e1900 */
[----:B------:R-:W5:Y:S04]  /*0370*/  LDG.E R13, desc[UR4][R14.64] ;  /* 0x000000040e0d7981 */ /* 0x000f68000c1e1900 */
[----:B------:R-:W5:Y:S04]  /*0380*/  LDG.E R7, desc[UR4][R2.64+0x4] ;  /* 0x0000040402077981 */ /* 0x000f68000c1e1900 */
[----:B------:R-:W5:Y:S01]  /*0390*/  LDG.E R9, desc[UR4][R2.64+0xc] ;  /* 0x00000c0402097981 */ /* 0x000f62000c1e1900 */
[----:B--2---:R-:W-:Y:S01]  /*03a0*/  FFMA R26, R25, R26, R24 ;  /* 0x0000001a191a7223 */ /* 0x004fe20000000018 */
[----:B------:R-:W-:-:S02]  /*03b0*/  IMAD.WIDE R24, R17, 0x4, R14 ;  /* 0x0000000411187825 */ /* 0x000fc400078e020e */
[----:B------:R-:W2:Y:S04]  /*03c0*/  LDG.E R14, desc[UR4][R2.64+0x8] ;  /* 0x00000804020e7981 */ /* 0x000ea8000c1e1900 */
[----:B------:R-:W2:Y:S01]  /*03d0*/  LDG.E R24, desc[UR4][R24.64] ;  /* 0x0000000418187981 */ /* 0x000ea2000c1e1900 */
[----:B---3--:R-:W-:Y:S01]  /*03e0*/  FFMA R12, R23, R12, R26 ;  /* 0x0000000c170c7223 */ /* 0x008fe2000000001a */
[----:B------:R-:W-:-:S03]  /*03f0*/  IADD3 R22, PT, PT, R22, 0x8, RZ ;  /* 0x0000000816167810 */ /* 0x000fc60007ffe0ff */
[----:B----4-:R-:W-:Y:S01]  /*0400*/  FFMA R29, R29, R4, R12 ;  /* 0x000000041d1d7223 */ /* 0x010fe2000000000c */
[----:B------:R-:W-:-:S03]  /*0410*/  ISETP.NE.AND P1, PT, R22, RZ, PT ;  /* 0x000000ff1600720c */ /* 0x000fc60003f25270 */
[----:B-----5:R-:W-:Y:S01]  /*0420*/  FFMA R8, R28, R8, R29 ;  /* 0x000000081c087223 */ /* 0x020fe2000000001d */
[----:B------:R-:W-:-:S03]  /*0430*/  IADD3 R4, P2, PT, R2, 0x20, RZ ;  /* 0x0000002002047810 */ /* 0x000fc60007f5e0ff */
[----:B------:R-:W-:Y:S01]  /*0440*/  FFMA R6, R5, R6, R8 ;  /* 0x0000000605067223 */ /* 0x000fe20000000008 */
[----:B------:R-:W-:Y:S02]  /*0450*/  IADD3.X R5, PT, PT, RZ, R3, RZ, P2, !PT ;  /* 0x00000003ff057210 */ /* 0x000fe400017fe4ff */
[----:B------:R-:W-:Y:S01]  /*0460*/  LEA R18, R17, R18, 0x3 ;  /* 0x0000001211127211 */ /* 0x000fe200078e18ff */
[----:B------:R-:W-:-:S04]  /*0470*/  FFMA R7, R7, R10, R6 ;  /* 0x0000000a07077223 */ /* 0x000fc80000000006 */
[----:B--2---:R-:W-:-:S04]  /*0480*/  FFMA R14, R14, R13, R7 ;  /* 0x0000000d0e0e7223 */ /* 0x004fc80000000007 */
[----:B------:R-:W-:Y:S01]  /*0490*/  FFMA R24, R9, R24, R14 ;  /* 0x0000001809187223 */ /* 0x000fe2000000000e */
[----:B------:R-:W-:Y:S06]  /*04a0*/  @P1 BRA `(.L_x_123) ;  /* 0xfffffffc005c1947 */ /* 0x000fec000383ffff */
.L_x_122:
[----:B------:R-:W-:Y:S05]  /*04b0*/  @!P0 BRA `(.L_x_121) ;  /* 0x0000000000fc8947 */ /* 0x000fea0003800000 */
[----:B------:R-:W-:Y:S02]  /*04c0*/  ISETP.GE.U32.AND P1, PT, R27, 0x4, PT ;  /* 0x000000041b00780c */ /* 0x000fe40003f26070 */
[----:B------:R-:W-:-:S04]  /*04d0*/  LOP3.LUT R14, R19, 0x3, RZ, 0xc0, !PT ;  /* 0x00000003130e7812 */ /* 0x000fc800078ec0ff */
[----:B------:R-:W-:-:S07]  /*04e0*/  ISETP.NE.AND P0, PT, R14, RZ, PT ;  /* 0x000000ff0e00720c */ /* 0x000fce0003f05270 */
[----:B------:R-:W-:Y:S06]  /*04f0*/  @!P1 BRA `(.L_x_124) ;  /* 0x00000000006c9947 */ /* 0x000fec0003800000 */
[----:B------:R-:W0:Y:S01]  /*0500*/  LDC.64 R4, c[0x0][0x388] ;  /* 0x0000e200ff047b82 */ /* 0x000e220000000a00 */
[----:B------:R-:W1:Y:S01]  /*0510*/  LDCU.64 UR6, c[0x0][0x380] ;  /* 0x00007000ff0677ac */ /* 0x000e620008000a00 */
[----:B------:R-:W-:Y:S01]  /*0520*/  IMAD R7, R21, R17, R0 ;  /* 0x0000001115077224 */ /* 0x000fe200078e0200 */
[CC--:B------:R-:W-:Y:S02]  /*0530*/  IADD3 R3, PT, PT, R20.reuse, R21.reuse, RZ ;  /* 0x0000001514037210 */ /* 0x0c0fe40007ffe0ff */
[----:B------:R-:W-:-:S03]  /*0540*/  IADD3 R8, P1, PT, R20, R21, RZ ;  /* 0x0000001514087210 */ /* 0x000fc60007f3e0ff */
[----:B------:R-:W2:Y:S01]  /*0550*/  LDC.64 R12, c[0x0][0x380] ;  /* 0x0000e000ff0c7b82 */ /* 0x000ea20000000a00 */
[----:B0-----:R-:W-:-:S04]  /*0560*/  IMAD.WIDE R4, R7, 0x4, R4 ;  /* 0x0000000407047825 */ /* 0x001fc800078e0204 */
[----:B------:R-:W-:Y:S02]  /*0570*/  IMAD.WIDE R6, R17, 0x4, R4 ;  /* 0x0000000411067825 */ /* 0x000fe400078e0204 */
[----:B------:R-:W3:Y:S02]  /*0580*/  LDG.E R4, desc[UR4][R4.64] ;  /* 0x0000000404047981 */ /* 0x000ee4000c1e1900 */
[----:B--2---:R-:W-:Y:S01]  /*0590*/  IMAD.WIDE.U32 R12, R3, 0x4, R12 ;  /* 0x00000004030c7825 */ /* 0x004fe200078e000c */
[----:B------:R-:W-:Y:S02]  /*05a0*/  IADD3.X R3, PT, PT, RZ, RZ, RZ, P1, !PT ;  /* 0x000000ffff037210 */ /* 0x000fe40000ffe4ff */
[----:B-1----:R-:W-:-:S03]  /*05b0*/  LEA R2, P1, R8, UR6, 0x2 ;  /* 0x0000000608027c11 */ /* 0x002fc6000f8210ff */
[----:B------:R-:W3:Y:S01]  /*05c0*/  LDG.E R13, desc[UR4][R12.64] ;  /* 0x000000040c0d7981 */ /* 0x000ee2000c1e1900 */
[----:B------:R-:W-:Y:S01]  /*05d0*/  LEA.HI.X R3, R8, UR7, R3, 0x2, P1 ;  /* 0x0000000708037c11 */ /* 0x000fe200088f1403 */
[C---:B------:R-:W-:Y:S02]  /*05e0*/  IMAD.WIDE R8, R17.reuse, 0x4, R6 ;  /* 0x0000000411087825 */ /* 0x040fe400078e0206 */
[----:B------:R-:W2:Y:S04]  /*05f0*/  LDG.E R6, desc[UR4][R6.64] ;  /* 0x0000000406067981 */ /* 0x000ea8000c1e1900 */
[----:B------:R-:W2:Y:S01]  /*0600*/  LDG.E R15, desc[UR4][R2.64+0x4] ;  /* 0x00000404020f7981 */ /* 0x000ea2000c1e1900 */
[----:B------:R-:W-:-:S03]  /*0610*/  IMAD.WIDE R10, R17, 0x4, R8 ;  /* 0x00000004110a7825 */ /* 0x000fc600078e0208 */
[----:B------:R-:W4:Y:S04]  /*0620*/  LDG.E R22, desc[UR4][R8.64] ;  /* 0x0000000408167981 */ /* 0x000f28000c1e1900 */
[----:B------:R-:W4:Y:S04]  /*0630*/  LDG.E R18, desc[UR4][R2.64+0x8] ;  /* 0x0000080402127981 */ /* 0x000f28000c1e1900 */
[----:B------:R-:W5:Y:S04]  /*0640*/  LDG.E R26, desc[UR4][R2.64+0xc] ;  /* 0x00000c04021a7981 */ /* 0x000f68000c1e1900 */
[----:B------:R-:W5:Y:S01]  /*0650*/  LDG.E R10, desc[UR4][R10.64] ;  /* 0x000000040a0a7981 */ /* 0x000f62000c1e1900 */
[----:B------:R-:W-:Y:S01]  /*0660*/  IADD3 R21, PT, PT, R21, 0x4, RZ ;  /* 0x0000000415157810 */ /* 0x000fe20007ffe0ff */
[----:B---3--:R-:W-:-:S04]  /*0670*/  FFMA R24, R13, R4, R24 ;  /* 0x000000040d187223 */ /* 0x008fc80000000018 */
[----:B--2---:R-:W-:-:S04]  /*0680*/  FFMA R15, R15, R6, R24 ;  /* 0x000000060f0f7223 */ /* 0x004fc80000000018 */
[----:B----4-:R-:W-:-:S04]  /*0690*/  FFMA R15, R18, R22, R15 ;  /* 0x00000016120f7223 */ /* 0x010fc8000000000f */
[----:B-----5:R-:W-:-:S07]  /*06a0*/  FFMA R24, R26, R10, R15 ;  /* 0x0000000a1a187223 */ /* 0x020fce000000000f */
.L_x_124:
[----:B------:R-:W-:Y:S05]  /*06b0*/  @!P0 BRA `(.L_x_121) ;  /* 0x00000000007c8947 */ /* 0x000fea0003800000 */
[----:B------:R-:W-:Y:S01]  /*06c0*/  ISETP.NE.AND P1, PT, R14, 0x1, PT ;  /* 0x000000010e00780c */ /* 0x000fe20003f25270 */
[----:B------:R-:W0:Y:S01]  /*06d0*/  LDC.64 R10, c[0x0][0x380] ;  /* 0x0000e000ff0a7b82 */ /* 0x000e220000000a00 */
[----:B------:R-:W-:-:S04]  /*06e0*/  LOP3.LUT R19, R19, 0x1, RZ, 0xc0, !PT ;  /* 0x0000000113137812 */ /* 0x000fc800078ec0ff */
[----:B------:R-:W-:-:S03]  /*06f0*/  ISETP.NE.U32.AND P0, PT, R19, 0x1, PT ;  /* 0x000000011300780c */ /* 0x000fc60003f05070 */
[----:B------:R-:W1:Y:S04]  /*0700*/  LDC.64 R8, c[0x0][0x388] ;  /* 0x0000e200ff087b82 */ /* 0x000e680000000a00 */
[CC--:B------:R-:W-:Y:S02]  /*0710*/  @P1 IADD3 R13, PT, PT, R20.reuse, R21.reuse, RZ ;  /* 0x00000015140d1210 */ /* 0x0c0fe40007ffe0ff */
[----:B------:R-:W-:Y:S02]  /*0720*/  @P1 IADD3 R12, P2, PT, R20, R21, RZ ;  /* 0x00000015140c1210 */ /* 0x000fe40007f5e0ff */
[----:B------:R-:W2:Y:S02]  /*0730*/  @P1 LDC.64 R2, c[0x0][0x380] ;  /* 0x0000e000ff021b82 */ /* 0x000ea40000000a00 */
[----:B------:R-:W-:-:S06]  /*0740*/  @P1 IADD3.X R14, PT, PT, RZ, RZ, RZ, P2, !PT ;  /* 0x000000ffff0e1210 */ /* 0x000fcc00017fe4ff */
[----:B------:R-:W3:Y:S01]  /*0750*/  LDC.64 R4, c[0x0][0x380] ;  /* 0x0000e000ff047b82 */ /* 0x000ee20000000a00 */
[----:B0-----:R-:W-:-:S04]  /*0760*/  @P1 IMAD.WIDE.U32 R10, R13, 0x4, R10 ;  /* 0x000000040d0a1825 */ /* 0x001fc800078e000a */
[C---:B------:R-:W-:Y:S01]  /*0770*/  @P1 IMAD R13, R21.reuse, R17, R0 ;  /* 0x00000011150d1224 */ /* 0x040fe200078e0200 */
[----:B------:R-:W-:Y:S01]  /*0780*/  @P1 IADD3 R21, PT, PT, R21, 0x2, RZ ;  /* 0x0000000215151810 */ /* 0x000fe20007ffe0ff */
[----:B------:R-:W4:Y:S01]  /*0790*/  @P1 LDG.E R11, desc[UR4][R10.64] ;  /* 0x000000040a0b1981 */ /* 0x000f22000c1e1900 */
[----:B------:R-:W0:Y:S01]  /*07a0*/  LDC.64 R6, c[0x0][0x388] ;  /* 0x0000e200ff067b82 */ /* 0x000e220000000a00 */
[----:B-1----:R-:W-:Y:S01]  /*07b0*/  @P1 IMAD.WIDE R8, R13, 0x4, R8 ;  /* 0x000000040d081825 */ /* 0x002fe200078e0208 */
[----:B------:R-:W-:Y:S02]  /*07c0*/  @!P0 IADD3 R15, PT, PT, R20, R21, RZ ;  /* 0x00000015140f8210 */ /* 0x000fe40007ffe0ff */
[----:B--2---:R-:W-:Y:S01]  /*07d0*/  @P1 LEA R2, P2, R12, R2, 0x2 ;  /* 0x000000020c021211 */ /* 0x004fe200078410ff */
[----:B------:R-:W-:-:S03]  /*07e0*/  @!P0 IMAD R21, R21, R17, R0 ;  /* 0x0000001115158224 */ /* 0x000fc600078e0200 */
[----:B------:R-:W-:Y:S01]  /*07f0*/  @P1 LEA.HI.X R3, R12, R3, R14, 0x2, P2 ;  /* 0x000000030c031211 */ /* 0x000fe200010f140e */
[----:B------:R-:W-:Y:S01]  /*0800*/  @P1 IMAD.WIDE R12, R17, 0x4, R8 ;  /* 0x00000004110c1825 */ /* 0x000fe200078e0208 */
[----:B------:R-:W4:Y:S03]  /*0810*/  @P1 LDG.E R14, desc[UR4][R8.64] ;  /* 0x00000004080e1981 */ /* 0x000f26000c1e1900 */
[----:B---3--:R-:W-:Y:S01]  /*0820*/  @!P0 IMAD.WIDE.U32 R4, R15, 0x4, R4 ;  /* 0x000000040f048825 */ /* 0x008fe200078e0004 */
[----:B------:R-:W2:Y:S04]  /*0830*/  @P1 LDG.E R2, desc[UR4][R2.64+0x4] ;  /* 0x0000040402021981 */ /* 0x000ea8000c1e1900 */
[----:B------:R-:W2:Y:S01]  /*0840*/  @P1 LDG.E R12, desc[UR4][R12.64] ;  /* 0x000000040c0c1981 */ /* 0x000ea2000c1e1900 */
[----:B0-----:R-:W-:-:S03]  /*0850*/  @!P0 IMAD.WIDE R6, R21, 0x4, R6 ;  /* 0x0000000415068825 */ /* 0x001fc600078e0206 */
[----:B------:R-:W3:Y:S04]  /*0860*/  @!P0 LDG.E R5, desc[UR4][R4.64] ;  /* 0x0000000404058981 */ /* 0x000ee8000c1e1900 */
[----:B------:R-:W3:Y:S01]  /*0870*/  @!P0 LDG.E R6, desc[UR4][R6.64] ;  /* 0x0000000406068981 */ /* 0x000ee2000c1e1900 */
[----:B----4-:R-:W-:-:S04]  /*0880*/  @P1 FFMA R11, R11, R14, R24 ;  /* 0x0000000e0b0b1223 */ /* 0x010fc80000000018 */
[----:B--2---:R-:W-:-:S04]  /*0890*/  @P1 FFMA R24, R2, R12, R11 ;  /* 0x0000000c02181223 */ /* 0x004fc8000000000b */
[----:B---3--:R-:W-:-:S07]  /*08a0*/  @!P0 FFMA R24, R5, R6, R24 ;  /* 0x0000000605188223 */ /* 0x008fce0000000018 */
.L_x_121:
[----:B------:R-:W0:Y:S01]  /*08b0*/  LDC.64 R2, c[0x0][0x390] ;  /* 0x0000e400ff027b82 */ /* 0x000e220000000a00 */
[----:B------:R-:W-:-:S04]  /*08c0*/  IMAD R17, R16, R17, R0 ;  /* 0x0000001110117224 */ /* 0x000fc800078e0200 */
[----:B0-----:R-:W-:-:S05]  /*08d0*/  IMAD.WIDE R2, R17, 0x4, R2 ;  /* 0x0000000411027825 */ /* 0x001fca00078e0202 */
[----:B------:R-:W-:Y:S01]  /*08e0*/  STG.E desc[UR4][R2.64], R24 ;  /* 0x0000001802007986 */ /* 0x000fe2000c101904 */
[----:B------:R-:W-:Y:S05]  /*08f0*/  EXIT ;  /* 0x000000000000794d */ /* 0x000fea0003800000 */
.L_x_125:
        /* <DEDUP_REMOVED lines=16> */
.L_x_141:


//--------------------- .nv.global.init           --------------------------
	.section	.nv.global.init,"aw",@progbits
	.align	4
.nv.global.init:
	.type		mrg32k3aM1SubSeq,@object
	.size		mrg32k3aM1SubSeq,(mrg32k3aM2SubSeq - mrg32k3aM1SubSeq)
mrg32k3aM1SubSeq:
        /*0000*/ 	.byte	0x0b, 0xcc, 0xee, 0x04, 0x73, 0x29, 0x8b, 0x6f, 0xf6, 0x53, 0x03, 0xf6, 0x23, 0xf6, 0xea, 0xda
        /* <DEDUP_REMOVED lines=125> */
	.type		mrg32k3aM2SubSeq,@object
	.size		mrg32k3aM2SubSeq,(mrg32k3aM1 - mrg32k3aM2SubSeq)
mrg32k3aM2SubSeq:
        /* <DEDUP_REMOVED lines=126> */
	.type		mrg32k3aM1,@object
	.size		mrg32k3aM1,(mrg32k3aM1Seq - mrg32k3aM1)
mrg32k3aM1:
        /* <DEDUP_REMOVED lines=144> */
	.type		mrg32k3aM1Seq,@object
	.size		mrg32k3aM1Seq,(mrg32k3aM2 - mrg32k3aM1Seq)
mrg32k3aM1Seq:
        /* <DEDUP_REMOVED lines=144> */
	.type		mrg32k3aM2,@object
	.size		mrg32k3aM2,(mrg32k3aM2Seq - mrg32k3aM2)
mrg32k3aM2:
        /* <DEDUP_REMOVED lines=144> */
	.type		mrg32k3aM2Seq,@object
	.size		mrg32k3aM2Seq,(precalc_xorwow_matrix - mrg32k3aM2Seq)
mrg32k3aM2Seq:
        /* <DEDUP_REMOVED lines=144> */
	.type		precalc_xorwow_matrix,@object
	.size		precalc_xorwow_matrix,(precalc_xorwow_offset_matrix - precalc_xorwow_matrix)
precalc_xorwow_matrix:
        /* <DEDUP_REMOVED lines=6400> */
	.type		precalc_xorwow_offset_matrix,@object
	.size		precalc_xorwow_offset_matrix,(.L_1 - precalc_xorwow_offset_matrix)
precalc_xorwow_offset_matrix:
        /* <DEDUP_REMOVED lines=6400> */
.L_1:


//--------------------- .nv.shared.reserved.0     --------------------------
	.section	.nv.shared.reserved.0,"aw",@nobits
	.weak		__nv_reservedSMEM_offset_0_alias
	.size		__nv_reservedSMEM_offset_0_alias, 0, 64
	.other		__nv_reservedSMEM_offset_0_alias,@"STO_CUDA_RESERVED_SHARED STV_DEFAULT"
__nv_reservedSMEM_offset_0_alias:
	.zero		0
	.zero		64


//--------------------- .nv.constant0._Z3sgdPfS_S_S_fiii --------------------------
	.section	.nv.constant0._Z3sgdPfS_S_S_fiii,"a",@progbits
	.sectionflags	@""
	.align	4
.nv.constant0._Z3sgdPfS_S_S_fiii:
	.zero		944


//--------------------- .nv.constant0._Z9apply_sgdPfPKfS_S1_fiii --------------------------
	.section	.nv.constant0._Z9apply_sgdPfPKfS_S1_fiii,"a",@progbits
	.sectionflags	@""
	.align	4
.nv.constant0._Z9apply_sgdPfPKfS_S1_fiii:
	.zero		944


//--------------------- .nv.constant0._Z5dW_dbPKfS0_PfS1_iii --------------------------
	.section	.nv.constant0._Z5dW_dbPKfS0_PfS1_iii,"a",@progbits
	.sectionflags	@""
	.align	4
.nv.constant0._Z5dW_dbPKfS0_PfS1_iii:
	.zero		940


//--------------------- .nv.constant0._Z15activation_gradPfS_S_ii --------------------------
	.section	.nv.constant0._Z15activation_gradPfS_S_ii,"a",@progbits
	.sectionflags	@""
	.align	4
.nv.constant0._Z15activation_gradPfS_S_ii:
	.zero		928


//--------------------- .nv.constant0._Z9backwardsPfS_S_iii --------------------------
	.section	.nv.constant0._Z9backwardsPfS_S_iii,"a",@progbits
	.sectionflags	@""
	.align	4
.nv.constant0._Z9backwardsPfS_S_iii:
	.zero		932


//--------------------- .nv.constant0._Z23cross_entropy_backwardsPfS_S_ii --------------------------
	.section	.nv.constant0._Z23cross_entropy_backwardsPfS_S_ii,"a",@progbits
	.sectionflags	@""
	.align	4
.nv.constant0._Z23cross_entropy_backwardsPfS_S_ii:
	.zero		928


//--------------------- .nv.constant0._Z12init_weightsPfii --------------------------
	.section	.nv.constant0._Z12init_weightsPfii,"a",@progbits
	.sectionflags	@""
	.align	4
.nv.constant0._Z12init_weightsPfii:
	.zero		912


//--------------------- .nv.constant0._Z13cross_entropyiiPfS_S_ --------------------------
	.section	.nv.constant0._Z13cross_entropyiiPfS_S_,"a",@progbits
	.sectionflags	@""
	.align	4
.nv.constant0._Z13cross_entropyiiPfS_S_:
	.zero		928


//--------------------- .nv.constant0._Z7softmaxiiPfS_ --------------------------
	.section	.nv.constant0._Z7softmaxiiPfS_,"a",@progbits
	.sectionflags	@""
	.align	4
.nv.constant0._Z7softmaxiiPfS_:
	.zero		920


//--------------------- .nv.constant0._Z12relu_inplacePfi --------------------------
	.section	.nv.constant0._Z12relu_inplacePfi,"a",@progbits
	.sectionflags	@""
	.align	4
.nv.constant0._Z12relu_inplacePfi:
	.zero		908


//--------------------- .nv.constant0._Z7mat_mulPfS_S_iii --------------------------
	.section	.nv.constant0._Z7mat_mulPfS_S_iii,"a",@progbits
	.sectionflags	@""
	.align	4
.nv.constant0._Z7mat_mulPfS_S_iii:
	.zero		932


//--------------------- SYMBOLS --------------------------

	.type		.nv.reservedSmem.offset0,@object
	.size		.nv.reservedSmem.offset0,0x4
